// auto-generated by cutlass_sweep.gemm — config: {"arch": "sm_90", "cluster_m": 1, "cluster_n": 1, "dtype": "bf16", "dtype_b": "bf16", "layout": "nt", "stages": 0, "tile_k": 64, "tile_m": 512, "tile_n": 160}
#include "cutlass/cutlass.h"
#include "cutlass/gemm/collective/collective_builder.hpp"
#include "cutlass/gemm/device/gemm_universal_adapter.h"
#include "cutlass/gemm/kernel/gemm_universal.hpp"
#include "cutlass/epilogue/collective/collective_builder.hpp"

using ElemA = cutlass::bfloat16_t;
using ElemB = cutlass::bfloat16_t;
using ElemCD = cutlass::bfloat16_t;
using Acc  = float;
using TileShape    = cute::Shape<cute::_512, cute::_160, cute::_64>;
using ClusterShape = cute::Shape<cute::_1, cute::_1, cute::_1>;

using CollectiveEpilogue = typename cutlass::epilogue::collective::CollectiveBuilder<
    cutlass::arch::Sm90, cutlass::arch::OpClassTensorOp,
    TileShape, ClusterShape,
    cutlass::epilogue::collective::EpilogueTileAuto,
    Acc, Acc,
    ElemCD, cutlass::layout::RowMajor, 128 / cutlass::sizeof_bits<ElemCD>::value,
    ElemCD, cutlass::layout::RowMajor, 128 / cutlass::sizeof_bits<ElemCD>::value,
    cutlass::epilogue::collective::EpilogueScheduleAuto
  >::CollectiveOp;

using CollectiveMainloop = typename cutlass::gemm::collective::CollectiveBuilder<
    cutlass::arch::Sm90, cutlass::arch::OpClassTensorOp,
    ElemA, cutlass::layout::RowMajor, 128 / cutlass::sizeof_bits<ElemA>::value,
    ElemB, cutlass::layout::ColumnMajor, 128 / cutlass::sizeof_bits<ElemB>::value,
    Acc,
    TileShape, ClusterShape,
    cutlass::gemm::collective::StageCountAutoCarveout<static_cast<int>(sizeof(typename CollectiveEpilogue::SharedStorage))>,
    cutlass::gemm::collective::KernelScheduleAuto
  >::CollectiveOp;

using GemmKernel = cutlass::gemm::kernel::GemmUniversal<
    cute::Shape<int,int,int,int>,
    CollectiveMainloop,
    CollectiveEpilogue
>;
using Gemm = cutlass::gemm::device::GemmUniversalAdapter<GemmKernel>;

// Force the device kernel symbol into the cubin without needing a host main.
auto* _anchor = &cutlass::device_kernel<GemmKernel>;


// ===== COMPILED SASS (sm_90a) =====

	.target	sm_90a

	.elftype	@"ET_EXEC"


//--------------------- .note.nv.tkinfo           --------------------------
	.section	.note.nv.tkinfo,"",@"SHT_NOTE"
	.sectionflags	@"SHF_NOTE_NV_TKINFO"
	.tkinfo
        /*0018*/ 	.word	0x00000002
        /*0030*/ 	.string	""
        /*0030*/ 	.string	"ptxas"
        /*0030*/ 	.string	"Cuda compilation tools, release 13.0, V13.0.88"
        /*0030*/ 	.string	"Build cuda_13.0.r13.0/compiler.36424714_0"
        /*0030*/ 	.string	"-arch sm_90a -m 64 "



//--------------------- .note.nv.cuinfo           --------------------------
	.section	.note.nv.cuinfo,"",@"SHT_NOTE"
	.sectionflags	@"SHF_NOTE_NV_CUINFO"
        /*0018*/ 	.short	0x0002
        /*001a*/ 	.short	0x005a
        /*001c*/ 	.short	0x0082
	.zero		2


//--------------------- .nv.info                  --------------------------
	.section	.nv.info,"",@"SHT_CUDA_INFO"
	.align	4


	//----- nvinfo : EIATTR_REGCOUNT
	.align		4
        /*0000*/ 	.byte	0x04, 0x2f
        /*0002*/ 	.short	(.L_15 - .L_14)
	.align		4
.L_14:
        /*0004*/ 	.word	index@(_ZN7cutlass13device_kernelINS_4gemm6kernel13GemmUniversalIN4cute5tupleIJiiiiEEENS1_10collective13CollectiveMmaINS1_34MainloopSm90TmaGmmaWarpSpecializedILi2ENS5_IJNS4_1CILi1EEESB_SB_EEENS1_35KernelTmaWarpSpecializedCooperativeEEENS5_IJNSA_ILi512EEENSA_ILi160EEENSA_ILi64EEEEEENS_10bfloat16_tENS5_IJlSB_lEEESJ_SK_NS4_8TiledMMAINS4_8MMA_AtomIJNS4_4SM904GMMA27MMA_64x32x16_F32BF16BF16_SSILNSO_5MajorE0ELSQ_0ELNSO_7ScaleInE1ELSR_1EEEEEENS4_6LayoutINS5_IJNSA_ILi2EEESB_SB_EEENS5_IJSB_NSA_ILi0EEESX_EEEEENS5_IJNS4_10UnderscoreES10_S10_EEEEENS4_13SM90_TMA_LOADENS4_14ComposedLayoutINS4_7SwizzleILi3ELi4ELi3EEENS4_18smem_ptr_flag_bitsILi16EEENSU_INS5_IJNSA_ILi8EEESH_EEENS5_IJSH_SB_EEEEEEEvNS4_8identityES13_S1D_vS1E_EENS_8epilogue10collective6detail29Sm90TmaWarpSpecializedAdapterINS1H_15DefaultEpilogueISJ_SK_SK_NS1G_6thread17LinearCombinationISJ_Li1EffLNS1L_9ScaleType4KindE0ELNS_15FloatRoundStyleE2ESJ_EENS1_15EpilogueDefaultEEEEEvvEEEEvNT_6ParamsE)
        /*0008*/ 	.word	0x000000a8


	//----- nvinfo : EIATTR_FRAME_SIZE
	.align		4
.L_15:
        /*000c*/ 	.byte	0x04, 0x11
        /*000e*/ 	.short	(.L_17 - .L_16)
	.align		4
.L_16:
        /*0010*/ 	.word	index@(_ZN7cutlass13device_kernelINS_4gemm6kernel13GemmUniversalIN4cute5tupleIJiiiiEEENS1_10collective13CollectiveMmaINS1_34MainloopSm90TmaGmmaWarpSpecializedILi2ENS5_IJNS4_1CILi1EEESB_SB_EEENS1_35KernelTmaWarpSpecializedCooperativeEEENS5_IJNSA_ILi512EEENSA_ILi160EEENSA_ILi64EEEEEENS_10bfloat16_tENS5_IJlSB_lEEESJ_SK_NS4_8TiledMMAINS4_8MMA_AtomIJNS4_4SM904GMMA27MMA_64x32x16_F32BF16BF16_SSILNSO_5MajorE0ELSQ_0ELNSO_7ScaleInE1ELSR_1EEEEEENS4_6LayoutINS5_IJNSA_ILi2EEESB_SB_EEENS5_IJSB_NSA_ILi0EEESX_EEEEENS5_IJNS4_10UnderscoreES10_S10_EEEEENS4_13SM90_TMA_LOADENS4_14ComposedLayoutINS4_7SwizzleILi3ELi4ELi3EEENS4_18smem_ptr_flag_bitsILi16EEENSU_INS5_IJNSA_ILi8EEESH_EEENS5_IJSH_SB_EEEEEEEvNS4_8identityES13_S1D_vS1E_EENS_8epilogue10collective6detail29Sm90TmaWarpSpecializedAdapterINS1H_15DefaultEpilogueISJ_SK_SK_NS1G_6thread17LinearCombinationISJ_Li1EffLNS1L_9ScaleType4KindE0ELNS_15FloatRoundStyleE2ESJ_EENS1_15EpilogueDefaultEEEEEvvEEEEvNT_6ParamsE)
        /*0014*/ 	.word	0x000006a8


	//----- nvinfo : EIATTR_MIN_STACK_SIZE
	.align		4
.L_17:
        /*0018*/ 	.byte	0x04, 0x12
        /*001a*/ 	.short	(.L_19 - .L_18)
	.align		4
.L_18:
        /*001c*/ 	.word	index@(_ZN7cutlass13device_kernelINS_4gemm6kernel13GemmUniversalIN4cute5tupleIJiiiiEEENS1_10collective13CollectiveMmaINS1_34MainloopSm90TmaGmmaWarpSpecializedILi2ENS5_IJNS4_1CILi1EEESB_SB_EEENS1_35KernelTmaWarpSpecializedCooperativeEEENS5_IJNSA_ILi512EEENSA_ILi160EEENSA_ILi64EEEEEENS_10bfloat16_tENS5_IJlSB_lEEESJ_SK_NS4_8TiledMMAINS4_8MMA_AtomIJNS4_4SM904GMMA27MMA_64x32x16_F32BF16BF16_SSILNSO_5MajorE0ELSQ_0ELNSO_7ScaleInE1ELSR_1EEEEEENS4_6LayoutINS5_IJNSA_ILi2EEESB_SB_EEENS5_IJSB_NSA_ILi0EEESX_EEEEENS5_IJNS4_10UnderscoreES10_S10_EEEEENS4_13SM90_TMA_LOADENS4_14ComposedLayoutINS4_7SwizzleILi3ELi4ELi3EEENS4_18smem_ptr_flag_bitsILi16EEENSU_INS5_IJNSA_ILi8EEESH_EEENS5_IJSH_SB_EEEEEEEvNS4_8identityES13_S1D_vS1E_EENS_8epilogue10collective6detail29Sm90TmaWarpSpecializedAdapterINS1H_15DefaultEpilogueISJ_SK_SK_NS1G_6thread17LinearCombinationISJ_Li1EffLNS1L_9ScaleType4KindE0ELNS_15FloatRoundStyleE2ESJ_EENS1_15EpilogueDefaultEEEEEvvEEEEvNT_6ParamsE)
        /*0020*/ 	.word	0x000006a8
.L_19:


//--------------------- .nv.compat                --------------------------
	.section	.nv.compat,"",@"SHT_CUDA_COMPAT_INFO"
	.align	4
        /*0000*/ 	.byte	0x02, 0x09, 0x01, 0x00, 0x02, 0x02, 0x04, 0x00, 0x02, 0x05, 0x05, 0x00, 0x03, 0x07, 0x01, 0x01
        /*0010*/ 	.byte	0x02, 0x03, 0x01, 0x00, 0x02, 0x06, 0x01, 0x00, 0x04, 0x0b, 0x08, 0x00, 0x00, 0x00, 0x00, 0x00
        /*0020*/ 	.byte	0x00, 0x00, 0x00, 0x00


//--------------------- .nv.info._ZN7cutlass13device_kernelINS_4gemm6kernel13GemmUniversalIN4cute5tupleIJiiiiEEENS1_10collective13CollectiveMmaINS1_34MainloopSm90TmaGmmaWarpSpecializedILi2ENS5_IJNS4_1CILi1EEESB_SB_EEENS1_35KernelTmaWarpSpecializedCooperativeEEENS5_IJNSA_ILi512EEENSA_ILi160EEENSA_ILi64EEEEEENS_10bfloat16_tENS5_IJlSB_lEEESJ_SK_NS4_8TiledMMAINS4_8MMA_AtomIJNS4_4SM904GMMA27MMA_64x32x16_F32BF16BF16_SSILNSO_5MajorE0ELSQ_0ELNSO_7ScaleInE1ELSR_1EEEEEENS4_6LayoutINS5_IJNSA_ILi2EEESB_SB_EEENS5_IJSB_NSA_ILi0EEESX_EEEEENS5_IJNS4_10UnderscoreES10_S10_EEEEENS4_13SM90_TMA_LOADENS4_14ComposedLayoutINS4_7SwizzleILi3ELi4ELi3EEENS4_18smem_ptr_flag_bitsILi16EEENSU_INS5_IJNSA_ILi8EEESH_EEENS5_IJSH_SB_EEEEEEEvNS4_8identityES13_S1D_vS1E_EENS_8epilogue10collective6detail29Sm90TmaWarpSpecializedAdapterINS1H_15DefaultEpilogueISJ_SK_SK_NS1G_6thread17LinearCombinationISJ_Li1EffLNS1L_9ScaleType4KindE0ELNS_15FloatRoundStyleE2ESJ_EENS1_15EpilogueDefaultEEEEEvvEEEEvNT_6ParamsE --------------------------
	.section	.nv.info._ZN7cutlass13device_kernelINS_4gemm6kernel13GemmUniversalIN4cute5tupleIJiiiiEEENS1_10collective13CollectiveMmaINS1_34MainloopSm90TmaGmmaWarpSpecializedILi2ENS5_IJNS4_1CILi1EEESB_SB_EEENS1_35KernelTmaWarpSpecializedCooperativeEEENS5_IJNSA_ILi512EEENSA_ILi160EEENSA_ILi64EEEEEENS_10bfloat16_tENS5_IJlSB_lEEESJ_SK_NS4_8TiledMMAINS4_8MMA_AtomIJNS4_4SM904GMMA27MMA_64x32x16_F32BF16BF16_SSILNSO_5MajorE0ELSQ_0ELNSO_7ScaleInE1ELSR_1EEEEEENS4_6LayoutINS5_IJNSA_ILi2EEESB_SB_EEENS5_IJSB_NSA_ILi0EEESX_EEEEENS5_IJNS4_10UnderscoreES10_S10_EEEEENS4_13SM90_TMA_LOADENS4_14ComposedLayoutINS4_7SwizzleILi3ELi4ELi3EEENS4_18smem_ptr_flag_bitsILi16EEENSU_INS5_IJNSA_ILi8EEESH_EEENS5_IJSH_SB_EEEEEEEvNS4_8identityES13_S1D_vS1E_EENS_8epilogue10collective6detail29Sm90TmaWarpSpecializedAdapterINS1H_15DefaultEpilogueISJ_SK_SK_NS1G_6thread17LinearCombinationISJ_Li1EffLNS1L_9ScaleType4KindE0ELNS_15FloatRoundStyleE2ESJ_EENS1_15EpilogueDefaultEEEEEvvEEEEvNT_6ParamsE,"",@"SHT_CUDA_INFO"
	.sectionflags	@""
	.align	4


	//----- nvinfo : EIATTR_CUDA_API_VERSION
	.align		4
        /*0000*/ 	.byte	0x04, 0x37
        /*0002*/ 	.short	(.L_21 - .L_20)
.L_20:
        /*0004*/ 	.word	0x00000082


	//----- nvinfo : EIATTR_KPARAM_INFO
	.align		4
.L_21:
        /*0008*/ 	.byte	0x04, 0x17
        /*000a*/ 	.short	(.L_23 - .L_22)
.L_22:
        /*000c*/ 	.word	0x00000000
        /*0010*/ 	.short	0x0000
        /*0012*/ 	.short	0x0070
        /*0014*/ 	.byte	0x00, 0xf0, 0x01, 0x10


	//----- nvinfo : EIATTR_SPARSE_MMA_MASK
	.align		4
.L_23:
        /*0018*/ 	.byte	0x03, 0x50
        /*001a*/ 	.short	0x0000


	//----- nvinfo : EIATTR_MAXREG_COUNT
	.align		4
        /*001c*/ 	.byte	0x03, 0x1b
        /*001e*/ 	.short	0x00a8


	//----- nvinfo : EIATTR_NUM_BARRIERS
	.align		4
        /*0020*/ 	.byte	0x02, 0x4c
        /*0022*/ 	.byte	0x01
	.zero		1


	//----- nvinfo : EIATTR_EXTERNS
	.align		4
        /*0024*/ 	.byte	0x04, 0x0f
        /*0026*/ 	.short	(.L_25 - .L_24)


	//   ....[0]....
	.align		4
.L_24:
        /*0028*/ 	.word	index@(__assertfail)


	//----- nvinfo : EIATTR_ANNOTATIONS
	.align		4
.L_25:
        /*002c*/ 	.byte	0x04, 0x55
        /*002e*/ 	.short	(.L_27 - .L_26)


	//   ....[0]....
.L_26:
        /*0030*/ 	.word	0x00000001
        /*0034*/ 	.byte	0x60, 0x06, 0x00, 0x00, 0x01, 0x00, 0x00, 0x00, 0x70, 0x06, 0x00, 0x00, 0x01, 0x00, 0x00, 0x00
        /* <DEDUP_REMOVED lines=1607> */
        /*64b4*/ 	.byte	0xe0, 0xb6, 0x02, 0x00


	//----- nvinfo : EIATTR_MERCURY_ISA_VERSION
	.align		4
.L_27:
        /*64b8*/ 	.byte	0x03, 0x5f
        /*64ba*/ 	.short	0x0101


	//----- nvinfo : EIATTR_INT_WARP_WIDE_INSTR_OFFSETS
	.align		4
        /*64bc*/ 	.byte	0x04, 0x31
        /*64be*/ 	.short	(.L_29 - .L_28)


	//   ....[0]....
.L_28:
        /*64c0*/ 	.word	0x000004c0


	//   ....[1]....
        /*64c4*/ 	.word	0x000004d0


	//   ....[2]....
        /*64c8*/ 	.word	0x00000560


	//----- nvinfo : EIATTR_COOP_GROUP_MASK_REGIDS
	.align		4
.L_29:
        /*64cc*/ 	.byte	0x04, 0x29
        /*64ce*/ 	.short	(.L_31 - .L_30)


	//   ....[0]....
.L_30:
        /*64d0*/ 	.word	0xffffffff


	//   ....[1]....
        /*64d4*/ 	.word	0xffffffff


	//   ....[2]....
        /*64d8*/ 	.word	0xffffffff


	//   ....[3]....
        /*64dc*/ 	.word	0xffffffff


	//   ....[4]....
        /*64e0*/ 	.word	0xffffffff


	//----- nvinfo : EIATTR_COOP_GROUP_INSTR_OFFSETS
	.align		4
.L_31:
        /*64e4*/ 	.byte	0x04, 0x28
        /*64e6*/ 	.short	(.L_33 - .L_32)


	//   ....[0]....
.L_32:
        /*64e8*/ 	.word	0x00000070


	//   ....[1]....
        /*64ec*/ 	.word	0x00000080


	//   ....[2]....
        /*64f0*/ 	.word	0x000001a0


	//   ....[3]....
        /*64f4*/ 	.word	0x00000370


	//   ....[4]....
        /*64f8*/ 	.word	0x00001130


	//----- nvinfo : EIATTR_REG_RECONFIG
	.align		4
.L_33:
        /*64fc*/ 	.byte	0x01, 0x54
	.zero		2


	//----- nvinfo : EIATTR_SYSCALL_OFFSETS
	.align		4
        /*6500*/ 	.byte	0x04, 0x46
        /*6502*/ 	.short	(.L_35 - .L_34)


	//   ....[0]....
.L_34:
        /*6504*/ 	.word	0x000012e0


	//----- nvinfo : EIATTR_MBARRIER_INSTR_OFFSETS
	.align		4
.L_35:
        /*6508*/ 	.byte	0x04, 0x39
        /*650a*/ 	.short	(.L_37 - .L_36)


	//   ....[0]....
.L_36:
        /*650c*/ 	.word	0x00000320
        /*6510*/ 	.word	0x000000ff
        /*6514*/ 	.word	0x00000000
        /*6518*/ 	.short	0x0100
        /*651a*/ 	.byte	0x08
	.zero		1


	//   ....[1]....
        /*651c*/ 	.word	0x00000330
        /*6520*/ 	.word	0x000000ff
        /*6524*/ 	.word	0x00000010
        /*6528*/ 	.short	0x0100
        /*652a*/ 	.byte	0x08
	.zero		1


	//   ....[2]....
        /*652c*/ 	.word	0x00000340
        /*6530*/ 	.word	0x000000ff
        /*6534*/ 	.word	0x00000008
        /*6538*/ 	.short	0x0100
        /*653a*/ 	.byte	0x08
	.zero		1


	//   ....[3]....
        /*653c*/ 	.word	0x00000350
        /*6540*/ 	.word	0x000000ff
        /*6544*/ 	.word	0x00000018
        /*6548*/ 	.short	0x0100
        /*654a*/ 	.byte	0x08
	.zero		1


	//   ....[4]....
        /*654c*/ 	.word	0x000005e0
        /*6550*/ 	.word	0x000000ff
        /*6554*/ 	.word	0x00000030
        /*6558*/ 	.short	0x0100
        /*655a*/ 	.byte	0x10
	.zero		1


	//   ....[5]....
        /*655c*/ 	.word	0x00000680
        /*6560*/ 	.word	0x000000ff
        /*6564*/ 	.word	0x00000038
        /*6568*/ 	.short	0x0100
        /*656a*/ 	.byte	0x10
	.zero		1


	//   ....[6]....
        /*656c*/ 	.word	0x00001380
        /*6570*/ 	.word	0x00000003
        /*6574*/ 	.word	0x00000000
        /*6578*/ 	.short	0x010a
        /*657a*/ 	.byte	0x3f
	.zero		1


	//   ....[7]....
        /*657c*/ 	.word	0x000013c0
        /*6580*/ 	.word	0x00000003
        /*6584*/ 	.word	0x00000000
        /*6588*/ 	.short	0x010a
        /*658a*/ 	.byte	0x3f
	.zero		1


	//   ....[8]....
        /*658c*/ 	.word	0x000074b0
        /*6590*/ 	.word	0x000000ff
        /*6594*/ 	.word	0x00000000
        /*6598*/ 	.short	0x010a
        /*659a*/ 	.byte	0x04
	.zero		1


	//   ....[9]....
        /*659c*/ 	.word	0x000074f0
        /*65a0*/ 	.word	0x000000ff
        /*65a4*/ 	.word	0x00000000
        /*65a8*/ 	.short	0x010a
        /*65aa*/ 	.byte	0x04
	.zero		1


	//   ....[10]....
        /*65ac*/ 	.word	0x0000d570
        /*65b0*/ 	.word	0x000000ff
        /*65b4*/ 	.word	0x00000000
        /*65b8*/ 	.short	0x0101
        /*65ba*/ 	.byte	0x04
	.zero		1


	//   ....[11]....
        /*65bc*/ 	.word	0x0000d740
        /*65c0*/ 	.word	0x000000ff
        /*65c4*/ 	.word	0x00000000
        /*65c8*/ 	.short	0x0101
        /*65ca*/ 	.byte	0x04
	.zero		1


	//   ....[12]....
        /*65cc*/ 	.word	0x0002b270
        /*65d0*/ 	.word	0x0000000f
        /*65d4*/ 	.word	0x00000010
        /*65d8*/ 	.short	0x010a
        /*65da*/ 	.byte	0x3f
	.zero		1


	//   ....[13]....
        /*65dc*/ 	.word	0x0002b650
        /*65e0*/ 	.word	0x00000002
        /*65e4*/ 	.word	0x00000038
        /*65e8*/ 	.short	0x0101
        /*65ea*/ 	.byte	0x3f
	.zero		1


	//   ....[14]....
        /*65ec*/ 	.word	0x0002bdf0
        /*65f0*/ 	.word	0x00000005
        /*65f4*/ 	.word	0x00000000
        /*65f8*/ 	.short	0x010a
        /*65fa*/ 	.byte	0x3f
	.zero		1


	//   ....[15]....
        /*65fc*/ 	.word	0x0002be80
        /*6600*/ 	.word	0x00000003
        /*6604*/ 	.word	0x00000000
        /*6608*/ 	.short	0x010a
        /*660a*/ 	.byte	0x3f
	.zero		1


	//   ....[16]....
        /*660c*/ 	.word	0x0002bee0
        /*6610*/ 	.word	0x00000003
        /*6614*/ 	.word	0x00000000
        /*6618*/ 	.short	0x010a
        /*661a*/ 	.byte	0x3f
	.zero		1


	//   ....[17]....
        /*661c*/ 	.word	0x0002bf40
        /*6620*/ 	.word	0x00000004
        /*6624*/ 	.word	0x00000000
        /*6628*/ 	.short	0x010a
        /*662a*/ 	.byte	0x3f
	.zero		1


	//   ....[18]....
        /*662c*/ 	.word	0x0002c010
        /*6630*/ 	.word	0x0000000f
        /*6634*/ 	.word	0x00000010
        /*6638*/ 	.short	0x010a
        /*663a*/ 	.byte	0x3f
	.zero		1


	//   ....[19]....
        /*663c*/ 	.word	0x0002c0e0
        /*6640*/ 	.word	0x00000005
        /*6644*/ 	.word	0x00000000
        /*6648*/ 	.short	0x010a
        /*664a*/ 	.byte	0x3f
	.zero		1


	//----- nvinfo : EIATTR_NUM_MBARRIERS
	.align		4
.L_37:
        /*664c*/ 	.byte	0x03, 0x38
        /*664e*/ 	.short	0x0006


	//----- nvinfo : EIATTR_EXIT_INSTR_OFFSETS
	.align		4
        /*6650*/ 	.byte	0x04, 0x1c
        /*6652*/ 	.short	(.L_39 - .L_38)


	//   ....[0]....
.L_38:
        /*6654*/ 	.word	0x000006e0


	//   ....[1]....
        /*6658*/ 	.word	0x00001050


	//   ....[2]....
        /*665c*/ 	.word	0x0002a7f0


	//   ....[3]....
        /*6660*/ 	.word	0x0002af00


	//   ....[4]....
        /*6664*/ 	.word	0x0002bed0


	//----- nvinfo : EIATTR_MAX_THREADS
	.align		4
.L_39:
        /*6668*/ 	.byte	0x04, 0x05
        /*666a*/ 	.short	(.L_41 - .L_40)
.L_40:
        /*666c*/ 	.word	0x00000180
        /*6670*/ 	.word	0x00000001
        /*6674*/ 	.word	0x00000001


	//----- nvinfo : EIATTR_CRS_STACK_SIZE
	.align		4
.L_41:
        /*6678*/ 	.byte	0x04, 0x1e
        /*667a*/ 	.short	(.L_43 - .L_42)
.L_42:
        /*667c*/ 	.word	0x00000000


	//----- nvinfo : EIATTR_CBANK_PARAM_SIZE
	.align		4
.L_43:
        /*6680*/ 	.byte	0x03, 0x19
        /*6682*/ 	.short	0x0470


	//----- nvinfo : EIATTR_PARAM_CBANK
	.align		4
        /*6684*/ 	.byte	0x04, 0x0a
        /*6686*/ 	.short	(.L_45 - .L_44)
	.align		4
.L_44:
        /*6688*/ 	.word	index@(.nv.constant0._ZN7cutlass13device_kernelINS_4gemm6kernel13GemmUniversalIN4cute5tupleIJiiiiEEENS1_10collective13CollectiveMmaINS1_34MainloopSm90TmaGmmaWarpSpecializedILi2ENS5_IJNS4_1CILi1EEESB_SB_EEENS1_35KernelTmaWarpSpecializedCooperativeEEENS5_IJNSA_ILi512EEENSA_ILi160EEENSA_ILi64EEEEEENS_10bfloat16_tENS5_IJlSB_lEEESJ_SK_NS4_8TiledMMAINS4_8MMA_AtomIJNS4_4SM904GMMA27MMA_64x32x16_F32BF16BF16_SSILNSO_5MajorE0ELSQ_0ELNSO_7ScaleInE1ELSR_1EEEEEENS4_6LayoutINS5_IJNSA_ILi2EEESB_SB_EEENS5_IJSB_NSA_ILi0EEESX_EEEEENS5_IJNS4_10UnderscoreES10_S10_EEEEENS4_13SM90_TMA_LOADENS4_14ComposedLayoutINS4_7SwizzleILi3ELi4ELi3EEENS4_18smem_ptr_flag_bitsILi16EEENSU_INS5_IJNSA_ILi8EEESH_EEENS5_IJSH_SB_EEEEEEEvNS4_8identityES13_S1D_vS1E_EENS_8epilogue10collective6detail29Sm90TmaWarpSpecializedAdapterINS1H_15DefaultEpilogueISJ_SK_SK_NS1G_6thread17LinearCombinationISJ_Li1EffLNS1L_9ScaleType4KindE0ELNS_15FloatRoundStyleE2ESJ_EENS1_15EpilogueDefaultEEEEEvvEEEEvNT_6ParamsE)
        /*668c*/ 	.short	0x0210
        /*668e*/ 	.short	0x0470


	//----- nvinfo : EIATTR_SW_WAR
	.align		4
.L_45:
        /*6690*/ 	.byte	0x04, 0x36
        /*6692*/ 	.short	(.L_47 - .L_46)
.L_46:
        /*6694*/ 	.word	0x00000008
.L_47:


//--------------------- .nv.callgraph             --------------------------
	.section	.nv.callgraph,"",@"SHT_CUDA_CALLGRAPH"
	.align	4
	.sectionentsize	8
	.align		4
        /*0000*/ 	.word	0x00000000
	.align		4
        /*0004*/ 	.word	0xffffffff
	.align		4
        /*0008*/ 	.word	index@(_ZN7cutlass13device_kernelINS_4gemm6kernel13GemmUniversalIN4cute5tupleIJiiiiEEENS1_10collective13CollectiveMmaINS1_34MainloopSm90TmaGmmaWarpSpecializedILi2ENS5_IJNS4_1CILi1EEESB_SB_EEENS1_35KernelTmaWarpSpecializedCooperativeEEENS5_IJNSA_ILi512EEENSA_ILi160EEENSA_ILi64EEEEEENS_10bfloat16_tENS5_IJlSB_lEEESJ_SK_NS4_8TiledMMAINS4_8MMA_AtomIJNS4_4SM904GMMA27MMA_64x32x16_F32BF16BF16_SSILNSO_5MajorE0ELSQ_0ELNSO_7ScaleInE1ELSR_1EEEEEENS4_6LayoutINS5_IJNSA_ILi2EEESB_SB_EEENS5_IJSB_NSA_ILi0EEESX_EEEEENS5_IJNS4_10UnderscoreES10_S10_EEEEENS4_13SM90_TMA_LOADENS4_14ComposedLayoutINS4_7SwizzleILi3ELi4ELi3EEENS4_18smem_ptr_flag_bitsILi16EEENSU_INS5_IJNSA_ILi8EEESH_EEENS5_IJSH_SB_EEEEEEEvNS4_8identityES13_S1D_vS1E_EENS_8epilogue10collective6detail29Sm90TmaWarpSpecializedAdapterINS1H_15DefaultEpilogueISJ_SK_SK_NS1G_6thread17LinearCombinationISJ_Li1EffLNS1L_9ScaleType4KindE0ELNS_15FloatRoundStyleE2ESJ_EENS1_15EpilogueDefaultEEEEEvvEEEEvNT_6ParamsE)
	.align		4
        /*000c*/ 	.word	index@(__assertfail)
	.align		4
        /*0010*/ 	.word	0x00000000
	.align		4
        /*0014*/ 	.word	0xfffffffe
	.align		4
        /*0018*/ 	.word	0x00000000
	.align		4
        /*001c*/ 	.word	0xfffffffd
	.align		4
        /*0020*/ 	.word	0x00000000
	.align		4
        /*0024*/ 	.word	0xfffffffc


//--------------------- .nv.constant4             --------------------------
	.section	.nv.constant4,"a",@progbits
	.align	8
	.align		8
.nv.constant4:
        /*0000*/ 	.dword	__assertfail
	.align		8
        /*0008*/ 	.dword	__unnamed_1
	.align		8
        /*0010*/ 	.dword	_ZN39_INTERNAL_2b1e37e5_4_k_cu_d4e7cb8f_59594cuda3std3__45__cpo5beginE
	.align		8
        /*0018*/ 	.dword	_ZN39_INTERNAL_2b1e37e5_4_k_cu_d4e7cb8f_59594cuda3std3__45__cpo3endE
	.align		8
        /*0020*/ 	.dword	_ZN39_INTERNAL_2b1e37e5_4_k_cu_d4e7cb8f_59594cuda3std3__45__cpo6cbeginE
	.align		8
        /*0028*/ 	.dword	_ZN39_INTERNAL_2b1e37e5_4_k_cu_d4e7cb8f_59594cuda3std3__45__cpo4cendE
	.align		8
        /*0030*/ 	.dword	_ZN39_INTERNAL_2b1e37e5_4_k_cu_d4e7cb8f_59594cuda3std3__441_GLOBAL__N__2b1e37e5_4_k_cu_d4e7cb8f_59596ignoreE
	.align		8
        /*0038*/ 	.dword	_ZN39_INTERNAL_2b1e37e5_4_k_cu_d4e7cb8f_59594cuda3std3__419piecewise_constructE
	.align		8
        /*0040*/ 	.dword	_ZN39_INTERNAL_2b1e37e5_4_k_cu_d4e7cb8f_59594cuda3std3__48in_placeE
	.align		8
        /*0048*/ 	.dword	_ZN39_INTERNAL_2b1e37e5_4_k_cu_d4e7cb8f_59594cuda3std6ranges3__45__cpo4swapE
	.align		8
        /*0050*/ 	.dword	_ZN39_INTERNAL_2b1e37e5_4_k_cu_d4e7cb8f_59594cuda3std6ranges3__45__cpo9iter_moveE
	.align		8
        /*0058*/ 	.dword	_ZN39_INTERNAL_2b1e37e5_4_k_cu_d4e7cb8f_59594cute7productE
	.align		8
        /*0060*/ 	.dword	_ZN39_INTERNAL_2b1e37e5_4_k_cu_d4e7cb8f_59594cute1_E
	.align		8
        /*0068*/ 	.dword	$str$22
	.align		8
        /*0070*/ 	.dword	$str$23


//--------------------- .text._ZN7cutlass13device_kernelINS_4gemm6kernel13GemmUniversalIN4cute5tupleIJiiiiEEENS1_10collective13CollectiveMmaINS1_34MainloopSm90TmaGmmaWarpSpecializedILi2ENS5_IJNS4_1CILi1EEESB_SB_EEENS1_35KernelTmaWarpSpecializedCooperativeEEENS5_IJNSA_ILi512EEENSA_ILi160EEENSA_ILi64EEEEEENS_10bfloat16_tENS5_IJlSB_lEEESJ_SK_NS4_8TiledMMAINS4_8MMA_AtomIJNS4_4SM904GMMA27MMA_64x32x16_F32BF16BF16_SSILNSO_5MajorE0ELSQ_0ELNSO_7ScaleInE1ELSR_1EEEEEENS4_6LayoutINS5_IJNSA_ILi2EEESB_SB_EEENS5_IJSB_NSA_ILi0EEESX_EEEEENS5_IJNS4_10UnderscoreES10_S10_EEEEENS4_13SM90_TMA_LOADENS4_14ComposedLayoutINS4_7SwizzleILi3ELi4ELi3EEENS4_18smem_ptr_flag_bitsILi16EEENSU_INS5_IJNSA_ILi8EEESH_EEENS5_IJSH_SB_EEEEEEEvNS4_8identityES13_S1D_vS1E_EENS_8epilogue10collective6detail29Sm90TmaWarpSpecializedAdapterINS1H_15DefaultEpilogueISJ_SK_SK_NS1G_6thread17LinearCombinationISJ_Li1EffLNS1L_9ScaleType4KindE0ELNS_15FloatRoundStyleE2ESJ_EENS1_15EpilogueDefaultEEEEEvvEEEEvNT_6ParamsE --------------------------
	.section	.text._ZN7cutlass13device_kernelINS_4gemm6kernel13GemmUniversalIN4cute5tupleIJiiiiEEENS1_10collective13CollectiveMmaINS1_34MainloopSm90TmaGmmaWarpSpecializedILi2ENS5_IJNS4_1CILi1EEESB_SB_EEENS1_35KernelTmaWarpSpecializedCooperativeEEENS5_IJNSA_ILi512EEENSA_ILi160EEENSA_ILi64EEEEEENS_10bfloat16_tENS5_IJlSB_lEEESJ_SK_NS4_8TiledMMAINS4_8MMA_AtomIJNS4_4SM904GMMA27MMA_64x32x16_F32BF16BF16_SSILNSO_5MajorE0ELSQ_0ELNSO_7ScaleInE1ELSR_1EEEEEENS4_6LayoutINS5_IJNSA_ILi2EEESB_SB_EEENS5_IJSB_NSA_ILi0EEESX_EEEEENS5_IJNS4_10UnderscoreES10_S10_EEEEENS4_13SM90_TMA_LOADENS4_14ComposedLayoutINS4_7SwizzleILi3ELi4ELi3EEENS4_18smem_ptr_flag_bitsILi16EEENSU_INS5_IJNSA_ILi8EEESH_EEENS5_IJSH_SB_EEEEEEEvNS4_8identityES13_S1D_vS1E_EENS_8epilogue10collective6detail29Sm90TmaWarpSpecializedAdapterINS1H_15DefaultEpilogueISJ_SK_SK_NS1G_6thread17LinearCombinationISJ_Li1EffLNS1L_9ScaleType4KindE0ELNS_15FloatRoundStyleE2ESJ_EENS1_15EpilogueDefaultEEEEEvvEEEEvNT_6ParamsE,"ax",@progbits
	.align	128
.text._ZN7cutlass13device_kernelINS_4gemm6kernel13GemmUniversalIN4cute5tupleIJiiiiEEENS1_10collective13CollectiveMmaINS1_34MainloopSm90TmaGmmaWarpSpecializedILi2ENS5_IJNS4_1CILi1EEESB_SB_EEENS1_35KernelTmaWarpSpecializedCooperativeEEENS5_IJNSA_ILi512EEENSA_ILi160EEENSA_ILi64EEEEEENS_10bfloat16_tENS5_IJlSB_lEEESJ_SK_NS4_8TiledMMAINS4_8MMA_AtomIJNS4_4SM904GMMA27MMA_64x32x16_F32BF16BF16_SSILNSO_5MajorE0ELSQ_0ELNSO_7ScaleInE1ELSR_1EEEEEENS4_6LayoutINS5_IJNSA_ILi2EEESB_SB_EEENS5_IJSB_NSA_ILi0EEESX_EEEEENS5_IJNS4_10UnderscoreES10_S10_EEEEENS4_13SM90_TMA_LOADENS4_14ComposedLayoutINS4_7SwizzleILi3ELi4ELi3EEENS4_18smem_ptr_flag_bitsILi16EEENSU_INS5_IJNSA_ILi8EEESH_EEENS5_IJSH_SB_EEEEEEEvNS4_8identityES13_S1D_vS1E_EENS_8epilogue10collective6detail29Sm90TmaWarpSpecializedAdapterINS1H_15DefaultEpilogueISJ_SK_SK_NS1G_6thread17LinearCombinationISJ_Li1EffLNS1L_9ScaleType4KindE0ELNS_15FloatRoundStyleE2ESJ_EENS1_15EpilogueDefaultEEEEEvvEEEEvNT_6ParamsE:
        .type           _ZN7cutlass13device_kernelINS_4gemm6kernel13GemmUniversalIN4cute5tupleIJiiiiEEENS1_10collective13CollectiveMmaINS1_34MainloopSm90TmaGmmaWarpSpecializedILi2ENS5_IJNS4_1CILi1EEESB_SB_EEENS1_35KernelTmaWarpSpecializedCooperativeEEENS5_IJNSA_ILi512EEENSA_ILi160EEENSA_ILi64EEEEEENS_10bfloat16_tENS5_IJlSB_lEEESJ_SK_NS4_8TiledMMAINS4_8MMA_AtomIJNS4_4SM904GMMA27MMA_64x32x16_F32BF16BF16_SSILNSO_5MajorE0ELSQ_0ELNSO_7ScaleInE1ELSR_1EEEEEENS4_6LayoutINS5_IJNSA_ILi2EEESB_SB_EEENS5_IJSB_NSA_ILi0EEESX_EEEEENS5_IJNS4_10UnderscoreES10_S10_EEEEENS4_13SM90_TMA_LOADENS4_14ComposedLayoutINS4_7SwizzleILi3ELi4ELi3EEENS4_18smem_ptr_flag_bitsILi16EEENSU_INS5_IJNSA_ILi8EEESH_EEENS5_IJSH_SB_EEEEEEEvNS4_8identityES13_S1D_vS1E_EENS_8epilogue10collective6detail29Sm90TmaWarpSpecializedAdapterINS1H_15DefaultEpilogueISJ_SK_SK_NS1G_6thread17LinearCombinationISJ_Li1EffLNS1L_9ScaleType4KindE0ELNS_15FloatRoundStyleE2ESJ_EENS1_15EpilogueDefaultEEEEEvvEEEEvNT_6ParamsE,@function
        .size           _ZN7cutlass13device_kernelINS_4gemm6kernel13GemmUniversalIN4cute5tupleIJiiiiEEENS1_10collective13CollectiveMmaINS1_34MainloopSm90TmaGmmaWarpSpecializedILi2ENS5_IJNS4_1CILi1EEESB_SB_EEENS1_35KernelTmaWarpSpecializedCooperativeEEENS5_IJNSA_ILi512EEENSA_ILi160EEENSA_ILi64EEEEEENS_10bfloat16_tENS5_IJlSB_lEEESJ_SK_NS4_8TiledMMAINS4_8MMA_AtomIJNS4_4SM904GMMA27MMA_64x32x16_F32BF16BF16_SSILNSO_5MajorE0ELSQ_0ELNSO_7ScaleInE1ELSR_1EEEEEENS4_6LayoutINS5_IJNSA_ILi2EEESB_SB_EEENS5_IJSB_NSA_ILi0EEESX_EEEEENS5_IJNS4_10UnderscoreES10_S10_EEEEENS4_13SM90_TMA_LOADENS4_14ComposedLayoutINS4_7SwizzleILi3ELi4ELi3EEENS4_18smem_ptr_flag_bitsILi16EEENSU_INS5_IJNSA_ILi8EEESH_EEENS5_IJSH_SB_EEEEEEEvNS4_8identityES13_S1D_vS1E_EENS_8epilogue10collective6detail29Sm90TmaWarpSpecializedAdapterINS1H_15DefaultEpilogueISJ_SK_SK_NS1G_6thread17LinearCombinationISJ_Li1EffLNS1L_9ScaleType4KindE0ELNS_15FloatRoundStyleE2ESJ_EENS1_15EpilogueDefaultEEEEEvvEEEEvNT_6ParamsE,(.L_x_696 - _ZN7cutlass13device_kernelINS_4gemm6kernel13GemmUniversalIN4cute5tupleIJiiiiEEENS1_10collective13CollectiveMmaINS1_34MainloopSm90TmaGmmaWarpSpecializedILi2ENS5_IJNS4_1CILi1EEESB_SB_EEENS1_35KernelTmaWarpSpecializedCooperativeEEENS5_IJNSA_ILi512EEENSA_ILi160EEENSA_ILi64EEEEEENS_10bfloat16_tENS5_IJlSB_lEEESJ_SK_NS4_8TiledMMAINS4_8MMA_AtomIJNS4_4SM904GMMA27MMA_64x32x16_F32BF16BF16_SSILNSO_5MajorE0ELSQ_0ELNSO_7ScaleInE1ELSR_1EEEEEENS4_6LayoutINS5_IJNSA_ILi2EEESB_SB_EEENS5_IJSB_NSA_ILi0EEESX_EEEEENS5_IJNS4_10UnderscoreES10_S10_EEEEENS4_13SM90_TMA_LOADENS4_14ComposedLayoutINS4_7SwizzleILi3ELi4ELi3EEENS4_18smem_ptr_flag_bitsILi16EEENSU_INS5_IJNSA_ILi8EEESH_EEENS5_IJSH_SB_EEEEEEEvNS4_8identityES13_S1D_vS1E_EENS_8epilogue10collective6detail29Sm90TmaWarpSpecializedAdapterINS1H_15DefaultEpilogueISJ_SK_SK_NS1G_6thread17LinearCombinationISJ_Li1EffLNS1L_9ScaleType4KindE0ELNS_15FloatRoundStyleE2ESJ_EENS1_15EpilogueDefaultEEEEEvvEEEEvNT_6ParamsE)
        .other          _ZN7cutlass13device_kernelINS_4gemm6kernel13GemmUniversalIN4cute5tupleIJiiiiEEENS1_10collective13CollectiveMmaINS1_34MainloopSm90TmaGmmaWarpSpecializedILi2ENS5_IJNS4_1CILi1EEESB_SB_EEENS1_35KernelTmaWarpSpecializedCooperativeEEENS5_IJNSA_ILi512EEENSA_ILi160EEENSA_ILi64EEEEEENS_10bfloat16_tENS5_IJlSB_lEEESJ_SK_NS4_8TiledMMAINS4_8MMA_AtomIJNS4_4SM904GMMA27MMA_64x32x16_F32BF16BF16_SSILNSO_5MajorE0ELSQ_0ELNSO_7ScaleInE1ELSR_1EEEEEENS4_6LayoutINS5_IJNSA_ILi2EEESB_SB_EEENS5_IJSB_NSA_ILi0EEESX_EEEEENS5_IJNS4_10UnderscoreES10_S10_EEEEENS4_13SM90_TMA_LOADENS4_14ComposedLayoutINS4_7SwizzleILi3ELi4ELi3EEENS4_18smem_ptr_flag_bitsILi16EEENSU_INS5_IJNSA_ILi8EEESH_EEENS5_IJSH_SB_EEEEEEEvNS4_8identityES13_S1D_vS1E_EENS_8epilogue10collective6detail29Sm90TmaWarpSpecializedAdapterINS1H_15DefaultEpilogueISJ_SK_SK_NS1G_6thread17LinearCombinationISJ_Li1EffLNS1L_9ScaleType4KindE0ELNS_15FloatRoundStyleE2ESJ_EENS1_15EpilogueDefaultEEEEEvvEEEEvNT_6ParamsE,@"STO_CUDA_ENTRY STV_DEFAULT"
_ZN7cutlass13device_kernelINS_4gemm6kernel13GemmUniversalIN4cute5tupleIJiiiiEEENS1_10collective13CollectiveMmaINS1_34MainloopSm90TmaGmmaWarpSpecializedILi2ENS5_IJNS4_1CILi1EEESB_SB_EEENS1_35KernelTmaWarpSpecializedCooperativeEEENS5_IJNSA_ILi512EEENSA_ILi160EEENSA_ILi64EEEEEENS_10bfloat16_tENS5_IJlSB_lEEESJ_SK_NS4_8TiledMMAINS4_8MMA_AtomIJNS4_4SM904GMMA27MMA_64x32x16_F32BF16BF16_SSILNSO_5MajorE0ELSQ_0ELNSO_7ScaleInE1ELSR_1EEEEEENS4_6LayoutINS5_IJNSA_ILi2EEESB_SB_EEENS5_IJSB_NSA_ILi0EEESX_EEEEENS5_IJNS4_10UnderscoreES10_S10_EEEEENS4_13SM90_TMA_LOADENS4_14ComposedLayoutINS4_7SwizzleILi3ELi4ELi3EEENS4_18smem_ptr_flag_bitsILi16EEENSU_INS5_IJNSA_ILi8EEESH_EEENS5_IJSH_SB_EEEEEEEvNS4_8identityES13_S1D_vS1E_EENS_8epilogue10collective6detail29Sm90TmaWarpSpecializedAdapterINS1H_15DefaultEpilogueISJ_SK_SK_NS1G_6thread17LinearCombinationISJ_Li1EffLNS1L_9ScaleType4KindE0ELNS_15FloatRoundStyleE2ESJ_EENS1_15EpilogueDefaultEEEEEvvEEEEvNT_6ParamsE:
[----:B------:R-:W0:Y:S02]  /*0000*/  LDC R1, c[0x0][0x28] ;  /* 0x00000a00ff017b82 */ /* 0x000e240000000800 */
[----:B0-----:R-:W-:Y:S01]  /*0010*/  VIADD R1, R1, 0xfffff958 ;  /* 0xfffff95801017836 */ /* 0x001fe20000000000 */
[----:B------:R-:W0:Y:S01]  /*0020*/  S2R R2, SR_TID.X ;  /* 0x0000000000027919 */ /* 0x000e220000002100 */
[----:B------:R-:W-:Y:S01]  /*0030*/  ELECT P0, URZ, PT ;  /* 0x00000000003f782f */ /* 0x000fe20003800000 */
[----:B------:R-:W-:Y:S01]  /*0040*/  BSSY B0, `(.L_x_0) ;  /* 0x0000015000007945 */ /* 0x000fe20003800000 */
[--C-:B0-----:R-:W-:Y:S02]  /*0050*/  SHF.R.U32.HI R0, RZ, 0x5, R2.reuse ;  /* 0x00000005ff007819 */ /* 0x101fe40000011602 */
[----:B------:R-:W-:-:S03]  /*0060*/  SHF.R.U32.HI R2, RZ, 0x7, R2 ;  /* 0x00000007ff027819 */ /* 0x000fc60000011602 */
[----:B------:R-:W0:Y:S04]  /*0070*/  SHFL.IDX PT, R3, R0, RZ, 0x1f ;  /* 0x00001fff00037589 */ /* 0x000e2800000e0000 */
[----:B------:R-:W1:Y:S01]  /*0080*/  SHFL.IDX PT, R2, R2, RZ, 0x1f ;  /* 0x00001fff02027589 */ /* 0x000e6200000e0000 */
[----:B0-----:R-:W-:Y:S02]  /*0090*/  R2UR UR10, R3 ;  /* 0x00000000030a72ca */ /* 0x001fe400000e0000 */
[----:B-1----:R-:W-:-:S11]  /*00a0*/  R2UR UR5, R2 ;  /* 0x00000000020572ca */ /* 0x002fd600000e0000 */
[----:B------:R-:W-:Y:S02]  /*00b0*/  USHF.R.S32.HI UR4, URZ, 0x1f, UR10 ;  /* 0x0000001f3f047899 */ /* 0x000fe4000801140a */
[----:B------:R-:W-:Y:S02]  /*00c0*/  ISETP.NE.OR P0, PT, RZ, UR10, !P0 ;  /* 0x0000000aff007c0c */ /* 0x000fe4000c705670 */
[----:B------:R-:W-:-:S04]  /*00d0*/  ULEA.HI UR4, UR4, UR10, URZ, 0x2 ;  /* 0x0000000a04047291 */ /* 0x000fc8000f8f103f */
[----:B------:R-:W-:-:S04]  /*00e0*/  ULOP3.LUT UR4, UR4, 0xfffffffc, URZ, 0xc0, !UPT ;  /* 0xfffffffc04047892 */ /* 0x000fc8000f8ec03f */
[----:B------:R-:W-:-:S03]  /*00f0*/  UIADD3 UR10, UR10, -UR4, URZ ;  /* 0x800000040a0a7290 */ /* 0x000fc6000fffe03f */
[----:B------:R-:W-:Y:S09]  /*0100*/  @P0 BRA `(.L_x_1) ;  /* 0x0000000000200947 */ /* 0x000ff20003800000 */
[----:B------:R-:W-:Y:S02]  /*0110*/  ULDC.64 UR6, c[0x0][0x198] ;  /* 0x0000660000067ab9 */ /* 0x000fe40000000a00 */
[----:B------:R-:W-:Y:S02]  /*0120*/  UIADD3 UR8, UP0, UR6, 0xf0, URZ ;  /* 0x000000f006087890 */ /* 0x000fe4000ff1e03f */
[----:B------:R-:W-:Y:S02]  /*0130*/  UIADD3 UR6, UP1, UR6, 0x1f0, URZ ;  /* 0x000001f006067890 */ /* 0x000fe4000ff3e03f */
[----:B------:R-:W-:Y:S02]  /*0140*/  UIADD3.X UR9, URZ, UR7, URZ, UP0, !UPT ;  /* 0x000000073f097290 */ /* 0x000fe400087fe43f */
[----:B------:R-:W-:-:S07]  /*0150*/  UIADD3.X UR7, URZ, UR7, URZ, UP1, !UPT ;  /* 0x000000073f077290 */ /* 0x000fce0008ffe43f */
[----:B------:R0:W-:Y:S02]  /*0160*/  UTMACCTL.PF [UR8] ;  /* 0x00000000080079b9 */ /* 0x0001e40008040000 */
[----:B------:R0:W-:Y:S02]  /*0170*/  UTMACCTL.PF [UR6] ;  /* 0x00000000060079b9 */ /* 0x0001e40008040000 */
[----:B0-----:R-:W-:Y:S01]  /*0180*/  NOP ;  /* 0x0000000000007918 */ /* 0x001fe20000000000 */
.L_x_1:
[----:B------:R-:W-:Y:S05]  /*0190*/  BSYNC B0 ;  /* 0x0000000000007941 */ /* 0x000fea0003800000 */
.L_x_0:
[----:B------:R-:W0:Y:S01]  /*01a0*/  SHFL.IDX PT, R2, R0, RZ, 0x1f ;  /* 0x00001fff00027589 */ /* 0x000e2200000e0000 */
[----:B------:R-:W-:Y:S01]  /*01b0*/  UISETP.NE.AND UP0, UPT, UR10, 0x3, UPT ;  /* 0x000000030a00788c */ /* 0x000fe2000bf05270 */
[----:B------:R-:W-:Y:S01]  /*01c0*/  ISETP.NE.AND P1, PT, RZ, UR5, PT ;  /* 0x00000005ff007c0c */ /* 0x000fe2000bf25270 */
[----:B------:R-:W-:Y:S02]  /*01d0*/  UIADD3 UR18, UR5, -0x1, URZ ;  /* 0xffffffff05127890 */ /* 0x000fe4000fffe03f */
[----:B------:R-:W-:Y:S02]  /*01e0*/  UISETP.EQ.OR UP0, UPT, UR10, URZ, !UP0 ;  /* 0x0000003f0a00728c */ /* 0x000fe4000c702670 */
[----:B------:R-:W-:Y:S02]  /*01f0*/  UISETP.GE.U32.AND UP1, UPT, UR18, 0x2, UPT ;  /* 0x000000021200788c */ /* 0x000fe4000bf26070 */
[----:B------:R-:W-:-:S04]  /*0200*/  UISETP.EQ.AND UP0, UPT, UR5, URZ, UP0 ;  /* 0x0000003f0500728c */ /* 0x000fc80008702270 */
[----:B------:R-:W-:-:S04]  /*0210*/  USEL UR38, URZ, 0x1, !UP0 ;  /* 0x000000013f267887 */ /* 0x000fc8000c000000 */
[----:B------:R-:W-:Y:S01]  /*0220*/  USEL UR38, UR38, 0x2, UP1 ;  /* 0x0000000226267887 */ /* 0x000fe20008800000 */
[----:B0-----:R-:W-:-:S13]  /*0230*/  ISETP.NE.AND P0, PT, R2, RZ, PT ;  /* 0x000000ff0200720c */ /* 0x001fda0003f05270 */
[----:B------:R-:W-:Y:S05]  /*0240*/  @P0 BRA `(.L_x_2) ;  /* 0x0000000000480947 */ /* 0x000fea0003800000 */
[----:B------:R-:W0:Y:S01]  /*0250*/  S2UR UR8, SR_CgaCtaId ;  /* 0x00000000000879c3 */ /* 0x000e220000008800 */
[----:B------:R-:W-:Y:S01]  /*0260*/  UMOV UR4, 0x400 ;  /* 0x0000040000047882 */ /* 0x000fe20000000000 */
[----:B------:R-:W-:Y:S01]  /*0270*/  UMOV UR5, 0x1 ;  /* 0x0000000100057882 */ /* 0x000fe20000000000 */
[----:B------:R-:W-:Y:S01]  /*0280*/  UMOV UR6, 0x100 ;  /* 0x0000010000067882 */ /* 0x000fe20000000000 */
[----:B------:R-:W-:Y:S01]  /*0290*/  ELECT P0, URZ, PT ;  /* 0x00000000003f782f */ /* 0x000fe20003800000 */
[----:B------:R-:W-:-:S04]  /*02a0*/  UIADD3 UR6, -UR6, 0x100000, URZ ;  /* 0x0010000006067890 */ /* 0x000fc8000fffe13f */
[----:B------:R-:W-:Y:S02]  /*02b0*/  USHF.L.U32 UR7, UR6, 0xb, URZ ;  /* 0x0000000b06077899 */ /* 0x000fe4000800063f */
[----:B------:R-:W-:Y:S02]  /*02c0*/  USHF.L.U32 UR6, UR6, 0x1, URZ ;  /* 0x0000000106067899 */ /* 0x000fe4000800063f */
[----:B0-----:R-:W-:Y:S02]  /*02d0*/  ULEA UR8, UR8, UR4, 0x18 ;  /* 0x0000000408087291 */ /* 0x001fe4000f8ec03f */
[----:B------:R-:W-:-:S04]  /*02e0*/  UIADD3 UR4, -UR5, 0x100000, URZ ;  /* 0x0010000005047890 */ /* 0x000fc8000fffe13f */
[----:B------:R-:W-:Y:S02]  /*02f0*/  USHF.L.U32 UR5, UR4, 0xb, URZ ;  /* 0x0000000b04057899 */ /* 0x000fe4000800063f */
[----:B------:R-:W-:Y:S01]  /*0300*/  USHF.L.U32 UR4, UR4, 0x1, URZ ;  /* 0x0000000104047899 */ /* 0x000fe2000800063f */
[----:B------:R-:W0:Y:S11]  /*0310*/  FENCE.VIEW.ASYNC.S ;  /* 0x00000000000073c6 */ /* 0x000e360000000000 */
[----:B0-----:R0:W1:Y:S01]  /*0320*/  SYNCS.EXCH.64 URZ, [UR8], UR4 ;  /* 0x00000004083f75b2 */ /* 0x0010620008000100 */
[----:B------:R0:W2:Y:S01]  /*0330*/  SYNCS.EXCH.64 URZ, [UR8+0x10], UR6 ;  /* 0x00001006083f75b2 */ /* 0x0000a20008000100 */
[----:B------:R0:W3:Y:S01]  /*0340*/  SYNCS.EXCH.64 URZ, [UR8+0x8], UR4 ;  /* 0x00000804083f75b2 */ /* 0x0000e20008000100 */
[----:B------:R0:W4:Y:S01]  /*0350*/  SYNCS.EXCH.64 URZ, [UR8+0x18], UR6 ;  /* 0x00001806083f75b2 */ /* 0x0001220008000100 */
[----:B------:R-:W-:Y:S01]  /*0360*/  NOP ;  /* 0x0000000000007918 */ /* 0x000fe20000000000 */
.L_x_2:
[----:B------:R-:W5:Y:S01]  /*0370*/  SHFL.IDX PT, R0, R0, RZ, 0x1f ;  /* 0x00001fff00007589 */ /* 0x000f6200000e0000 */
[----:B------:R-:W-:Y:S01]  /*0380*/  ELECT P0, URZ, PT ;  /* 0x00000000003f782f */ /* 0x000fe20003800000 */
[----:B------:R-:W1:Y:S01]  /*0390*/  S2UR UR17, SR_CTAID.Y ;  /* 0x00000000001179c3 */ /* 0x000e620000002600 */
[----:B0-----:R-:W-:Y:S01]  /*03a0*/  ULDC UR5, c[0x0][0x65c] ;  /* 0x0001970000057ab9 */ /* 0x001fe20000000800 */
[----:B------:R-:W-:Y:S01]  /*03b0*/  UMOV UR12, 0x20 ;  /* 0x00000020000c7882 */ /* 0x000fe20000000000 */
[----:B------:R-:W-:Y:S01]  /*03c0*/  UISETP.NE.AND UP2, UPT, UR5, 0x1, UPT ;  /* 0x000000010500788c */ /* 0x000fe2000bf45270 */
[----:B------:R-:W-:Y:S01]  /*03d0*/  NOP ;  /* 0x0000000000007918 */ /* 0x000fe20000000000 */
[----:B------:R-:W-:Y:S02]  /*03e0*/  NOP ;  /* 0x0000000000007918 */ /* 0x000fe40000000000 */
[----:B------:R-:W-:Y:S01]  /*03f0*/  UP2UR UR39, UPR, URZ, 0x4 ;  /* 0x000000043f277883 */ /* 0x000fe20008000000 */
[----:B------:R-:W0:Y:S01]  /*0400*/  S2UR UR4, SR_CTAID.X ;  /* 0x00000000000479c3 */ /* 0x000e220000002500 */
[----:B------:R-:W-:-:S02]  /*0410*/  PLOP3.LUT P2, PT, PT, PT, UP2, 0x80, 0x0 ;  /* 0x000000000000781c */ /* 0x000fc40003f4f028 */
[----:B------:R-:W-:Y:S02]  /*0420*/  PLOP3.LUT P4, PT, PT, PT, UP2, 0x80, 0x0 ;  /* 0x000000000000781c */ /* 0x000fe40003f8f028 */
[----:B------:R-:W-:Y:S01]  /*0430*/  PLOP3.LUT P3, PT, PT, PT, UP2, 0x80, 0x0 ;  /* 0x000000000000781c */ /* 0x000fe20003f6f028 */
[----:B------:R-:W-:Y:S01]  /*0440*/  @UP2 ULDC UR14, c[0x0][0x10] ;  /* 0x00000400000e2ab9 */ /* 0x000fe20000000800 */
[----:B------:R-:W-:Y:S01]  /*0450*/  @UP2 UMOV UR9, URZ ;  /* 0x0000003f00092c82 */ /* 0x000fe20008000000 */
[----:B------:R-:W-:Y:S01]  /*0460*/  @!UP2 ULDC UR11, c[0x0][0xc] ;  /* 0x00000300000baab9 */ /* 0x000fe20000000800 */
[----:B-----5:R-:W-:Y:S01]  /*0470*/  ISETP.NE.OR P0, PT, R0, RZ, !P0 ;  /* 0x000000ff0000720c */ /* 0x020fe20004705670 */
[----:B-1----:R-:W-:Y:S02]  /*0480*/  @UP2 UMOV UR7, UR17 ;  /* 0x0000001100072c82 */ /* 0x002fe40008000000 */
[----:B------:R-:W-:Y:S01]  /*0490*/  @UP2 UMOV UR8, UR7 ;  /* 0x0000000700082c82 */ /* 0x000fe20008000000 */
[----:B------:R-:W-:Y:S01]  /*04a0*/  @!UP2 UMOV UR7, UR17 ;  /* 0x000000110007ac82 */ /* 0x000fe20008000000 */
[----:B0-----:R-:W-:-:S08]  /*04b0*/  @UP2 UIMAD.WIDE.U32 UR14, UR4, UR14, UR8 ;  /* 0x0000000e040e22a5 */ /* 0x001fd0000f8e0008 */
[----:B------:R-:W-:Y:S01]  /*04c0*/  VOTEU.ALL UP0, P0 ;  /* 0x00000000003f7886 */ /* 0x000fe20000000000 */
[----:B------:R-:W-:Y:S01]  /*04d0*/  VOTEU.ALL UP1, P0 ;  /* 0x00000000003f7886 */ /* 0x000fe20000020000 */
[----:B------:R-:W-:-:S03]  /*04e0*/  IMAD.U32 R2, RZ, RZ, UR14 ;  /* 0x0000000eff027e24 */ /* 0x000fc6000f8e00ff */
[----:B------:R-:W0:Y:S01]  /*04f0*/  @!UP0 S2UR UR6, SR_CgaCtaId ;  /* 0x00000000000689c3 */ /* 0x000e220000008800 */
[----:B------:R-:W-:Y:S01]  /*0500*/  @!UP0 UMOV UR5, 0x400 ;  /* 0x0000040000058882 */ /* 0x000fe20000000000 */
[----:B------:R-:W-:-:S04]  /*0510*/  @!UP0 UIADD3 UR12, -UR12, 0x100000, URZ ;  /* 0x001000000c0c8890 */ /* 0x000fc8000fffe13f */
[----:B------:R-:W-:Y:S02]  /*0520*/  @!UP0 USHF.L.U32 UR13, UR12, 0xb, URZ ;  /* 0x0000000b0c0d8899 */ /* 0x000fe4000800063f */
[----:B------:R-:W-:Y:S01]  /*0530*/  @!UP0 USHF.L.U32 UR12, UR12, 0x1, URZ ;  /* 0x000000010c0c8899 */ /* 0x000fe2000800063f */
[----:B------:R-:W-:Y:S01]  /*0540*/  IMAD.U32 R3, RZ, RZ, UR15 ;  /* 0x0000000fff037e24 */ /* 0x000fe2000f8e00ff */
[----:B0-----:R-:W-:Y:S01]  /*0550*/  @!UP0 ULEA UR16, UR6, UR5, 0x18 ;  /* 0x0000000506108291 */ /* 0x001fe2000f8ec03f */
[----:B------:R-:W-:Y:S01]  /*0560*/  VOTEU.ALL UP0, P0 ;  /* 0x00000000003f7886 */ /* 0x000fe20000000000 */
[----:B------:R-:W-:Y:S01]  /*0570*/  PLOP3.LUT P0, PT, PT, PT, UP2, 0x80, 0x0 ;  /* 0x000000000000781c */ /* 0x000fe20003f0f028 */
[----:B------:R-:W-:Y:S01]  /*0580*/  UMOV UR5, URZ ;  /* 0x0000003f00057c82 */ /* 0x000fe20008000000 */
[----:B------:R-:W-:Y:S01]  /*0590*/  @UP2 UMOV UR6, URZ ;  /* 0x0000003f00062c82 */ /* 0x000fe20008000000 */
[----:B------:R-:W-:Y:S02]  /*05a0*/  @!UP2 UIMAD.WIDE.U32 UR8, UR11, UR7, UR4 ;  /* 0x000000070b08a2a5 */ /* 0x000fe4000f8e0004 */
[----:B------:R-:W-:-:S04]  /*05b0*/  @UP2 UIADD3 UR6, UR15, UR6, URZ ;  /* 0x000000060f062290 */ /* 0x000fc8000fffe03f */
[----:B------:R-:W-:Y:S01]  /*05c0*/  IMAD.U32 R5, RZ, RZ, UR9 ;  /* 0x00000009ff057e24 */ /* 0x000fe2000f8e00ff */
[----:B------:R-:W0:Y:S02]  /*05d0*/  FENCE.VIEW.ASYNC.S ;  /* 0x00000000000073c6 */ /* 0x000e240000000000 */
[----:B0-----:R0:W2:Y:S01]  /*05e0*/  @!UP0 SYNCS.EXCH.64 URZ, [UR16+0x30], UR12 ;  /* 0x0000300c103f85b2 */ /* 0x0010a20008000100 */
[----:B------:R-:W-:Y:S01]  /*05f0*/  @P2 IMAD.U32 R6, RZ, RZ, UR6 ;  /* 0x00000006ff062e24 */ /* 0x000fe2000f8e00ff */
[----:B------:R-:W-:Y:S01]  /*0600*/  MOV R3, UR9 ;  /* 0x0000000900037c02 */ /* 0x000fe20008000f00 */
[----:B------:R-:W-:Y:S02]  /*0610*/  @P0 IMAD.MOV.U32 R7, RZ, RZ, R2 ;  /* 0x000000ffff070224 */ /* 0x000fe400078e0002 */
[----:B------:R-:W-:Y:S02]  /*0620*/  IMAD.U32 R2, RZ, RZ, UR8 ;  /* 0x00000008ff027e24 */ /* 0x000fe4000f8e00ff */
[----:B------:R-:W-:-:S02]  /*0630*/  @!P4 IMAD.MOV.U32 R6, RZ, RZ, R5 ;  /* 0x000000ffff06c224 */ /* 0x000fc400078e0005 */
[----:B------:R-:W-:Y:S02]  /*0640*/  @!P3 IMAD.MOV.U32 R7, RZ, RZ, R2 ;  /* 0x000000ffff07b224 */ /* 0x000fe400078e0002 */
[----:B------:R-:W-:Y:S01]  /*0650*/  IMAD.U32 R4, RZ, RZ, UR8 ;  /* 0x00000008ff047e24 */ /* 0x000fe2000f8e00ff */
[----:B------:R0:W-:Y:S04]  /*0660*/  STL [R1+0x1e0], R6 ;  /* 0x0001e00601007387 */ /* 0x0001e80000100800 */
[----:B------:R0:W-:Y:S01]  /*0670*/  STL [R1+0x1e4], R7 ;  /* 0x0001e40701007387 */ /* 0x0001e20000100800 */
[----:B------:R0:W2:Y:S01]  /*0680*/  @!UP1 SYNCS.EXCH.64 URZ, [UR16+0x38], UR12 ;  /* 0x0000380c103f95b2 */ /* 0x0000a20008000100 */
[----:B------:R-:W-:Y:S01]  /*0690*/  NOP ;  /* 0x0000000000007918 */ /* 0x000fe20000000000 */
[----:B--234-:R-:W-:Y:S06]  /*06a0*/  BAR.SYNC.DEFER_BLOCKING 0x0 ;  /* 0x0000000000007b1d */ /* 0x01cfec0000010000 */
[----:B------:R-:W-:Y:S05]  /*06b0*/  @!P1 BRA `(.L_x_3) ;  /* 0x000002a000509947 */ /* 0x000fea0003800000 */
[----:B------:R-:W-:-:S06]  /*06c0*/  UISETP.GT.U32.AND UP0, UPT, UR18, 0x1, UPT ;  /* 0x000000011200788c */ /* 0x000fcc000bf04070 */
[----:B------:R-:W-:-:S13]  /*06d0*/  PLOP3.LUT P0, PT, PT, PT, UP0, 0x80, 0x0 ;  /* 0x000000000000781c */ /* 0x000fda0003f0f008 */
[----:B0-----:R-:W-:Y:S05]  /*06e0*/  @P0 EXIT ;  /* 0x000000000000094d */ /* 0x001fea0003800000 */
[----:B------:R-:W-:Y:S01]  /*06f0*/  ULDC.64 UR8, c[0x0][0x650] ;  /* 0x0001940000087ab9 */ /* 0x000fe20000000a00 */
[----:B------:R-:W-:Y:S01]  /*0700*/  UMOV UR44, 0xffffffff ;  /* 0xffffffff002c7882 */ /* 0x000fe20000000000 */
[----:B------:R-:W-:Y:S01]  /*0710*/  ISETP.GE.U32.AND P0, PT, R7, UR8, PT ;  /* 0x0000000807007c0c */ /* 0x000fe2000bf06070 */
[----:B------:R-:W-:Y:S01]  /*0720*/  UMOV UR43, 0xffffffff ;  /* 0xffffffff002b7882 */ /* 0x000fe20000000000 */
[----:B------:R-:W-:Y:S01]  /*0730*/  UMOV UR40, 0xffffffff ;  /* 0xffffffff00287882 */ /* 0x000fe20000000000 */
[----:B------:R-:W-:Y:S02]  /*0740*/  PRMT R0, RZ, 0x7610, R0 ;  /* 0x00007610ff007816 */ /* 0x000fe40000000000 */
[----:B------:R-:W-:-:S13]  /*0750*/  ISETP.GE.U32.AND.EX P0, PT, R6, UR9, PT, P0 ;  /* 0x0000000906007c0c */ /* 0x000fda000bf06100 */
[----:B------:R-:W-:Y:S05]  /*0760*/  @P0 BRA `(.L_x_4) ;  /* 0x0000000400800947 */ /* 0x000fea0003800000 */
[----:B------:R-:W-:Y:S01]  /*0770*/  I2FP.F32.U32 R0, UR4 ;  /* 0x0000000400007c45 */ /* 0x000fe20008201000 */
[----:B------:R-:W-:Y:S01]  /*0780*/  ULDC.64 UR16, c[0x0][0x628] ;  /* 0x00018a0000107ab9 */ /* 0x000fe20000000a00 */
[----:B------:R-:W-:Y:S01]  /*0790*/  ULDC UR6, c[0x0][0x150] ;  /* 0x0000540000067ab9 */ /* 0x000fe20000000800 */
[----:B------:R-:W-:Y:S01]  /*07a0*/  ISETP.NE.U32.AND P0, PT, RZ, UR16, PT ;  /* 0x00000010ff007c0c */ /* 0x000fe2000bf05070 */
[----:B------:R-:W-:Y:S01]  /*07b0*/  ULDC UR15, c[0x0][0x630] ;  /* 0x00018c00000f7ab9 */ /* 0x000fe20000000800 */
[----:B------:R-:W-:Y:S01]  /*07c0*/  FMUL R0, R0, UR6 ;  /* 0x0000000600007c20 */ /* 0x000fe20008400000 */
[----:B------:R-:W-:Y:S01]  /*07d0*/  R2UR UR18, R7 ;  /* 0x00000000071272ca */ /* 0x000fe200000e0000 */
[----:B------:R-:W-:Y:S01]  /*07e0*/  ULDC UR20, c[0x0][0x154] ;  /* 0x0000550000147ab9 */ /* 0x000fe20000000800 */
[----:B------:R-:W-:Y:S01]  /*07f0*/  ISETP.NE.AND.EX P0, PT, RZ, UR17, PT, P0 ;  /* 0x00000011ff007c0c */ /* 0x000fe2000bf05300 */
[----:B------:R0:W1:Y:S01]  /*0800*/  F2I.U32.TRUNC.NTZ R2, R0 ;  /* 0x0000000000027305 */ /* 0x000062000020f000 */
[----:B------:R-:W-:-:S02]  /*0810*/  R2UR UR19, R6 ;  /* 0x00000000061372ca */ /* 0x000fc400000e0000 */
[----:B------:R-:W-:Y:S02]  /*0820*/  R2UR UR8, R7 ;  /* 0x00000000070872ca */ /* 0x000fe400000e0000 */
[----:B------:R-:W-:-:S07]  /*0830*/  R2UR UR9, R6 ;  /* 0x00000000060972ca */ /* 0x000fce00000e0000 */
[----:B0-----:R-:W-:Y:S08]  /*0840*/  @!P0 BRA `(.L_x_5) ;  /* 0x0000000000308947 */ /* 0x001ff00003800000 */
[----:B------:R-:W-:Y:S01]  /*0850*/  R2UR UR8, R7 ;  /* 0x00000000070872ca */ /* 0x000fe200000e0000 */
[----:B------:R-:W-:Y:S01]  /*0860*/  ULDC UR6, c[0x0][0x634] ;  /* 0x00018d0000067ab9 */ /* 0x000fe20000000800 */
[----:B------:R-:W-:-:S11]  /*0870*/  R2UR UR14, R6 ;  /* 0x00000000060e72ca */ /* 0x000fd600000e0000 */
[----:B------:R-:W-:-:S04]  /*0880*/  UIADD3 UR6, UP0, UR8, UR6, URZ ;  /* 0x0000000608067290 */ /* 0x000fc8000ff1e03f */
[----:B------:R-:W-:-:S04]  /*0890*/  UIADD3.X UR14, URZ, UR14, URZ, UP0, !UPT ;  /* 0x0000000e3f0e7290 */ /* 0x000fc800087fe43f */
[----:B------:R-:W-:-:S04]  /*08a0*/  UIMAD.WIDE.U32 UR8, UR14, UR16, URZ ;  /* 0x000000100e0872a5 */ /* 0x000fc8000f8e003f */
[----:B------:R-:W-:Y:S02]  /*08b0*/  UIMAD.WIDE.U32 UR10, UP0, UR6, UR17, UR8 ;  /* 0x00000011060a72a5 */ /* 0x000fe4000f800008 */
[----:B------:R-:W-:Y:S02]  /*08c0*/  UIMAD.WIDE.U32 UR8, UR6, UR16, URZ ;  /* 0x00000010060872a5 */ /* 0x000fe4000f8e003f */
[----:B------:R-:W-:Y:S02]  /*08d0*/  UIADD3.X UR13, URZ, URZ, URZ, UP0, !UPT ;  /* 0x0000003f3f0d7290 */ /* 0x000fe400087fe43f */
[----:B------:R-:W-:Y:S01]  /*08e0*/  UIADD3 URZ, UP0, UR9, UR10, URZ ;  /* 0x0000000a093f7290 */ /* 0x000fe2000ff1e03f */
[----:B------:R-:W-:-:S03]  /*08f0*/  UMOV UR12, UR11 ;  /* 0x0000000b000c7c82 */ /* 0x000fc60008000000 */
[----:B------:R-:W-:-:S12]  /*0900*/  UIMAD.WIDE.U32.X UR8, UR14, UR17, UR12, UP0 ;  /* 0x000000110e0872a5 */ /* 0x000fd800080e040c */
.L_x_5:
[----:B------:R-:W-:Y:S01]  /*0910*/  USHF.R.U64 UR40, UR8, UR15, UR9 ;  /* 0x0000000f08287299 */ /* 0x000fe20008001209 */
[----:B------:R-:W-:Y:S01]  /*0920*/  I2FP.F32.U32 R0, UR7 ;  /* 0x0000000700007c45 */ /* 0x000fe20008201000 */
[----:B------:R-:W-:Y:S01]  /*0930*/  USHF.R.U32.HI UR5, URZ, UR15, UR9 ;  /* 0x0000000f3f057299 */ /* 0x000fe20008011609 */
[----:B-1----:R-:W-:Y:S01]  /*0940*/  R2UR UR12, R2 ;  /* 0x00000000020c72ca */ /* 0x002fe200000e0000 */
[----:B------:R-:W-:Y:S02]  /*0950*/  UIADD3 UR6, UP0, URZ, -UR40, URZ ;  /* 0x800000283f067290 */ /* 0x000fe4000ff1e03f */
[----:B------:R-:W-:Y:S01]  /*0960*/  FMUL R0, R0, UR20 ;  /* 0x0000001400007c20 */ /* 0x000fe20008400000 */
[----:B------:R-:W-:Y:S01]  /*0970*/  ULDC.64 UR8, c[0x0][0x620] ;  /* 0x0001880000087ab9 */ /* 0x000fe20000000a00 */
[----:B------:R-:W-:Y:S01]  /*0980*/  UIADD3.X UR5, URZ, ~UR5, URZ, UP0, !UPT ;  /* 0x800000053f057290 */ /* 0x000fe200087fe43f */
[----:B------:R-:W-:Y:S01]  /*0990*/  UMOV UR10, UR18 ;  /* 0x00000012000a7c82 */ /* 0x000fe20008000000 */
[----:B------:R-:W-:-:S02]  /*09a0*/  UMOV UR11, UR19 ;  /* 0x00000013000b7c82 */ /* 0x000fc40008000000 */
[----:B------:R-:W-:Y:S01]  /*09b0*/  UIMAD UR5, UR5, UR8, URZ ;  /* 0x00000008050572a4 */ /* 0x000fe2000f8e023f */
[----:B------:R-:W0:Y:S01]  /*09c0*/  F2I.U32.TRUNC.NTZ R0, R0 ;  /* 0x0000000000007305 */ /* 0x000e22000020f000 */
[----:B------:R-:W-:Y:S02]  /*09d0*/  UIMAD.WIDE.U32 UR10, UR6, UR8, UR10 ;  /* 0x00000008060a72a5 */ /* 0x000fe4000f8e000a */
[----:B------:R-:W-:Y:S01]  /*09e0*/  UIMAD UR6, UR6, UR9, UR5 ;  /* 0x00000009060672a4 */ /* 0x000fe2000f8e0205 */
[----:B------:R-:W-:Y:S01]  /*09f0*/  ULDC UR21, c[0x0][0x658] ;  /* 0x0001960000157ab9 */ /* 0x000fe20000000800 */
[----:B------:R-:W-:Y:S02]  /*0a00*/  UMOV UR19, 0xffffffff ;  /* 0xffffffff00137882 */ /* 0x000fe40000000000 */
[----:B------:R-:W-:Y:S01]  /*0a10*/  UIADD3 UR6, UR11, UR6, URZ ;  /* 0x000000060b067290 */ /* 0x000fe2000fffe03f */
[----:B------:R-:W-:Y:S01]  /*0a20*/  ULDC UR15, c[0x0][0x618] ;  /* 0x00018600000f7ab9 */ /* 0x000fe20000000800 */
[----:B------:R-:W-:Y:S01]  /*0a30*/  ULDC.64 UR8, c[0x0][0x640] ;  /* 0x0001900000087ab9 */ /* 0x000fe20000000a00 */
[----:B------:R-:W-:Y:S01]  /*0a40*/  USHF.L.U32 UR11, UR19, UR21, URZ ;  /* 0x00000015130b7299 */ /* 0x000fe2000800063f */
[----:B------:R-:W-:Y:S01]  /*0a50*/  ISETP.NE.U32.AND P0, PT, RZ, UR8, PT ;  /* 0x00000008ff007c0c */ /* 0x000fe2000bf05070 */
[----:B------:R-:W-:-:S02]  /*0a60*/  USHF.R.U64 UR19, UR10, UR15, UR6 ;  /* 0x0000000f0a137299 */ /* 0x000fc40008001206 */
[----:B------:R-:W-:Y:S01]  /*0a70*/  USHF.R.U32.HI UR10, URZ, UR15, UR6 ;  /* 0x0000000f3f0a7299 */ /* 0x000fe20008011606 */
[----:B0-----:R-:W-:Y:S01]  /*0a80*/  R2UR UR14, R0 ;  /* 0x00000000000e72ca */ /* 0x001fe200000e0000 */
[----:B------:R-:W-:Y:S01]  /*0a90*/  ULDC UR17, c[0x0][0x608] ;  /* 0x0001820000117ab9 */ /* 0x000fe20000000800 */
[----:B------:R-:W-:Y:S01]  /*0aa0*/  ISETP.NE.AND.EX P0, PT, RZ, UR9, PT, P0 ;  /* 0x00000009ff007c0c */ /* 0x000fe2000bf05300 */
[----:B------:R-:W-:Y:S02]  /*0ab0*/  USHF.R.U64 UR23, UR19, UR17, UR10 ;  /* 0x0000001113177299 */ /* 0x000fe4000800120a */
[----:B------:R-:W-:Y:S01]  /*0ac0*/  USHF.R.U32.HI UR10, URZ, UR17, UR10 ;  /* 0x000000113f0a7299 */ /* 0x000fe2000801160a */
[----:B------:R-:W-:Y:S01]  /*0ad0*/  UMOV UR16, 0x1 ;  /* 0x0000000100107882 */ /* 0x000fe20000000000 */
[----:B------:R-:W-:Y:S02]  /*0ae0*/  UIADD3 UR12, -UR12, URZ, URZ ;  /* 0x0000003f0c0c7290 */ /* 0x000fe4000fffe13f */
[----:B------:R-:W-:-:S02]  /*0af0*/  USHF.R.U64 UR24, UR23, UR21, UR10 ;  /* 0x0000001517187299 */ /* 0x000fc4000800120a */
[----:B------:R-:W-:Y:S01]  /*0b00*/  USHF.L.U32 UR6, UR16, UR21, URZ ;  /* 0x0000001510067299 */ /* 0x000fe2000800063f */
[----:B------:R-:W-:Y:S01]  /*0b10*/  ULDC UR13, c[0x0][0x144] ;  /* 0x00005100000d7ab9 */ /* 0x000fe20000000800 */
[----:B------:R-:W-:Y:S01]  /*0b20*/  ULDC UR5, c[0x0][0x600] ;  /* 0x0001800000057ab9 */ /* 0x000fe20000000800 */
[----:B------:R-:W-:Y:S02]  /*0b30*/  ULOP3.LUT UR16, URZ, UR11, URZ, 0x33, !UPT ;  /* 0x0000000b3f107292 */ /* 0x000fe4000f8e333f */
[----:B------:R-:W-:Y:S02]  /*0b40*/  USHF.R.U32.HI UR11, URZ, UR21, UR10 ;  /* 0x000000153f0b7299 */ /* 0x000fe4000801160a */
[----:B------:R-:W-:Y:S02]  /*0b50*/  UIADD3 UR18, UR5, -0x1, URZ ;  /* 0xffffffff05127890 */ /* 0x000fe4000fffe03f */
[----:B------:R-:W-:Y:S02]  /*0b60*/  UIADD3 UR20, -UR14, URZ, URZ ;  /* 0x0000003f0e147290 */ /* 0x000fe4000fffe13f */
[----:B------:R-:W-:Y:S01]  /*0b70*/  UIMAD UR4, UR13, UR12, UR4 ;  /* 0x0000000c0d0472a4 */ /* 0x000fe2000f8e0204 */
[----:B------:R-:W-:Y:S01]  /*0b80*/  ULDC UR25, c[0x0][0x148] ;  /* 0x0000520000197ab9 */ /* 0x000fe20000000800 */
[----:B------:R-:W-:Y:S01]  /*0b90*/  ULDC UR21, c[0x0][0x648] ;  /* 0x0001920000157ab9 */ /* 0x000fe20000000800 */
[----:B------:R-:W-:Y:S01]  /*0ba0*/  ULDC UR22, c[0x0][0x638] ;  /* 0x00018e0000167ab9 */ /* 0x000fe20000000800 */
[----:B------:R-:W-:Y:S01]  /*0bb0*/  UMOV UR10, UR24 ;  /* 0x00000018000a7c82 */ /* 0x000fe20008000000 */
[----:B------:R-:W-:Y:S07]  /*0bc0*/  @!P0 BRA `(.L_x_6) ;  /* 0x0000000000308947 */ /* 0x000fee0003800000 */
[----:B------:R-:W-:Y:S02]  /*0bd0*/  ULDC UR14, c[0x0][0x64c] ;  /* 0x00019300000e7ab9 */ /* 0x000fe40000000800 */
        /* <DEDUP_REMOVED lines=8> */
[----:B------:R-:W-:-:S07]  /*0c60*/  UIMAD.WIDE.U32.X UR8, UR17, UR9, UR14, UP0 ;  /* 0x00000009110872a5 */ /* 0x000fce00080e040e */
[----:B------:R-:W-:Y:S01]  /*0c70*/  UMOV UR10, UR8 ;  /* 0x00000008000a7c82 */ /* 0x000fe20008000000 */
[----:B------:R-:W-:-:S05]  /*0c80*/  UMOV UR11, UR9 ;  /* 0x00000009000b7c82 */ /* 0x000fca0008000000 */
.L_x_6:
[----:B------:R-:W-:Y:S01]  /*0c90*/  UISETP.NE.AND UP0, UPT, UR39, URZ, UPT ;  /* 0x0000003f2700728c */ /* 0x000fe2000bf05270 */
[----:B------:R-:W-:Y:S01]  /*0ca0*/  IMAD.MOV.U32 R0, RZ, RZ, 0x1 ;  /* 0x00000001ff007424 */ /* 0x000fe200078e00ff */
[----:B------:R-:W-:Y:S02]  /*0cb0*/  USHF.R.U64 UR8, UR10, UR21, UR11 ;  /* 0x000000150a087299 */ /* 0x000fe4000800120b */
[----:B------:R-:W-:Y:S02]  /*0cc0*/  ULOP3.LUT UR16, UR23, UR16, URZ, 0xc0, !UPT ;  /* 0x0000001017107292 */ /* 0x000fe4000f8ec03f */
[----:B------:R-:W-:Y:S02]  /*0cd0*/  ULOP3.LUT UR18, UR19, UR18, URZ, 0xc0, !UPT ;  /* 0x0000001213127292 */ /* 0x000fe4000f8ec03f */
[----:B------:R-:W-:-:S03]  /*0ce0*/  UIMAD UR16, UR6, UR8, UR16 ;  /* 0x00000008061072a4 */ /* 0x000fc6000f8e0210 */
[----:B------:R-:W-:Y:S02]  /*0cf0*/  @UP0 UIMAD UR4, UR25, UR20, UR7 ;  /* 0x00000014190402a4 */ /* 0x000fe4000f8e0207 */
[----:B------:R-:W-:-:S04]  /*0d00*/  UIADD3 UR7, -UR8, URZ, URZ ;  /* 0x0000003f08077290 */ /* 0x000fc8000fffe13f */
[----:B------:R-:W-:-:S03]  /*0d10*/  UIMAD UR6, UR7, UR22, UR24 ;  /* 0x00000016070672a4 */ /* 0x000fc6000f8e0218 */
[----:B------:R-:W-:Y:S01]  /*0d20*/  ULDC UR7, c[0x0][0x610] ;  /* 0x0001840000077ab9 */ /* 0x000fe20000000800 */
[----:B------:R-:W-:Y:S02]  /*0d30*/  UIMAD UR6, UR6, UR5, UR18 ;  /* 0x00000005060672a4 */ /* 0x000fe4000f8e0212 */
[----:B------:R-:W-:-:S04]  /*0d40*/  UIMAD UR4, UR16, UR7, UR4 ;  /* 0x00000007100472a4 */ /* 0x000fc8000f8e0204 */
[----:B------:R-:W-:Y:S02]  /*0d50*/  USEL UR43, UR6, UR4, !UP0 ;  /* 0x00000004062b7287 */ /* 0x000fe4000c000000 */
[----:B------:R-:W-:-:S12]  /*0d60*/  USEL UR44, UR4, UR6, !UP0 ;  /* 0x00000006042c7287 */ /* 0x000fd8000c000000 */
.L_x_4:
[----:B------:R-:W-:-:S08]  /*0d70*/  NOP ;  /* 0x0000000000007918 */ /* 0x000fd00000000000 */
[----:B------:R-:W0:Y:S02]  /*0d80*/  USETMAXREG.TRY_ALLOC.CTAPOOL UP0, 0xf0 ;  /* 0x000000f0000079c8 */ /* 0x000e240008000600 */
[----:B0-----:R-:W-:-:S13]  /*0d90*/  PLOP3.LUT P0, PT, PT, PT, UP0, 0x80, 0x0 ;  /* 0x000000000000781c */ /* 0x001fda0003f0f008 */
[----:B------:R-:W-:Y:S05]  /*0da0*/  @!P0 BRA `(.L_x_4) ;  /* 0xfffffffc00f08947 */ /* 0x000fea000383ffff */
[----:B------:R-:W-:Y:S01]  /*0db0*/  ULDC.64 UR4, c[0x0][0x598] ;  /* 0x0001660000047ab9 */ /* 0x000fe20000000a00 */
[----:B------:R-:W-:Y:S01]  /*0dc0*/  ULDC.64 UR46, c[0x0][0x208] ;  /* 0x00008200002e7ab9 */ /* 0x000fe20000000a00 */
[----:B------:R-:W-:-:S04]  /*0dd0*/  ISETP.NE.U32.AND P0, PT, RZ, UR4, PT ;  /* 0x00000004ff007c0c */ /* 0x000fc8000bf05070 */
[----:B------:R-:W-:-:S13]  /*0de0*/  ISETP.NE.AND.EX P0, PT, RZ, UR5, PT, P0 ;  /* 0x00000005ff007c0c */ /* 0x000fda000bf05300 */
[----:B------:R-:W-:Y:S05]  /*0df0*/  @!P0 BRA `(.L_x_7) ;  /* 0x00000000001c8947 */ /* 0x000fea0003800000 */
[----:B------:R-:W0:Y:S02]  /*0e00*/  LDC.64 R2, c[0x0][0x598] ;  /* 0x00016600ff027b82 */ /* 0x000e240000000a00 */
[----:B0-----:R-:W2:Y:S02]  /*0e10*/  LDG.E.64 R2, desc[UR46][R2.64] ;  /* 0x0000002e02027981 */ /* 0x001ea4000c1e1b00 */
[----:B--2---:R-:W-:-:S04]  /*0e20*/  ISETP.NE.U32.AND P0, PT, R2, RZ, PT ;  /* 0x000000ff0200720c */ /* 0x004fc80003f05070 */
[----:B------:R-:W-:-:S13]  /*0e30*/  ISETP.NE.AND.EX P0, PT, R3, RZ, PT, P0 ;  /* 0x000000ff0300720c */ /* 0x000fda0003f05300 */
[----:B------:R-:W-:Y:S05]  /*0e40*/  @!P0 BRA `(.L_x_7) ;  /* 0x0000000000088947 */ /* 0x000fea0003800000 */
[----:B------:R0:W5:Y:S01]  /*0e50*/  LD.E R2, desc[UR46][R2.64] ;  /* 0x0000002e02027980 */ /* 0x000162000c101900 */
[----:B------:R-:W-:Y:S05]  /*0e60*/  BRA `(.L_x_8) ;  /* 0x0000000000247947 */ /* 0x000fea0003800000 */
.L_x_7:
[----:B------:R-:W-:Y:S02]  /*0e70*/  ULDC.64 UR4, c[0x0][0x588] ;  /* 0x0001620000047ab9 */ /* 0x000fe40000000a00 */
[----:B------:R-:W-:-:S04]  /*0e80*/  ISETP.NE.U32.AND P0, PT, RZ, UR4, PT ;  /* 0x00000004ff007c0c */ /* 0x000fc8000bf05070 */
[----:B------:R-:W-:-:S13]  /*0e90*/  ISETP.NE.AND.EX P0, PT, RZ, UR5, PT, P0 ;  /* 0x00000005ff007c0c */ /* 0x000fda000bf05300 */
[----:B------:R-:W-:Y:S05]  /*0ea0*/  @!P0 BRA `(.L_x_9) ;  /* 0x00000000000c8947 */ /* 0x000fea0003800000 */
[----:B------:R-:W0:Y:S02]  /*0eb0*/  LDC.64 R2, c[0x0][0x588] ;  /* 0x00016200ff027b82 */ /* 0x000e240000000a00 */
[----:B0-----:R1:W5:Y:S01]  /*0ec0*/  LDG.E R2, desc[UR46][R2.64] ;  /* 0x0000002e02027981 */ /* 0x001362000c1e1900 */
[----:B------:R-:W-:Y:S05]  /*0ed0*/  BRA `(.L_x_8) ;  /* 0x0000000000087947 */ /* 0x000fea0003800000 */
.L_x_9:
[----:B------:R-:W-:Y:S02]  /*0ee0*/  ULDC UR4, c[0x0][0x580] ;  /* 0x0001600000047ab9 */ /* 0x000fe40000000800 */
[----:B------:R-:W-:-:S07]  /*0ef0*/  IMAD.U32 R2, RZ, RZ, UR4 ;  /* 0x00000004ff027e24 */ /* 0x000fce000f8e00ff */
.L_x_8:
[----:B------:R-:W-:Y:S02]  /*0f00*/  ULDC.64 UR4, c[0x0][0x5a0] ;  /* 0x0001680000047ab9 */ /* 0x000fe40000000a00 */
[----:B------:R-:W-:-:S04]  /*0f10*/  ISETP.NE.U32.AND P0, PT, RZ, UR4, PT ;  /* 0x00000004ff007c0c */ /* 0x000fc8000bf05070 */
[----:B------:R-:W-:-:S13]  /*0f20*/  ISETP.NE.AND.EX P0, PT, RZ, UR5, PT, P0 ;  /* 0x00000005ff007c0c */ /* 0x000fda000bf05300 */
[----:B------:R-:W-:Y:S05]  /*0f30*/  @!P0 BRA `(.L_x_10) ;  /* 0x00000000001c8947 */ /* 0x000fea0003800000 */
[----:B------:R-:W2:Y:S02]  /*0f40*/  LDC.64 R4, c[0x0][0x5a0] ;  /* 0x00016800ff047b82 */ /* 0x000ea40000000a00 */
[----:B--2---:R-:W2:Y:S02]  /*0f50*/  LDG.E.64 R4, desc[UR46][R4.64] ;  /* 0x0000002e04047981 */ /* 0x004ea4000c1e1b00 */
[----:B--2---:R-:W-:-:S04]  /*0f60*/  ISETP.NE.U32.AND P0, PT, R4, RZ, PT ;  /* 0x000000ff0400720c */ /* 0x004fc80003f05070 */
[----:B------:R-:W-:-:S13]  /*0f70*/  ISETP.NE.AND.EX P0, PT, R5, RZ, PT, P0 ;  /* 0x000000ff0500720c */ /* 0x000fda0003f05300 */
[----:B------:R-:W-:Y:S05]  /*0f80*/  @!P0 BRA `(.L_x_10) ;  /* 0x0000000000088947 */ /* 0x000fea0003800000 */
[----:B------:R2:W5:Y:S01]  /*0f90*/  LD.E R16, desc[UR46][R4.64] ;  /* 0x0000002e04107980 */ /* 0x000562000c101900 */
[----:B------:R-:W-:Y:S05]  /*0fa0*/  BRA `(.L_x_11) ;  /* 0x0000000000247947 */ /* 0x000fea0003800000 */
.L_x_10:
[----:B------:R-:W-:Y:S02]  /*0fb0*/  ULDC.64 UR4, c[0x0][0x590] ;  /* 0x0001640000047ab9 */ /* 0x000fe40000000a00 */
[----:B------:R-:W-:-:S04]  /*0fc0*/  ISETP.NE.U32.AND P0, PT, RZ, UR4, PT ;  /* 0x00000004ff007c0c */ /* 0x000fc8000bf05070 */
[----:B------:R-:W-:-:S13]  /*0fd0*/  ISETP.NE.AND.EX P0, PT, RZ, UR5, PT, P0 ;  /* 0x00000005ff007c0c */ /* 0x000fda000bf05300 */
[----:B------:R-:W-:Y:S05]  /*0fe0*/  @!P0 BRA `(.L_x_12) ;  /* 0x00000000000c8947 */ /* 0x000fea0003800000 */
[----:B------:R-:W2:Y:S02]  /*0ff0*/  LDC.64 R16, c[0x0][0x590] ;  /* 0x00016400ff107b82 */ /* 0x000ea40000000a00 */
[----:B--2---:R3:W5:Y:S01]  /*1000*/  LDG.E R16, desc[UR46][R16.64] ;  /* 0x0000002e10107981 */ /* 0x004762000c1e1900 */
[----:B------:R-:W-:Y:S05]  /*1010*/  BRA `(.L_x_11) ;  /* 0x0000000000087947 */ /* 0x000fea0003800000 */
.L_x_12:
[----:B------:R-:W-:Y:S02]  /*1020*/  ULDC UR4, c[0x0][0x584] ;  /* 0x0001610000047ab9 */ /* 0x000fe40000000800 */
[----:B------:R-:W-:-:S07]  /*1030*/  MOV R16, UR4 ;  /* 0x0000000400107c02 */ /* 0x000fce0008000f00 */
.L_x_11:
[----:B------:R-:W-:-:S13]  /*1040*/  LOP3.LUT P0, RZ, R0, 0xff, RZ, 0xc0, !PT ;  /* 0x000000ff00ff7812 */ /* 0x000fda000780c0ff */
[----:B------:R-:W-:Y:S05]  /*1050*/  @!P0 EXIT ;  /* 0x000000000000894d */ /* 0x000fea0003800000 */
[----:B------:R-:W-:Y:S01]  /*1060*/  ULDC UR4, c[0x0][0x28c] ;  /* 0x0000a30000047ab9 */ /* 0x000fe20000000800 */
[----:B------:R-:W-:Y:S01]  /*1070*/  UMOV UR36, URZ ;  /* 0x0000003f00247c82 */ /* 0x000fe20008000000 */
[----:B------:R-:W-:Y:S01]  /*1080*/  UIADD3 UR4, UR4, 0x3f, URZ ;  /* 0x0000003f04047890 */ /* 0x000fe2000fffe03f */
[----:B------:R-:W-:-:S03]  /*1090*/  UMOV UR37, URZ ;  /* 0x0000003f00257c82 */ /* 0x000fc60008000000 */
[----:B------:R-:W-:-:S04]  /*10a0*/  USHF.R.S32.HI UR5, URZ, 0x1f, UR4 ;  /* 0x0000001f3f057899 */ /* 0x000fc80008011404 */
[----:B------:R-:W-:-:S04]  /*10b0*/  ULEA.HI UR5, UR5, UR4, URZ, 0x6 ;  /* 0x0000000405057291 */ /* 0x000fc8000f8f303f */
[----:B------:R-:W-:-:S12]  /*10c0*/  USHF.R.S32.HI UR41, URZ, 0x6, UR5 ;  /* 0x000000063f297899 */ /* 0x000fd80008011405 */
.L_x_664:
[----:B------:R-:W4:Y:S01]  /*10d0*/  S2R R0, SR_TID.X ;  /* 0x0000000000007919 */ /* 0x000f220000002100 */
[----:B------:R-:W0:Y:S01]  /*10e0*/  S2UR UR6, SR_CgaCtaId ;  /* 0x00000000000679c3 */ /* 0x000e220000008800 */
[----:B------:R-:W-:Y:S02]  /*10f0*/  UMOV UR42, 0x400 ;  /* 0x00000400002a7882 */ /* 0x000fe40000000000 */
[----:B0-----:R-:W-:Y:S01]  /*1100*/  ULEA UR42, UR6, UR42, 0x18 ;  /* 0x0000002a062a7291 */ /* 0x001fe2000f8ec03f */
[----:B----4-:R-:W-:-:S04]  /*1110*/  LOP3.LUT R0, R0, 0x80, RZ, 0xc0, !PT ;  /* 0x0000008000007812 */ /* 0x010fc800078ec0ff */
[----:B------:R-:W-:-:S06]  /*1120*/  SHF.R.U32.HI R0, RZ, 0x7, R0 ;  /* 0x00000007ff007819 */ /* 0x000fcc0000011600 */
[----:B------:R-:W0:Y:S02]  /*1130*/  SHFL.IDX PT, R0, R0, RZ, 0x1f ;  /* 0x00001fff00007589 */ /* 0x000e2400000e0000 */
[----:B0-----:R-:W-:-:S13]  /*1140*/  R2UR UR4, R0 ;  /* 0x00000000000472ca */ /* 0x001fda00000e0000 */
[----:B------:R-:W-:-:S04]  /*1150*/  ULEA.HI UR5, UR4, UR4, URZ, 0x1 ;  /* 0x0000000404057291 */ /* 0x000fc8000f8f083f */
[----:B------:R-:W-:-:S04]  /*1160*/  ULOP3.LUT UR5, UR5, 0x7fffe, URZ, 0xc0, !UPT ;  /* 0x0007fffe05057892 */ /* 0x000fc8000f8ec03f */
[----:B------:R-:W-:-:S03]  /*1170*/  UIADD3 UR5, UR4, -UR5, URZ ;  /* 0x8000000504057290 */ /* 0x000fc6000fffe03f */
[----:B------:R-:W-:Y:S01]  /*1180*/  ULDC UR4, c[0x0][0x28c] ;  /* 0x0000a30000047ab9 */ /* 0x000fe20000000800 */
[----:B------:R-:W-:Y:S01]  /*1190*/  ULEA UR5, UR5, UR42, 0xd ;  /* 0x0000002a05057291 */ /* 0x000fe2000f8e683f */
[----:B------:R-:W-:-:S03]  /*11a0*/  ISETP.LT.AND P0, PT, RZ, UR4, PT ;  /* 0x00000004ff007c0c */ /* 0x000fc6000bf01270 */
[----:B------:R-:W-:-:S04]  /*11b0*/  UIADD3 UR5, UR5, 0x100, URZ ;  /* 0x0000010005057890 */ /* 0x000fc8000fffe03f */
[----:B------:R-:W-:-:S04]  /*11c0*/  USHF.R.U32.HI UR5, URZ, 0x4, UR5 ;  /* 0x000000043f057899 */ /* 0x000fc80008011605 */
[----:B------:R-:W-:Y:S02]  /*11d0*/  ULOP3.LUT UR45, UR5, 0x3fff, URZ, 0xc0, !UPT ;  /* 0x00003fff052d7892 */ /* 0x000fe4000f8ec03f */
[----:B-1-3-5:R-:W-:Y:S10]  /*11e0*/  @P0 BRA `(.L_x_13) ;  /* 0x0000000000400947 */ /* 0x02aff40003800000 */
[----:B------:R-:W-:Y:S01]  /*11f0*/  MOV R0, 0x0 ;  /* 0x0000000000007802 */ /* 0x000fe20000000f00 */
[----:B------:R-:W-:Y:S01]  /*1200*/  ULDC.64 UR4, c[0x4][0x68] ;  /* 0x01001a0000047ab9 */ /* 0x000fe20000000a00 */
[----:B------:R-:W-:Y:S01]  /*1210*/  ULDC.64 UR6, c[0x4][0x8] ;  /* 0x0100020000067ab9 */ /* 0x000fe20000000a00 */
[----:B--2---:R-:W-:Y:S01]  /*1220*/  IMAD.U32 R4, RZ, RZ, UR4 ;  /* 0x00000004ff047e24 */ /* 0x004fe2000f8e00ff */
[----:B------:R0:W2:Y:S01]  /*1230*/  LDC.64 R14, c[0x4][R0] ;  /* 0x01000000000e7b82 */ /* 0x0000a20000000a00 */
[----:B------:R-:W-:Y:S01]  /*1240*/  IMAD.U32 R5, RZ, RZ, UR5 ;  /* 0x00000005ff057e24 */ /* 0x000fe2000f8e00ff */
[----:B------:R-:W-:Y:S01]  /*1250*/  ULDC.64 UR4, c[0x4][0x70] ;  /* 0x01001c0000047ab9 */ /* 0x000fe20000000a00 */
[----:B------:R-:W-:Y:S01]  /*1260*/  IMAD.U32 R10, RZ, RZ, UR6 ;  /* 0x00000006ff0a7e24 */ /* 0x000fe2000f8e00ff */
[----:B------:R-:W-:Y:S01]  /*1270*/  MOV R8, 0x1e1 ;  /* 0x000001e100087802 */ /* 0x000fe20000000f00 */
[----:B------:R-:W-:Y:S02]  /*1280*/  IMAD.U32 R6, RZ, RZ, UR4 ;  /* 0x00000004ff067e24 */ /* 0x000fe4000f8e00ff */
[----:B------:R-:W-:-:S02]  /*1290*/  IMAD.U32 R7, RZ, RZ, UR5 ;  /* 0x00000005ff077e24 */ /* 0x000fc4000f8e00ff */
[----:B------:R-:W-:Y:S02]  /*12a0*/  IMAD.U32 R11, RZ, RZ, UR7 ;  /* 0x00000007ff0b7e24 */ /* 0x000fe4000f8e00ff */
[----:B------:R-:W-:Y:S02]  /*12b0*/  IMAD.MOV.U32 R12, RZ, RZ, 0x1 ;  /* 0x00000001ff0c7424 */ /* 0x000fe400078e00ff */
[----:B0-----:R-:W-:-:S07]  /*12c0*/  IMAD.MOV.U32 R13, RZ, RZ, RZ ;  /* 0x000000ffff0d7224 */ /* 0x001fce00078e00ff */
[----:B------:R-:W-:-:S07]  /*12d0*/  LEPC R20, `(.L_x_13) ;  /* 0x000000001014794e */ /* 0x000fce0000000000 */
[----:B-123-5:R-:W-:Y:S05]  /*12e0*/  CALL.ABS.NOINC R14 ;  /* 0x000000000e007343 */ /* 0x02efea0003c00000 */
.L_x_13:
[----:B------:R-:W-:-:S06]  /*12f0*/  ULOP3.LUT UR4, UR38, 0x1, URZ, 0xfc, !UPT ;  /* 0x0000000126047892 */ /* 0x000fcc000f8efc3f */
[----:B------:R-:W-:-:S05]  /*1300*/  IMAD.U32 R0, RZ, RZ, UR4 ;  /* 0x00000004ff007e24 */ /* 0x000fca000f8e00ff */
[----:B------:R-:W-:-:S13]  /*1310*/  ISETP.NE.AND P0, PT, R0, 0x3, PT ;  /* 0x000000030000780c */ /* 0x000fda0003f05270 */
[----:B------:R-:W-:Y:S05]  /*1320*/  @!P0 BRA `(.L_x_14) ;  /* 0x0000000000048947 */ /* 0x000fea0003800000 */
[----:B------:R-:W-:Y:S01]  /*1330*/  BPT.TRAP 0x1 ;  /* 0x000000040000795c */ /* 0x000fe20000300000 */
.L_x_14:
[----:B-1----:R-:W-:Y:S02]  /*1340*/  IMAD.U32 R3, RZ, RZ, UR37 ;  /* 0x00000025ff037e24 */ /* 0x002fe4000f8e00ff */
[----:B------:R-:W-:-:S03]  /*1350*/  IMAD.U32 R0, RZ, RZ, UR36 ;  /* 0x00000024ff007e24 */ /* 0x000fc6000f8e00ff */
[----:B------:R-:W-:Y:S02]  /*1360*/  LEA R3, R3, UR42, 0x3 ;  /* 0x0000002a03037c11 */ /* 0x000fe4000f8e18ff */
[----:B------:R-:W-:-:S04]  /*1370*/  SHF.L.U32 R0, R0, 0x1f, RZ ;  /* 0x0000001f00007819 */ /* 0x000fc800000006ff */
[----:B------:R0:W1:Y:S01]  /*1380*/  SYNCS.PHASECHK.TRANS64.TRYWAIT P1, [R3+URZ], R0 ;  /* 0x00000000030075a7 */ /* 0x000062000802017f */
[----:B------:R-:W-:Y:S05]  /*1390*/  @!P0 BRA `(.L_x_15) ;  /* 0x0000000000048947 */ /* 0x000fea0003800000 */
[----:B------:R-:W-:Y:S01]  /*13a0*/  BPT.TRAP 0x1 ;  /* 0x000000040000795c */ /* 0x000fe20000300000 */
.L_x_15:
[----:B-1----:R-:W-:Y:S05]  /*13b0*/  @P1 BRA `(.L_x_16) ;  /* 0x0000000000081947 */ /* 0x002fea0003800000 */
[----:B------:R-:W1:Y:S02]  /*13c0*/  SYNCS.PHASECHK.TRANS64.TRYWAIT P1, [R3+URZ], R0 ;  /* 0x00000000030075a7 */ /* 0x000e64000802017f */
[----:B-1----:R-:W-:Y:S05]  /*13d0*/  @!P1 BRA `(.L_x_17) ;  /* 0x000002a800c09947 */ /* 0x002fea0003800000 */
.L_x_16:
[----:B------:R-:W-:-:S04]  /*13e0*/  UISETP.LT.AND UP0, UPT, UR41, 0x1, UPT ;  /* 0x000000012900788c */ /* 0x000fc8000bf01270 */
[----:B------:R-:W-:-:S06]  /*13f0*/  USEL UR4, UR41, 0x1, UP0 ;  /* 0x0000000129047887 */ /* 0x000fcc0008000000 */
[----:B01----:R-:W-:Y:S01]  /*1400*/  IMAD.U32 R3, RZ, RZ, UR4 ;  /* 0x00000004ff037e24 */ /* 0x003fe2000f8e00ff */
[----:B------:R-:W-:Y:S05]  /*1410*/  WARPSYNC.ALL ;  /* 0x0000000000007948 */ /* 0x000fea0003800000 */
[----:B------:R-:W-:-:S04]  /*1420*/  IADD3 R3, -R3, UR41, RZ ;  /* 0x0000002903037c10 */ /* 0x000fc8000fffe1ff */
[----:B------:R-:W-:Y:S01]  /*1430*/  ISETP.GE.AND P1, PT, R3, 0x1, PT ;  /* 0x000000010300780c */ /* 0x000fe20003f26270 */
[----:B------:R-:W-:Y:S01]  /*1440*/  UIADD3 UR4, UR42, 0x20100, URZ ;  /* 0x000201002a047890 */ /* 0x000fe2000fffe03f */
[----:B------:R-:W-:Y:S01]  /*1450*/  WARPGROUP.ARRIVE ;  /* 0x00000000000079c5 */ /* 0x000fe20000000000 */
[----:B------:R-:W-:Y:S01]  /*1460*/  ULOP3.LUT UR32, UR45, 0x10000, URZ, 0xfc, !UPT ;  /* 0x000100002d207892 */ /* 0x000fe2000f8efc3f */
[----:B------:R-:W-:Y:S01]  /*1470*/  STL [R1+0x2f4], R17 ;  /* 0x0002f41101007387 */ /* 0x000fe20000100800 */
[----:B------:R-:W-:Y:S02]  /*1480*/  USHF.R.U32.HI UR4, URZ, 0x4, UR4 ;  /* 0x000000043f047899 */ /* 0x000fe40008011604 */
[----:B------:R-:W-:Y:S01]  /*1490*/  ULEA UR34, UR37, UR32, 0xc ;  /* 0x0000002025227291 */ /* 0x000fe2000f8e603f */
[----:B-----5:R-:W-:Y:S01]  /*14a0*/  STL [R1+0x2f0], R16 ;  /* 0x0002f01001007387 */ /* 0x020fe20000100800 */
[----:B------:R-:W-:Y:S01]  /*14b0*/  ULOP3.LUT UR4, UR4, 0x3fff, URZ, 0xc0, !UPT ;  /* 0x00003fff04047892 */ /* 0x000fe2000f8ec03f */
[----:B------:R-:W-:Y:S01]  /*14c0*/  UMOV UR5, 0x40000040 ;  /* 0x4000004000057882 */ /* 0x000fe20000000000 */
[----:B------:R-:W-:-:S02]  /*14d0*/  UMOV UR7, 0x40000040 ;  /* 0x4000004000077882 */ /* 0x000fc40000000000 */
[----:B------:R-:W-:Y:S01]  /*14e0*/  ULOP3.LUT UR33, UR4, 0x10000, URZ, 0xfc, !UPT ;  /* 0x0001000004217892 */ /* 0x000fe2000f8efc3f */
[----:B------:R-:W-:Y:S01]  /*14f0*/  STL [R1+0x2ec], R3 ;  /* 0x0002ec0301007387 */ /* 0x000fe20000100800 */
[----:B------:R-:W-:Y:S01]  /*1500*/  UMOV UR9, UR5 ;  /* 0x0000000500097c82 */ /* 0x000fe20008000000 */
[----:B------:R-:W-:Y:S01]  /*1510*/  UMOV UR4, UR34 ;  /* 0x0000002200047c82 */ /* 0x000fe20008000000 */
[----:B------:R-:W-:Y:S01]  /*1520*/  UIMAD UR35, UR37, 0x500, UR33 ;  /* 0x00000500252378a4 */ /* 0x000fe2000f8e0221 */
[----:B------:R-:W-:Y:S01]  /*1530*/  STL [R1+0x2e8], R2 ;  /* 0x0002e80201007387 */ /* 0x000fe20000100800 */
[----:B------:R-:W-:Y:S01]  /*1540*/  UMOV UR8, UR4 ;  /* 0x0000000400087c82 */ /* 0x000fe20008000000 */
[----:B------:R-:W-:Y:S01]  /*1550*/  UMOV UR11, 0x40000040 ;  /* 0x40000040000b7882 */ /* 0x000fe20000000000 */
[----:B------:R-:W-:Y:S02]  /*1560*/  UIADD3 UR10, UR35, 0x100, URZ ;  /* 0x00000100230a7890 */ /* 0x000fe4000fffe03f */
[----:B------:R-:W-:-:S02]  /*1570*/  UIADD3 UR22, UR35, 0x200, URZ ;  /* 0x0000020023167890 */ /* 0x000fc4000fffe03f */
[----:B------:R-:W-:Y:S01]  /*1580*/  UMOV UR6, UR35 ;  /* 0x0000002300067c82 */ /* 0x000fe20008000000 */
[----:B------:R-:W-:Y:S01]  /*1590*/  UMOV UR20, UR4 ;  /* 0x0000000400147c82 */ /* 0x000fe20008000000 */
[----:B------:R-:W-:Y:S01]  /*15a0*/  HGMMA.64x32x16.F32.BF16 R24, gdesc[UR4], RZ, !UPT, gsb0 ;  /* 0x00600000041879f0 */ /* 0x000fe2000c0018ff */
[----:B------:R-:W-:Y:S01]  /*15b0*/  UMOV UR21, UR5 ;  /* 0x0000000500157c82 */ /* 0x000fe20008000000 */
[----:B------:R-:W-:Y:S01]  /*15c0*/  UMOV UR23, 0x40000040 ;  /* 0x4000004000177882 */ /* 0x000fe20000000000 */
[----:B------:R-:W-:Y:S01]  /*15d0*/  UIADD3 UR18, UR35, 0x300, URZ ;  /* 0x0000030023127890 */ /* 0x000fe2000fffe03f */
[----:B------:R-:W-:Y:S01]  /*15e0*/  UMOV UR16, UR4 ;  /* 0x0000000400107c82 */ /* 0x000fe20008000000 */
[----:B------:R-:W-:Y:S01]  /*15f0*/  UMOV UR17, UR5 ;  /* 0x0000000500117c82 */ /* 0x000fe20008000000 */
[----:B------:R-:W-:Y:S01]  /*1600*/  UMOV UR19, 0x40000040 ;  /* 0x4000004000137882 */ /* 0x000fe20000000000 */
[----:B------:R-:W-:Y:S01]  /*1610*/  UIADD3 UR14, UR35, 0x400, URZ ;  /* 0x00000400230e7890 */ /* 0x000fe2000fffe03f */
[----:B------:R-:W-:Y:S01]  /*1620*/  UMOV UR12, UR4 ;  /* 0x00000004000c7c82 */ /* 0x000fe20008000000 */
[----:B------:R-:W-:Y:S01]  /*1630*/  UMOV UR13, UR5 ;  /* 0x00000005000d7c82 */ /* 0x000fe20008000000 */
[----:B------:R-:W-:Y:S01]  /*1640*/  UMOV UR15, 0x40000040 ;  /* 0x40000040000f7882 */ /* 0x000fe20000000000 */
[----:B------:R-:W-:Y:S01]  /*1650*/  UIADD3 UR24, UR34, 0x800, URZ ;  /* 0x0000080022187890 */ /* 0x000fe2000fffe03f */
[----:B------:R-:W-:Y:S01]  /*1660*/  UMOV UR25, 0x40000040 ;  /* 0x4000004000197882 */ /* 0x000fe20000000000 */
[----:B------:R-:W-:Y:S01]  /*1670*/  UMOV UR26, UR6 ;  /* 0x00000006001a7c82 */ /* 0x000fe20008000000 */
[----:B------:R-:W-:Y:S01]  /*1680*/  UMOV UR27, UR7 ;  /* 0x00000007001b7c82 */ /* 0x000fe20008000000 */
[----:B------:R-:W-:Y:S01]  /*1690*/  UMOV UR30, UR10 ;  /* 0x0000000a001e7c82 */ /* 0x000fe20008000000 */
[----:B------:R-:W-:Y:S01]  /*16a0*/  UMOV UR31, UR11 ;  /* 0x0000000b001f7c82 */ /* 0x000fe20008000000 */
[----:B------:R-:W-:-:S02]  /*16b0*/  WARPGROUP.DEPBAR.LE gsb0, 0x0 ;  /* 0x00008000000079c5 */ /* 0x000fc40000010000 */
[----:B------:R-:W-:Y:S01]  /*16c0*/  WARPGROUP.ARRIVE ;  /* 0x00000000000079c5 */ /* 0x000fe20000000000 */
[----:B------:R-:W-:Y:S01]  /*16d0*/  IMAD.MOV.U32 R18, RZ, RZ, R36 ;  /* 0x000000ffff127224 */ /* 0x000fe200078e0024 */
[----:B------:R-:W-:Y:S01]  /*16e0*/  MOV R11, R33 ;  /* 0x00000021000b7202 */ /* 0x000fe20000000f00 */
[----:B------:R-:W-:Y:S01]  /*16f0*/  IMAD.MOV.U32 R15, RZ, RZ, R37 ;  /* 0x000000ffff0f7224 */ /* 0x000fe200078e0025 */
[----:B--2---:R-:W-:Y:S01]  /*1700*/  MOV R4, R25 ;  /* 0x0000001900047202 */ /* 0x004fe20000000f00 */
[----:B------:R-:W-:Y:S01]  /*1710*/  IMAD.MOV.U32 R14, RZ, RZ, R34 ;  /* 0x000000ffff0e7224 */ /* 0x000fe200078e0022 */
[----:B------:R-:W-:Y:S01]  /*1720*/  HGMMA.64x32x16.F32.BF16 R40, gdesc[UR8], RZ, !UPT, gsb0 ;  /* 0x00600000082879f0 */ /* 0x000fe2000c0018ff */
[----:B------:R-:W-:Y:S01]  /*1730*/  UIADD3 UR8, UR34, 0x400, URZ ;  /* 0x0000040022087890 */ /* 0x000fe2000fffe03f */
[----:B------:R-:W-:Y:S01]  /*1740*/  IMAD.MOV.U32 R13, RZ, RZ, R35 ;  /* 0x000000ffff0d7224 */ /* 0x000fe200078e0023 */
[----:B------:R-:W-:Y:S01]  /*1750*/  MOV R20, R38 ;  /* 0x0000002600147202 */ /* 0x000fe20000000f00 */
[----:B------:R-:W-:-:S02]  /*1760*/  IMAD.MOV.U32 R12, RZ, RZ, R32 ;  /* 0x000000ffff0c7224 */ /* 0x000fc400078e0020 */
[----:B------:R-:W-:Y:S02]  /*1770*/  IMAD.MOV.U32 R10, RZ, RZ, R30 ;  /* 0x000000ffff0a7224 */ /* 0x000fe400078e001e */
[----:B------:R-:W-:Y:S02]  /*1780*/  IMAD.MOV.U32 R9, RZ, RZ, R31 ;  /* 0x000000ffff097224 */ /* 0x000fe400078e001f */
[----:B------:R-:W-:Y:S02]  /*1790*/  IMAD.MOV.U32 R8, RZ, RZ, R28 ;  /* 0x000000ffff087224 */ /* 0x000fe400078e001c */
[----:B------:R-:W-:Y:S02]  /*17a0*/  IMAD.MOV.U32 R7, RZ, RZ, R29 ;  /* 0x000000ffff077224 */ /* 0x000fe400078e001d */
[----:B------:R-:W-:Y:S02]  /*17b0*/  IMAD.MOV.U32 R6, RZ, RZ, R26 ;  /* 0x000000ffff067224 */ /* 0x000fe400078e001a */
[----:B------:R-:W-:-:S02]  /*17c0*/  IMAD.MOV.U32 R5, RZ, RZ, R27 ;  /* 0x000000ffff057224 */ /* 0x000fc400078e001b */
[----:B------:R-:W-:Y:S02]  /*17d0*/  IMAD.MOV.U32 R0, RZ, RZ, R24 ;  /* 0x000000ffff007224 */ /* 0x000fe400078e0018 */
[----:B------:R-:W-:Y:S01]  /*17e0*/  IMAD.MOV.U32 R19, RZ, RZ, R39 ;  /* 0x000000ffff137224 */ /* 0x000fe200078e0027 */
[----:B------:R-:W-:Y:S02]  /*17f0*/  WARPGROUP.DEPBAR.LE gsb0, 0x0 ;  /* 0x00008000000079c5 */ /* 0x000fe40000010000 */
[----:B------:R-:W-:Y:S01]  /*1800*/  WARPGROUP.ARRIVE ;  /* 0x00000000000079c5 */ /* 0x000fe20000000000 */
[----:B------:R-:W-:Y:S01]  /*1810*/  IMAD.MOV.U32 R37, RZ, RZ, R52 ;  /* 0x000000ffff257224 */ /* 0x000fe200078e0034 */
[----:B------:R-:W-:Y:S01]  /*1820*/  MOV R32, R49 ;  /* 0x0000003100207202 */ /* 0x000fe20000000f00 */
[----:B------:R-:W-:Y:S01]  /*1830*/  IMAD.MOV.U32 R36, RZ, RZ, R53 ;  /* 0x000000ffff247224 */ /* 0x000fe200078e0035 */
[----:B------:R-:W-:Y:S01]  /*1840*/  MOV R25, R41 ;  /* 0x0000002900197202 */ /* 0x000fe20000000f00 */
[----:B------:R-:W-:Y:S01]  /*1850*/  IMAD.MOV.U32 R35, RZ, RZ, R50 ;  /* 0x000000ffff237224 */ /* 0x000fe200078e0032 */
[----:B------:R-:W-:Y:S01]  /*1860*/  HGMMA.64x32x16.F32.BF16 R200, gdesc[UR20], RZ, !UPT, gsb0 ;  /* 0x0060000014c879f0 */ /* 0x000fe2000c0018ff */
[----:B------:R-:W-:Y:S01]  /*1870*/  IMAD.MOV.U32 R34, RZ, RZ, R51 ;  /* 0x000000ffff227224 */ /* 0x000fe200078e0033 */
[----:B------:R0:W-:Y:S01]  /*1880*/  STL.64 [R1+0xb8], R54 ;  /* 0x0000b83601007387 */ /* 0x0001e20000100a00 */
[----:B------:R-:W-:-:S02]  /*1890*/  IMAD.MOV.U32 R33, RZ, RZ, R48 ;  /* 0x000000ffff217224 */ /* 0x000fc400078e0030 */
[----:B------:R-:W-:Y:S02]  /*18a0*/  IMAD.MOV.U32 R31, RZ, RZ, R46 ;  /* 0x000000ffff1f7224 */ /* 0x000fe400078e002e */
[----:B------:R-:W-:Y:S02]  /*18b0*/  IMAD.MOV.U32 R30, RZ, RZ, R47 ;  /* 0x000000ffff1e7224 */ /* 0x000fe400078e002f */
[----:B------:R-:W-:Y:S02]  /*18c0*/  IMAD.MOV.U32 R29, RZ, RZ, R44 ;  /* 0x000000ffff1d7224 */ /* 0x000fe400078e002c */
[----:B------:R-:W-:Y:S02]  /*18d0*/  IMAD.MOV.U32 R28, RZ, RZ, R45 ;  /* 0x000000ffff1c7224 */ /* 0x000fe400078e002d */
[----:B------:R-:W-:Y:S02]  /*18e0*/  IMAD.MOV.U32 R27, RZ, RZ, R42 ;  /* 0x000000ffff1b7224 */ /* 0x000fe400078e002a */
[----:B------:R-:W-:-:S02]  /*18f0*/  IMAD.MOV.U32 R26, RZ, RZ, R43 ;  /* 0x000000ffff1a7224 */ /* 0x000fc400078e002b */
[----:B------:R-:W-:Y:S01]  /*1900*/  IMAD.MOV.U32 R24, RZ, RZ, R40 ;  /* 0x000000ffff187224 */ /* 0x000fe200078e0028 */
[----:B------:R-:W-:Y:S02]  /*1910*/  WARPGROUP.DEPBAR.LE gsb0, 0x0 ;  /* 0x00008000000079c5 */ /* 0x000fe40000010000 */
[----:B------:R-:W-:Y:S01]  /*1920*/  WARPGROUP.ARRIVE ;  /* 0x00000000000079c5 */ /* 0x000fe20000000000 */
[----:B------:R-:W-:Y:S04]  /*1930*/  STL [R1+0x5a8], R200 ;  /* 0x0005a8c801007387 */ /* 0x000fe80000100800 */
[----:B------:R-:W-:Y:S01]  /*1940*/  STL [R1+0x5a4], R201 ;  /* 0x0005a4c901007387 */ /* 0x000fe20000100800 */
[----:B------:R-:W-:Y:S03]  /*1950*/  HGMMA.64x32x16.F32.BF16 R136, gdesc[UR16], RZ, !UPT, gsb0 ;  /* 0x00600000108879f0 */ /* 0x000fe6000c0018ff */
[----:B------:R-:W-:Y:S04]  /*1960*/  STL [R1+0x5a0], R202 ;  /* 0x0005a0ca01007387 */ /* 0x000fe80000100800 */
        /* <DEDUP_REMOVED lines=12> */
[----:B------:R-:W-:Y:S01]  /*1a30*/  STL [R1+0x56c], R215 ;  /* 0x00056cd701007387 */ /* 0x000fe20000100800 */
[----:B------:R-:W-:-:S02]  /*1a40*/  WARPGROUP.DEPBAR.LE gsb0, 0x0 ;  /* 0x00008000000079c5 */ /* 0x000fc40000010000 */
[----:B------:R-:W-:Y:S01]  /*1a50*/  WARPGROUP.ARRIVE ;  /* 0x00000000000079c5 */ /* 0x000fe20000000000 */
[----:B------:R-:W-:Y:S04]  /*1a60*/  STL [R1+0x5cc], R136 ;  /* 0x0005cc8801007387 */ /* 0x000fe80000100800 */
[----:B------:R-:W-:Y:S01]  /*1a70*/  STL [R1+0x5c8], R137 ;  /* 0x0005c88901007387 */ /* 0x000fe20000100800 */
[----:B------:R-:W-:Y:S01]  /*1a80*/  HGMMA.64x32x16.F32.BF16 R72, gdesc[UR12], RZ, !UPT, gsb0 ;  /* 0x006000000c4879f0 */ /* 0x000fe2000c0018ff */
[----:B------:R-:W-:Y:S01]  /*1a90*/  UMOV UR12, UR8 ;  /* 0x00000008000c7c82 */ /* 0x000fe20008000000 */
[----:B------:R-:W-:Y:S01]  /*1aa0*/  UMOV UR13, 0x40000040 ;  /* 0x40000040000d7882 */ /* 0x000fe20000000000 */
[----:B------:R-:W-:Y:S01]  /*1ab0*/  UMOV UR16, UR12 ;  /* 0x0000000c00107c82 */ /* 0x000fe20008000000 */
[----:B------:R-:W-:Y:S01]  /*1ac0*/  UMOV UR17, UR13 ;  /* 0x0000000d00117c82 */ /* 0x000fe20008000000 */
[----:B------:R-:W-:Y:S01]  /*1ad0*/  UMOV UR20, UR12 ;  /* 0x0000000c00147c82 */ /* 0x000fe20008000000 */
[----:B------:R-:W-:Y:S01]  /*1ae0*/  UMOV UR21, UR13 ;  /* 0x0000000d00157c82 */ /* 0x000fe20008000000 */
[----:B------:R-:W-:Y:S01]  /*1af0*/  UMOV UR8, UR12 ;  /* 0x0000000c00087c82 */ /* 0x000fe20008000000 */
[----:B------:R-:W-:Y:S01]  /*1b00*/  UMOV UR9, UR13 ;  /* 0x0000000d00097c82 */ /* 0x000fe20008000000 */
[----:B------:R-:W-:Y:S01]  /*1b10*/  STL [R1+0x5c4], R138 ;  /* 0x0005c48a01007387 */ /* 0x000fe20000100800 */
[----:B------:R-:W-:Y:S01]  /*1b20*/  UMOV UR4, UR12 ;  /* 0x0000000c00047c82 */ /* 0x000fe20008000000 */
[----:B------:R-:W-:-:S02]  /*1b30*/  UMOV UR5, UR13 ;  /* 0x0000000d00057c82 */ /* 0x000fc40008000000 */
        /* <DEDUP_REMOVED lines=17> */
[----:B------:R-:W-:Y:S02]  /*1c50*/  UMOV UR13, 0x40000040 ;  /* 0x40000040000d7882 */ /* 0x000fe40000000000 */
[----:B------:R-:W-:Y:S01]  /*1c60*/  STL [R1+0x5dc], R84 ;  /* 0x0005dc5401007387 */ /* 0x000fe20000100800 */
[----:B------:R-:W-:-:S03]  /*1c70*/  UMOV UR29, UR13 ;  /* 0x0000000d001d7c82 */ /* 0x000fc60008000000 */
[----:B------:R-:W-:Y:S04]  /*1c80*/  STL [R1+0x5d8], R85 ;  /* 0x0005d85501007387 */ /* 0x000fe80000100800 */
[----:B------:R-:W-:Y:S04]  /*1c90*/  STL [R1+0x5d4], R86 ;  /* 0x0005d45601007387 */ /* 0x000fe80000100800 */
[----:B------:R-:W-:Y:S01]  /*1ca0*/  STL [R1+0x5d0], R87 ;  /* 0x0005d05701007387 */ /* 0x000fe20000100800 */
[----:B------:R-:W-:Y:S02]  /*1cb0*/  WARPGROUP.DEPBAR.LE gsb0, 0x0 ;  /* 0x00008000000079c5 */ /* 0x000fe40000010000 */
[----:B------:R-:W-:-:S06]  /*1cc0*/  WARPGROUP.ARRIVE ;  /* 0x00000000000079c5 */ /* 0x000fcc0000000000 */
[----:B------:R-:W-:Y:S01]  /*1cd0*/  HGMMA.64x32x16.F32.BF16 R120, gdesc[UR16], RZ, !UPT, gsb0 ;  /* 0x00600000107879f0 */ /* 0x000fe2000c0018ff */
[----:B------:R-:W-:Y:S02]  /*1ce0*/  UIADD3 UR16, UR34, 0xc00, URZ ;  /* 0x00000c0022107890 */ /* 0x000fe4000fffe03f */
[----:B------:R-:W-:-:S05]  /*1cf0*/  UIADD3 UR17, UR34, 0x2, URZ ;  /* 0x0000000222117890 */ /* 0x000fca000fffe03f */
[----:B------:R-:W-:Y:S01]  /*1d00*/  UMOV UR12, UR16 ;  /* 0x00000010000c7c82 */ /* 0x000fe20008000000 */
[----:B------:R-:W-:Y:S01]  /*1d10*/  UMOV UR16, UR24 ;  /* 0x0000001800107c82 */ /* 0x000fe20008000000 */
[----:B------:R-:W-:Y:S01]  /*1d20*/  UMOV UR28, UR12 ;  /* 0x0000000c001c7c82 */ /* 0x000fe20008000000 */
[----:B------:R-:W-:Y:S02]  /*1d30*/  WARPGROUP.DEPBAR.LE gsb0, 0x0 ;  /* 0x00008000000079c5 */ /* 0x000fe40000010000 */
[----:B------:R-:W-:-:S06]  /*1d40*/  WARPGROUP.ARRIVE ;  /* 0x00000000000079c5 */ /* 0x000fcc0000000000 */
[----:B------:R-:W-:Y:S01]  /*1d50*/  HGMMA.64x32x16.F32.BF16 R184, gdesc[UR20], RZ, !UPT, gsb0 ;  /* 0x0060000014b879f0 */ /* 0x000fe2000c0018ff */
[----:B------:R-:W-:Y:S01]  /*1d60*/  UMOV UR20, UR24 ;  /* 0x0000001800147c82 */ /* 0x000fe20008000000 */
[----:B------:R-:W-:Y:S01]  /*1d70*/  UMOV UR21, UR25 ;  /* 0x0000001900157c82 */ /* 0x000fe20008000000 */
[----:B------:R-:W-:Y:S02]  /*1d80*/  WARPGROUP.DEPBAR.LE gsb0, 0x0 ;  /* 0x00008000000079c5 */ /* 0x000fe40000010000 */
[----:B0-----:R-:W-:-:S06]  /*1d90*/  WARPGROUP.ARRIVE ;  /* 0x00000000000079c5 */ /* 0x001fcc0000000000 */
[----:B------:R-:W-:Y:S01]  /*1da0*/  HGMMA.64x32x16.F32.BF16 R40, gdesc[UR8], RZ, !UPT, gsb0 ;  /* 0x00600000082879f0 */ /* 0x000fe2000c0018ff */
[----:B------:R-:W-:Y:S01]  /*1db0*/  UMOV UR8, UR24 ;  /* 0x0000001800087c82 */ /* 0x000fe20008000000 */
[----:B------:R-:W-:Y:S01]  /*1dc0*/  UMOV UR9, UR25 ;  /* 0x0000001900097c82 */ /* 0x000fe20008000000 */
[----:B------:R-:W-:Y:S02]  /*1dd0*/  WARPGROUP.DEPBAR.LE gsb0, 0x0 ;  /* 0x00008000000079c5 */ /* 0x000fe40000010000 */
[----:B------:R-:W-:Y:S04]  /*1de0*/  STL.64 [R1+0x40], R40 ;  /* 0x0000402801007387 */ /* 0x000fe80000100a00 */
[----:B------:R-:W-:Y:S04]  /*1df0*/  STL.64 [R1+0x48], R42 ;  /* 0x0000482a01007387 */ /* 0x000fe80000100a00 */
[----:B------:R-:W-:Y:S04]  /*1e00*/  STL.64 [R1+0x50], R44 ;  /* 0x0000502c01007387 */ /* 0x000fe80000100a00 */
[----:B------:R-:W-:Y:S04]  /*1e10*/  STL.64 [R1+0x58], R46 ;  /* 0x0000582e01007387 */ /* 0x000fe80000100a00 */
[----:B------:R-:W-:Y:S04]  /*1e20*/  STL.64 [R1+0x60], R48 ;  /* 0x0000603001007387 */ /* 0x000fe80000100a00 */
[----:B------:R-:W-:Y:S04]  /*1e30*/  STL.64 [R1+0x68], R50 ;  /* 0x0000683201007387 */ /* 0x000fe80000100a00 */
[----:B------:R-:W-:Y:S04]  /*1e40*/  STL.64 [R1+0x70], R52 ;  /* 0x0000703401007387 */ /* 0x000fe80000100a00 */
[----:B------:R0:W-:Y:S02]  /*1e50*/  STL.64 [R1+0x78], R54 ;  /* 0x0000783601007387 */ /* 0x0001e40000100a00 */
[----:B0-----:R-:W-:-:S06]  /*1e60*/  WARPGROUP.ARRIVE ;  /* 0x00000000000079c5 */ /* 0x001fcc0000000000 */
[----:B------:R-:W-:Y:S01]  /*1e70*/  HGMMA.64x32x16.F32.BF16 R40, gdesc[UR4], RZ, !UPT, gsb0 ;  /* 0x00600000042879f0 */ /* 0x000fe2000c0018ff */
[----:B------:R-:W-:Y:S01]  /*1e80*/  UMOV UR4, UR17 ;  /* 0x0000001100047c82 */ /* 0x000fe20008000000 */
[----:B------:R-:W-:Y:S01]  /*1e90*/  UMOV UR17, UR25 ;  /* 0x0000001900117c82 */ /* 0x000fe20008000000 */
[----:B------:R-:W-:Y:S01]  /*1ea0*/  UMOV UR5, 0x40000040 ;  /* 0x4000004000057882 */ /* 0x000fe20000000000 */
[----:B------:R-:W-:Y:S02]  /*1eb0*/  WARPGROUP.DEPBAR.LE gsb0, 0x0 ;  /* 0x00008000000079c5 */ /* 0x000fe40000010000 */
[----:B------:R-:W-:Y:S01]  /*1ec0*/  IMAD.MOV.U32 R83, RZ, RZ, R41 ;  /* 0x000000ffff537224 */ /* 0x000fe200078e0029 */
[----:B------:R-:W-:Y:S01]  /*1ed0*/  MOV R235, R45 ;  /* 0x0000002d00eb7202 */ /* 0x000fe20000000f00 */
[----:B------:R-:W-:Y:S01]  /*1ee0*/  IMAD.MOV.U32 R84, RZ, RZ, R42 ;  /* 0x000000ffff547224 */ /* 0x000fe200078e002a */
[----:B---3--:R-:W-:Y:S01]  /*1ef0*/  MOV R17, R52 ;  /* 0x0000003400117202 */ /* 0x008fe20000000f00 */
        /* <DEDUP_REMOVED lines=8> */
[----:B------:R-:W-:Y:S02]  /*1f80*/  IMAD.MOV.U32 R21, RZ, RZ, R51 ;  /* 0x000000ffff157224 */ /* 0x000fe400078e0033 */
[----:B------:R-:W-:Y:S02]  /*1f90*/  IMAD.MOV.U32 R16, RZ, RZ, R53 ;  /* 0x000000ffff107224 */ /* 0x000fe400078e0035 */
[----:B------:R-:W-:Y:S02]  /*1fa0*/  IMAD.MOV.U32 R3, RZ, RZ, R54 ;  /* 0x000000ffff037224 */ /* 0x000fe400078e0036 */
[----:B------:R-:W-:Y:S02]  /*1fb0*/  IMAD.MOV.U32 R2, RZ, RZ, R55 ;  /* 0x000000ffff027224 */ /* 0x000fe400078e0037 */
[----:B------:R-:W-:-:S06]  /*1fc0*/  WARPGROUP.ARRIVE ;  /* 0x00000000000079c5 */ /* 0x000fcc0000000000 */
[----:B------:R-:W-:Y:S01]  /*1fd0*/  HGMMA.64x32x16.F32.BF16 R40, gdesc[UR24], RZ, !UPT, gsb0 ;  /* 0x00600000182879f0 */ /* 0x000fe2000c0018ff */
[----:B------:R-:W-:Y:S01]  /*1fe0*/  UMOV UR26, UR14 ;  /* 0x0000000e001a7c82 */ /* 0x000fe20008000000 */
[----:B------:R-:W-:Y:S01]  /*1ff0*/  UMOV UR27, UR15 ;  /* 0x0000000f001b7c82 */ /* 0x000fe20008000000 */
[----:B------:R-:W-:Y:S02]  /*2000*/  WARPGROUP.DEPBAR.LE gsb0, 0x0 ;  /* 0x00008000000079c5 */ /* 0x000fe40000010000 */
[----:B------:R-:W-:Y:S01]  /*2010*/  IMAD.MOV.U32 R202, RZ, RZ, R40 ;  /* 0x000000ffffca7224 */ /* 0x000fe200078e0028 */
[----:B------:R-:W-:Y:S01]  /*2020*/  MOV R205, R43 ;  /* 0x0000002b00cd7202 */ /* 0x000fe20000000f00 */
[----:B------:R-:W-:Y:S01]  /*2030*/  IMAD.MOV.U32 R203, RZ, RZ, R41 ;  /* 0x000000ffffcb7224 */ /* 0x000fe200078e0029 */
[----:B------:R-:W-:Y:S01]  /*2040*/  MOV R212, R50 ;  /* 0x0000003200d47202 */ /* 0x000fe20000000f00 */
[----:B------:R-:W-:Y:S02]  /*2050*/  IMAD.MOV.U32 R204, RZ, RZ, R42 ;  /* 0x000000ffffcc7224 */ /* 0x000fe400078e002a */
        /* <DEDUP_REMOVED lines=24> */
[----:B------:R-:W-:Y:S01]  /*21e0*/  MOV R151, R44 ;  /* 0x0000002c00977202 */ /* 0x000fe20000000f00 */
[----:B------:R-:W-:Y:S01]  /*21f0*/  IMAD.MOV.U32 R141, RZ, RZ, R50 ;  /* 0x000000ffff8d7224 */ /* 0x000fe200078e0032 */
[----:B------:R-:W-:Y:S01]  /*2200*/  UMOV UR20, UR12 ;  /* 0x0000000c00147c82 */ /* 0x000fe20008000000 */
[----:B------:R-:W-:Y:S01]  /*2210*/  IMAD.MOV.U32 R142, RZ, RZ, R51 ;  /* 0x000000ffff8e7224 */ /* 0x000fe200078e0033 */
[----:B------:R-:W-:Y:S01]  /*2220*/  UMOV UR21, UR13 ;  /* 0x0000000d00157c82 */ /* 0x000fe20008000000 */
[----:B------:R-:W-:-:S02]  /*2230*/  IMAD.MOV.U32 R143, RZ, RZ, R52 ;  /* 0x000000ffff8f7224 */ /* 0x000fc400078e0034 */
[----:B------:R-:W-:Y:S02]  /*2240*/  IMAD.MOV.U32 R200, RZ, RZ, R54 ;  /* 0x000000ffffc87224 */ /* 0x000fe400078e0036 */
[----:B------:R-:W-:Y:S02]  /*2250*/  IMAD.MOV.U32 R201, RZ, RZ, R55 ;  /* 0x000000ffffc97224 */ /* 0x000fe400078e0037 */
[----:B------:R-:W-:Y:S02]  /*2260*/  IMAD.MOV.U32 R147, RZ, RZ, R40 ;  /* 0x000000ffff937224 */ /* 0x000fe400078e0028 */
[----:B------:R-:W-:Y:S02]  /*2270*/  IMAD.MOV.U32 R148, RZ, RZ, R41 ;  /* 0x000000ffff947224 */ /* 0x000fe400078e0029 */
[----:B------:R-:W-:Y:S02]  /*2280*/  IMAD.MOV.U32 R149, RZ, RZ, R42 ;  /* 0x000000ffff957224 */ /* 0x000fe400078e002a */
[----:B------:R-:W-:Y:S01]  /*2290*/  IMAD.MOV.U32 R150, RZ, RZ, R43 ;  /* 0x000000ffff967224 */ /* 0x000fe200078e002b */
[----:B------:R-:W-:-:S02]  /*22a0*/  WARPGROUP.DEPBAR.LE gsb0, 0x0 ;  /* 0x00008000000079c5 */ /* 0x000fc40000010000 */
[----:B------:R-:W-:Y:S01]  /*22b0*/  WARPGROUP.ARRIVE ;  /* 0x00000000000079c5 */ /* 0x000fe20000000000 */
[----:B------:R0:W-:Y:S04]  /*22c0*/  STL.64 [R1+0x4c8], R182 ;  /* 0x0004c8b601007387 */ /* 0x0001e80000100a00 */
[----:B------:R1:W-:Y:S01]  /*22d0*/  STL.64 [R1+0x4c0], R180 ;  /* 0x0004c0b401007387 */ /* 0x0003e20000100a00 */
[----:B------:R-:W-:Y:S01]  /*22e0*/  HGMMA.64x32x16.F32.BF16 R104, gdesc[UR16], RZ, !UPT, gsb0 ;  /* 0x00600000106879f0 */ /* 0x000fe2000c0018ff */
[----:B------:R-:W-:Y:S01]  /*22f0*/  UMOV UR16, UR12 ;  /* 0x0000000c00107c82 */ /* 0x000fe20008000000 */
[----:B------:R-:W-:Y:S01]  /*2300*/  UMOV UR17, UR13 ;  /* 0x0000000d00117c82 */ /* 0x000fe20008000000 */
[----:B------:R2:W-:Y:S04]  /*2310*/  STL.64 [R1+0x4b8], R178 ;  /* 0x0004b8b201007387 */ /* 0x0005e80000100a00 */
[----:B------:R3:W-:Y:S01]  /*2320*/  STL.64 [R1+0x4b0], R176 ;  /* 0x0004b0b001007387 */ /* 0x0007e20000100a00 */
[----:B0-----:R-:W-:-:S02]  /*2330*/  IMAD.MOV.U32 R182, RZ, RZ, R37 ;  /* 0x000000ffffb67224 */ /* 0x001fc400078e0025 */
[----:B------:R-:W-:Y:S01]  /*2340*/  IMAD.MOV.U32 R183, RZ, RZ, R36 ;  /* 0x000000ffffb77224 */ /* 0x000fe200078e0024 */
[----:B------:R0:W-:Y:S01]  /*2350*/  STL.64 [R1+0x4a8], R174 ;  /* 0x0004a8ae01007387 */ /* 0x0001e20000100a00 */
[----:B-1----:R-:W-:Y:S02]  /*2360*/  IMAD.MOV.U32 R180, RZ, RZ, R35 ;  /* 0x000000ffffb47224 */ /* 0x002fe400078e0023 */
[----:B------:R-:W-:Y:S01]  /*2370*/  IMAD.MOV.U32 R181, RZ, RZ, R34 ;  /* 0x000000ffffb57224 */ /* 0x000fe200078e0022 */
[----:B------:R1:W-:Y:S01]  /*2380*/  STL.64 [R1+0x4a0], R172 ;  /* 0x0004a0ac01007387 */ /* 0x0003e20000100a00 */
[----:B--2---:R-:W-:Y:S02]  /*2390*/  IMAD.MOV.U32 R178, RZ, RZ, R33 ;  /* 0x000000ffffb27224 */ /* 0x004fe400078e0021 */
[----:B------:R-:W-:Y:S01]  /*23a0*/  IMAD.MOV.U32 R179, RZ, RZ, R32 ;  /* 0x000000ffffb37224 */ /* 0x000fe200078e0020 */
[----:B------:R2:W-:Y:S01]  /*23b0*/  STL.64 [R1+0x498], R170 ;  /* 0x000498aa01007387 */ /* 0x0005e20000100a00 */
[----:B---3--:R-:W-:Y:S01]  /*23c0*/  MOV R176, R31 ;  /* 0x0000001f00b07202 */ /* 0x008fe20000000f00 */
[----:B------:R-:W-:-:S02]  /*23d0*/  IMAD.MOV.U32 R177, RZ, RZ, R30 ;  /* 0x000000ffffb17224 */ /* 0x000fc400078e001e */
[----:B0-----:R-:W-:Y:S01]  /*23e0*/  IMAD.MOV.U32 R174, RZ, RZ, R29 ;  /* 0x000000ffffae7224 */ /* 0x001fe200078e001d */
[----:B------:R0:W-:Y:S01]  /*23f0*/  STL.64 [R1+0x490], R168 ;  /* 0x000490a801007387 */ /* 0x0001e20000100a00 */
[----:B------:R-:W-:Y:S02]  /*2400*/  IMAD.MOV.U32 R175, RZ, RZ, R28 ;  /* 0x000000ffffaf7224 */ /* 0x000fe400078e001c */
[----:B-1----:R-:W-:Y:S02]  /*2410*/  IMAD.MOV.U32 R172, RZ, RZ, R27 ;  /* 0x000000ffffac7224 */ /* 0x002fe400078e001b */
[----:B------:R-:W-:Y:S02]  /*2420*/  IMAD.MOV.U32 R173, RZ, RZ, R26 ;  /* 0x000000ffffad7224 */ /* 0x000fe400078e001a */
[----:B--2---:R-:W-:Y:S01]  /*2430*/  IMAD.MOV.U32 R171, RZ, RZ, R25 ;  /* 0x000000ffffab7224 */ /* 0x004fe200078e0019 */
[----:B------:R-:W-:Y:S01]  /*2440*/  MOV R170, R24 ;  /* 0x0000001800aa7202 */ /* 0x000fe20000000f00 */
[----:B0-----:R-:W-:-:S02]  /*2450*/  IMAD.MOV.U32 R168, RZ, RZ, R20 ;  /* 0x000000ffffa87224 */ /* 0x001fc400078e0014 */
[----:B------:R-:W-:Y:S01]  /*2460*/  IMAD.MOV.U32 R169, RZ, RZ, R19 ;  /* 0x000000ffffa97224 */ /* 0x000fe200078e0013 */
[----:B------:R-:W-:Y:S02]  /*2470*/  WARPGROUP.DEPBAR.LE gsb0, 0x0 ;  /* 0x00008000000079c5 */ /* 0x000fe40000010000 */
[----:B------:R-:W-:Y:S01]  /*2480*/  WARPGROUP.ARRIVE ;  /* 0x00000000000079c5 */ /* 0x000fe20000000000 */
[----:B------:R0:W-:Y:S04]  /*2490*/  STL.64 [R1+0x508], R118 ;  /* 0x0005087601007387 */ /* 0x0001e80000100a00 */
[----:B------:R1:W-:Y:S01]  /*24a0*/  STL.64 [R1+0x500], R116 ;  /* 0x0005007401007387 */ /* 0x0003e20000100a00 */
[----:B------:R-:W-:Y:S01]  /*24b0*/  HGMMA.64x32x16.F32.BF16 R40, gdesc[UR24], RZ, !UPT, gsb0 ;  /* 0x00600000182879f0 */ /* 0x000fe2000c0018ff */
[----:B------:R-:W-:-:S02]  /*24c0*/  UIADD3 UR26, UR35, 0x2, URZ ;  /* 0x00000002231a7890 */ /* 0x000fc4000fffe03f */
[----:B------:R2:W-:Y:S01]  /*24d0*/  STL.64 [R1+0x4f8], R114 ;  /* 0x0004f87201007387 */ /* 0x0005e20000100a00 */
[----:B------:R-:W-:Y:S01]  /*24e0*/  UMOV UR11, 0x40000040 ;  /* 0x40000040000b7882 */ /* 0x000fe20000000000 */
[----:B------:R-:W-:Y:S01]  /*24f0*/  UMOV UR24, UR4 ;  /* 0x0000000400187c82 */ /* 0x000fe20008000000 */
[----:B------:R-:W-:Y:S01]  /*2500*/  UMOV UR25, UR5 ;  /* 0x0000000500197c82 */ /* 0x000fe20008000000 */
[----:B------:R3:W-:Y:S01]  /*2510*/  STL.64 [R1+0x4f0], R112 ;  /* 0x0004f07001007387 */ /* 0x0007e20000100a00 */
[----:B0-----:R-:W-:Y:S02]  /*2520*/  IMAD.MOV.U32 R118, RZ, RZ, R18 ;  /* 0x000000ffff767224 */ /* 0x001fe400078e0012 */
[----:B------:R-:W-:Y:S01]  /*2530*/  IMAD.MOV.U32 R119, RZ, RZ, R15 ;  /* 0x000000ffff777224 */ /* 0x000fe200078e000f */
[----:B------:R0:W-:Y:S01]  /*2540*/  STL.64 [R1+0x4e8], R110 ;  /* 0x0004e86e01007387 */ /* 0x0001e20000100a00 */
[----:B-1----:R-:W-:Y:S02]  /*2550*/  IMAD.MOV.U32 R116, RZ, RZ, R14 ;  /* 0x000000ffff747224 */ /* 0x002fe400078e000e */
[----:B------:R-:W-:Y:S01]  /*2560*/  IMAD.MOV.U32 R117, RZ, RZ, R13 ;  /* 0x000000ffff757224 */ /* 0x000fe200078e000d */
[----:B------:R1:W-:Y:S01]  /*2570*/  STL.64 [R1+0x4e0], R108 ;  /* 0x0004e06c01007387 */ /* 0x0003e20000100a00 */
[----:B--2---:R-:W-:Y:S01]  /*2580*/  MOV R114, R12 ;  /* 0x0000000c00727202 */ /* 0x004fe20000000f00 */
[----:B------:R-:W-:-:S02]  /*2590*/  IMAD.MOV.U32 R115, RZ, RZ, R11 ;  /* 0x000000ffff737224 */ /* 0x000fc400078e000b */
[----:B------:R2:W-:Y:S01]  /*25a0*/  STL.64 [R1+0x4d8], R106 ;  /* 0x0004d86a01007387 */ /* 0x0005e20000100a00 */
[----:B---3--:R-:W-:Y:S02]  /*25b0*/  IMAD.MOV.U32 R112, RZ, RZ, R10 ;  /* 0x000000ffff707224 */ /* 0x008fe400078e000a */
[----:B------:R-:W-:Y:S01]  /*25c0*/  IMAD.MOV.U32 R113, RZ, RZ, R9 ;  /* 0x000000ffff717224 */ /* 0x000fe200078e0009 */
[----:B------:R-:W-:Y:S01]  /*25d0*/  STL.64 [R1+0x4d0], R104 ;  /* 0x0004d06801007387 */ /* 0x000fe20000100a00 */
[----:B0-----:R-:W-:Y:S02]  /*25e0*/  IMAD.MOV.U32 R110, RZ, RZ, R8 ;  /* 0x000000ffff6e7224 */ /* 0x001fe400078e0008 */
[----:B------:R-:W-:Y:S01]  /*25f0*/  IMAD.MOV.U32 R111, RZ, RZ, R7 ;  /* 0x000000ffff6f7224 */ /* 0x000fe200078e0007 */
[----:B-1----:R-:W-:Y:S01]  /*2600*/  MOV R109, R5 ;  /* 0x00000005006d7202 */ /* 0x002fe20000000f00 */
[----:B------:R-:W-:Y:S02]  /*2610*/  IMAD.MOV.U32 R108, RZ, RZ, R6 ;  /* 0x000000ffff6c7224 */ /* 0x000fe400078e0006 */
[----:B--2---:R-:W-:-:S02]  /*2620*/  IMAD.MOV.U32 R107, RZ, RZ, R4 ;  /* 0x000000ffff6b7224 */ /* 0x004fc400078e0004 */
[----:B------:R-:W-:Y:S01]  /*2630*/  IMAD.MOV.U32 R106, RZ, RZ, R0 ;  /* 0x000000ffff6a7224 */ /* 0x000fe200078e0000 */
[----:B------:R-:W-:Y:S02]  /*2640*/  WARPGROUP.DEPBAR.LE gsb0, 0x0 ;  /* 0x00008000000079c5 */ /* 0x000fe40000010000 */
[----:B------:R-:W-:Y:S01]  /*2650*/  WARPGROUP.ARRIVE ;  /* 0x00000000000079c5 */ /* 0x000fe20000000000 */
[----:B------:R-:W-:Y:S04]  /*2660*/  STL.64 [R1+0x548], R54 ;  /* 0x0005483601007387 */ /* 0x000fe80000100a00 */
[----:B------:R-:W-:Y:S01]  /*2670*/  STL.64 [R1+0x540], R52 ;  /* 0x0005403401007387 */ /* 0x000fe20000100a00 */
[----:B------:R-:W-:Y:S01]  /*2680*/  HGMMA.64x32x16.F32.BF16 R24, gdesc[UR12], RZ, !UPT, gsb0 ;  /* 0x006000000c1879f0 */ /* 0x000fe2000c0018ff */
[----:B------:R-:W-:Y:S01]  /*2690*/  UMOV UR14, UR18 ;  /* 0x00000012000e7c82 */ /* 0x000fe20008000000 */
[----:B------:R-:W-:Y:S01]  /*26a0*/  UMOV UR15, UR19 ;  /* 0x00000013000f7c82 */ /* 0x000fe20008000000 */
[----:B------:R-:W-:Y:S01]  /*26b0*/  STL.64 [R1+0x538], R50 ;  /* 0x0005383201007387 */ /* 0x000fe20000100a00 */
[----:B------:R-:W-:Y:S01]  /*26c0*/  UMOV UR18, UR6 ;  /* 0x0000000600127c82 */ /* 0x000fe20008000000 */
[----:B------:R-:W-:Y:S01]  /*26d0*/  UMOV UR19, UR7 ;  /* 0x0000000700137c82 */ /* 0x000fe20008000000 */
[----:B------:R-:W-:Y:S01]  /*26e0*/  UMOV UR6, UR26 ;  /* 0x0000001a00067c82 */ /* 0x000fe20008000000 */
[----:B------:R-:W-:Y:S01]  /*26f0*/  STL.64 [R1+0x530], R48 ;  /* 0x0005303001007387 */ /* 0x000fe20000100a00 */
[----:B------:R-:W-:-:S03]  /*2700*/  UMOV UR7, 0x40000040 ;  /* 0x4000004000077882 */ /* 0x000fc60000000000 */
[----:B------:R-:W-:Y:S04]  /*2710*/  STL.64 [R1+0x528], R46 ;  /* 0x0005282e01007387 */ /* 0x000fe80000100a00 */
[----:B------:R-:W-:Y:S04]  /*2720*/  STL.64 [R1+0x520], R44 ;  /* 0x0005202c01007387 */ /* 0x000fe80000100a00 */
[----:B------:R-:W-:Y:S04]  /*2730*/  STL.64 [R1+0x518], R42 ;  /* 0x0005182a01007387 */ /* 0x000fe80000100a00 */
[----:B------:R0:W-:Y:S01]  /*2740*/  STL.64 [R1+0x510], R40 ;  /* 0x0005102801007387 */ /* 0x0001e20000100a00 */
[----:B------:R-:W-:-:S02]  /*2750*/  WARPGROUP.DEPBAR.LE gsb0, 0x0 ;  /* 0x00008000000079c5 */ /* 0x000fc40000010000 */
[----:B------:R-:W-:-:S06]  /*2760*/  WARPGROUP.ARRIVE ;  /* 0x00000000000079c5 */ /* 0x000fcc0000000000 */
[----:B------:R-:W-:Y:S01]  /*2770*/  HGMMA.64x32x16.F32.BF16 R88, gdesc[UR12], RZ, !UPT, gsb0 ;  /* 0x006000000c5879f0 */ /* 0x000fe2000c0018ff */
[----:B------:R-:W-:Y:S02]  /*2780*/  UIADD3 UR12, UR35, 0x102, URZ ;  /* 0x00000102230c7890 */ /* 0x000fe4000fffe03f */
[----:B------:R-:W-:Y:S01]  /*2790*/  UIADD3 UR13, UR35, 0x202, URZ ;  /* 0x00000202230d7890 */ /* 0x000fe2000fffe03f */
[----:B------:R-:W-:Y:S02]  /*27a0*/  WARPGROUP.DEPBAR.LE gsb0, 0x0 ;  /* 0x00008000000079c5 */ /* 0x000fe40000010000 */
[----:B------:R-:W-:-:S06]  /*27b0*/  WARPGROUP.ARRIVE ;  /* 0x00000000000079c5 */ /* 0x000fcc0000000000 */
[----:B------:R-:W-:Y:S03]  /*27c0*/  HGMMA.64x32x16.F32.BF16 R152, gdesc[UR20], RZ, !UPT, gsb0 ;  /* 0x00600000149879f0 */ /* 0x000fe6000c0018ff */
[----:B------:R-:W-:Y:S02]  /*27d0*/  WARPGROUP.DEPBAR.LE gsb0, 0x0 ;  /* 0x00008000000079c5 */ /* 0x000fe40000010000 */
[----:B------:R-:W-:-:S06]  /*27e0*/  WARPGROUP.ARRIVE ;  /* 0x00000000000079c5 */ /* 0x000fcc0000000000 */
[----:B------:R-:W-:Y:S03]  /*27f0*/  HGMMA.64x32x16.F32.BF16 R216, gdesc[UR28], RZ, !UPT, gsb0 ;  /* 0x006000001cd879f0 */ /* 0x000fe6000c0018ff */
[----:B------:R-:W-:Y:S02]  /*2800*/  WARPGROUP.DEPBAR.LE gsb0, 0x0 ;  /* 0x00008000000079c5 */ /* 0x000fe40000010000 */
[----:B0-----:R-:W-:-:S06]  /*2810*/  WARPGROUP.ARRIVE ;  /* 0x00000000000079c5 */ /* 0x001fcc0000000000 */
[----:B------:R-:W-:Y:S03]  /*2820*/  HGMMA.64x32x16.F32.BF16 R40, gdesc[UR16], RZ, !UPT, gsb0 ;  /* 0x00600000102879f0 */ /* 0x000fe6000c0018ff */
[----:B------:R-:W-:Y:S02]  /*2830*/  WARPGROUP.DEPBAR.LE gsb0, 0x0 ;  /* 0x00008000000079c5 */ /* 0x000fe40000010000 */
[----:B------:R-:W-:Y:S01]  /*2840*/  IMAD.MOV.U32 R4, RZ, RZ, R54 ;  /* 0x000000ffff047224 */ /* 0x000fe200078e0036 */
[----:B------:R-:W-:Y:S01]  /*2850*/  MOV R14, R44 ;  /* 0x0000002c000e7202 */ /* 0x000fe20000000f00 */
[----:B------:R-:W-:Y:S01]  /*2860*/  IMAD.MOV.U32 R0, RZ, RZ, R55 ;  /* 0x000000ffff007224 */ /* 0x000fe200078e0037 */
[----:B------:R-:W-:Y:S01]  /*2870*/  MOV R7, R51 ;  /* 0x0000003300077202 */ /* 0x000fe20000000f00 */
[----:B------:R-:W-:Y:S02]  /*2880*/  IMAD.MOV.U32 R54, RZ, RZ, R168 ;  /* 0x000000ffff367224 */ /* 0x000fe400078e00a8 */
[----:B------:R-:W-:Y:S01]  /*2890*/  IMAD.MOV.U32 R55, RZ, RZ, R169 ;  /* 0x000000ffff377224 */ /* 0x000fe200078e00a9 */
[----:B------:R-:W2:Y:S01]  /*28a0*/  LDL.LU R168, [R1+0xb8] ;  /* 0x0000b80001a87983 */ /* 0x000ea20000300800 */
[----:B------:R-:W-:-:S02]  /*28b0*/  IMAD.MOV.U32 R20, RZ, RZ, R40 ;  /* 0x000000ffff147224 */ /* 0x000fc400078e0028 */
[----:B------:R-:W-:Y:S01]  /*28c0*/  IMAD.MOV.U32 R19, RZ, RZ, R41 ;  /* 0x000000ffff137224 */ /* 0x000fe200078e0029 */
[----:B------:R-:W3:Y:S01]  /*28d0*/  LDL.LU R169, [R1+0xbc] ;  /* 0x0000bc0001a97983 */ /* 0x000ee20000300800 */
[----:B------:R-:W-:Y:S01]  /*28e0*/  IMAD.MOV.U32 R18, RZ, RZ, R42 ;  /* 0x000000ffff127224 */ /* 0x000fe200078e002a */
[----:B------:R-:W-:Y:S01]  /*28f0*/  MOV R42, R108 ;  /* 0x0000006c002a7202 */ /* 0x000fe20000000f00 */
[----:B------:R-:W-:Y:S02]  /*2900*/  IMAD.MOV.U32 R15, RZ, RZ, R43 ;  /* 0x000000ffff0f7224 */ /* 0x000fe400078e002b */
[----:B------:R-:W-:Y:S02]  /*2910*/  IMAD.MOV.U32 R13, RZ, RZ, R45 ;  /* 0x000000ffff0d7224 */ /* 0x000fe400078e002d */
[----:B------:R-:W-:Y:S02]  /*2920*/  IMAD.MOV.U32 R12, RZ, RZ, R46 ;  /* 0x000000ffff0c7224 */ /* 0x000fe400078e002e */
[----:B------:R-:W-:-:S02]  /*2930*/  IMAD.MOV.U32 R11, RZ, RZ, R47 ;  /* 0x000000ffff0b7224 */ /* 0x000fc400078e002f */
[----:B------:R-:W-:Y:S02]  /*2940*/  IMAD.MOV.U32 R10, RZ, RZ, R48 ;  /* 0x000000ffff0a7224 */ /* 0x000fe400078e0030 */
[----:B------:R-:W-:Y:S01]  /*2950*/  IMAD.MOV.U32 R9, RZ, RZ, R49 ;  /* 0x000000ffff097224 */ /* 0x000fe200078e0031 */
[----:B------:R-:W-:Y:S01]  /*2960*/  MOV R49, R115 ;  /* 0x0000007300317202 */ /* 0x000fe20000000f00 */
[----:B------:R-:W-:Y:S02]  /*2970*/  IMAD.MOV.U32 R8, RZ, RZ, R50 ;  /* 0x000000ffff087224 */ /* 0x000fe400078e0032 */
[----:B------:R-:W-:Y:S02]  /*2980*/  IMAD.MOV.U32 R6, RZ, RZ, R52 ;  /* 0x000000ffff067224 */ /* 0x000fe400078e0034 */
[----:B------:R-:W-:Y:S02]  /*2990*/  IMAD.MOV.U32 R5, RZ, RZ, R53 ;  /* 0x000000ffff057224 */ /* 0x000fe400078e0035 */
        /* <DEDUP_REMOVED lines=12> */
[----:B------:R-:W-:Y:S01]  /*2a60*/  IMAD.MOV.U32 R53, RZ, RZ, R119 ;  /* 0x000000ffff357224 */ /* 0x000fe200078e0077 */
[----:B------:R-:W-:Y:S01]  /*2a70*/  MOV R170, R83 ;  /* 0x0000005300aa7202 */ /* 0x000fe20000000f00 */
[----:B------:R-:W-:Y:S01]  /*2a80*/  IMAD.MOV.U32 R107, RZ, RZ, R171 ;  /* 0x000000ffff6b7224 */ /* 0x000fe200078e00ab */
[----:B------:R-:W4:Y:S01]  /*2a90*/  LDL.LU R83, [R1+0x5e0] ;  /* 0x0005e00001537983 */ /* 0x000f220000300800 */
[----:B------:R-:W-:Y:S01]  /*2aa0*/  IMAD.MOV.U32 R108, RZ, RZ, R172 ;  /* 0x000000ffff6c7224 */ /* 0x000fe200078e00ac */
[----:B------:R-:W-:Y:S01]  /*2ab0*/  MOV R113, R177 ;  /* 0x000000b100717202 */ /* 0x000fe20000000f00 */
[----:B------:R-:W-:Y:S01]  /*2ac0*/  WARPGROUP.ARRIVE ;  /* 0x00000000000079c5 */ /* 0x000fe20000000000 */
[----:B------:R-:W-:-:S02]  /*2ad0*/  IMAD.MOV.U32 R109, RZ, RZ, R173 ;  /* 0x000000ffff6d7224 */ /* 0x000fc400078e00ad */
[----:B------:R-:W-:Y:S02]  /*2ae0*/  IMAD.MOV.U32 R110, RZ, RZ, R174 ;  /* 0x000000ffff6e7224 */ /* 0x000fe400078e00ae */
[----:B------:R-:W-:Y:S01]  /*2af0*/  IMAD.MOV.U32 R111, RZ, RZ, R175 ;  /* 0x000000ffff6f7224 */ /* 0x000fe200078e00af */
[----:B------:R-:W-:Y:S01]  /*2b00*/  HGMMA.64x32x16.F32.BF16 R40, gdesc[UR4], R40, gsb0 ;  /* 0x00600000042879f0 */ /* 0x000fe20008001828 */
[----:B------:R-:W-:Y:S02]  /*2b10*/  IMAD.MOV.U32 R171, RZ, RZ, R84 ;  /* 0x000000ffffab7224 */ /* 0x000fe400078e0054 */
[----:B------:R-:W4:Y:S01]  /*2b20*/  LDL.LU R84, [R1+0x5dc] ;  /* 0x0005dc0001547983 */ /* 0x000f220000300800 */
[----:B------:R-:W-:Y:S02]  /*2b30*/  IMAD.MOV.U32 R172, RZ, RZ, R85 ;  /* 0x000000ffffac7224 */ /* 0x000fe400078e0055 */
[----:B------:R-:W-:Y:S01]  /*2b40*/  IMAD.MOV.U32 R173, RZ, RZ, R86 ;  /* 0x000000ffffad7224 */ /* 0x000fe200078e0056 */
[----:B------:R-:W4:Y:S01]  /*2b50*/  LDL.LU R85, [R1+0x5d8] ;  /* 0x0005d80001557983 */ /* 0x000f220000300800 */
[----:B------:R-:W-:-:S02]  /*2b60*/  IMAD.MOV.U32 R174, RZ, RZ, R87 ;  /* 0x000000ffffae7224 */ /* 0x000fc400078e0057 */
[----:B------:R-:W-:Y:S01]  /*2b70*/  IMAD.MOV.U32 R112, RZ, RZ, R176 ;  /* 0x000000ffff707224 */ /* 0x000fe200078e00b0 */
[----:B------:R-:W4:Y:S01]  /*2b80*/  LDL.LU R86, [R1+0x5d4] ;  /* 0x0005d40001567983 */ /* 0x000f220000300800 */
[----:B------:R-:W-:Y:S01]  /*2b90*/  IMAD.MOV.U32 R175, RZ, RZ, R136 ;  /* 0x000000ffffaf7224 */ /* 0x000fe200078e0088 */
[----:B------:R-:W-:Y:S01]  /*2ba0*/  MOV R177, R138 ;  /* 0x0000008a00b17202 */ /* 0x000fe20000000f00 */
[----:B------:R-:W-:Y:S01]  /*2bb0*/  IMAD.MOV.U32 R176, RZ, RZ, R137 ;  /* 0x000000ffffb07224 */ /* 0x000fe200078e0089 */
[----:B------:R-:W4:Y:S01]  /*2bc0*/  LDL.LU R87, [R1+0x5d0] ;  /* 0x0005d00001577983 */ /* 0x000f220000300800 */
[----:B------:R-:W-:Y:S02]  /*2bd0*/  IMAD.MOV.U32 R114, RZ, RZ, R178 ;  /* 0x000000ffff727224 */ /* 0x000fe400078e00b2 */
[----:B------:R-:W-:Y:S01]  /*2be0*/  IMAD.MOV.U32 R115, RZ, RZ, R179 ;  /* 0x000000ffff737224 */ /* 0x000fe200078e00b3 */
[----:B------:R-:W4:Y:S01]  /*2bf0*/  LDL.LU R136, [R1+0x5cc] ;  /* 0x0005cc0001887983 */ /* 0x000f220000300800 */
[----:B------:R-:W-:-:S02]  /*2c00*/  IMAD.MOV.U32 R178, RZ, RZ, R139 ;  /* 0x000000ffffb27224 */ /* 0x000fc400078e008b */
[----:B------:R-:W-:Y:S01]  /*2c10*/  IMAD.MOV.U32 R116, RZ, RZ, R180 ;  /* 0x000000ffff747224 */ /* 0x000fe200078e00b4 */
[----:B------:R-:W4:Y:S01]  /*2c20*/  LDL.LU R137, [R1+0x5c8] ;  /* 0x0005c80001897983 */ /* 0x000f220000300800 */
[----:B------:R-:W-:Y:S02]  /*2c30*/  IMAD.MOV.U32 R179, RZ, RZ, R140 ;  /* 0x000000ffffb37224 */ /* 0x000fe400078e008c */
        /* <DEDUP_REMOVED lines=8> */
[----:B------:R-:W-:-:S03]  /*2cc0*/  IMAD.MOV.U32 R182, RZ, RZ, R143 ;  /* 0x000000ffffb67224 */ /* 0x000fc600078e008f */
[----:B------:R-:W4:Y:S01]  /*2cd0*/  LDL.LU R141, [R1+0x5b8] ;  /* 0x0005b800018d7983 */ /* 0x000f220000300800 */
[----:B------:R-:W-:-:S03]  /*2ce0*/  IMAD.MOV.U32 R183, RZ, RZ, R144 ;  /* 0x000000ffffb77224 */ /* 0x000fc600078e0090 */
[----:B------:R-:W4:Y:S04]  /*2cf0*/  LDL.LU R142, [R1+0x5b4] ;  /* 0x0005b400018e7983 */ /* 0x000f280000300800 */
[----:B------:R-:W4:Y:S04]  /*2d00*/  LDL.LU R143, [R1+0x5b0] ;  /* 0x0005b000018f7983 */ /* 0x000f280000300800 */
[----:B------:R-:W4:Y:S01]  /*2d10*/  LDL.LU R144, [R1+0x5ac] ;  /* 0x0005ac0001907983 */ /* 0x000f220000300800 */
[----:B------:R-:W-:-:S03]  /*2d20*/  WARPGROUP.DEPBAR.LE gsb0, 0x0 ;  /* 0x00008000000079c5 */ /* 0x000fc60000010000 */
[----:B------:R-:W-:Y:S04]  /*2d30*/  STL.64 [R1+0x180], R40 ;  /* 0x0001802801007387 */ /* 0x000fe80000100a00 */
[----:B------:R-:W-:Y:S04]  /*2d40*/  STL.64 [R1+0x188], R42 ;  /* 0x0001882a01007387 */ /* 0x000fe80000100a00 */
[----:B------:R-:W-:Y:S04]  /*2d50*/  STL.64 [R1+0x190], R44 ;  /* 0x0001902c01007387 */ /* 0x000fe80000100a00 */
[----:B------:R-:W-:Y:S04]  /*2d60*/  STL.64 [R1+0x198], R46 ;  /* 0x0001982e01007387 */ /* 0x000fe80000100a00 */
[----:B------:R-:W-:Y:S04]  /*2d70*/  STL.64 [R1+0x1a0], R48 ;  /* 0x0001a03001007387 */ /* 0x000fe80000100a00 */
[----:B------:R0:W-:Y:S04]  /*2d80*/  STL.64 [R1+0x1a8], R50 ;  /* 0x0001a83201007387 */ /* 0x0001e80000100a00 */
[----:B------:R1:W-:Y:S04]  /*2d90*/  STL.64 [R1+0x1b0], R52 ;  /* 0x0001b03401007387 */ /* 0x0003e80000100a00 */
[----:B------:R2:W-:Y:S01]  /*2da0*/  STL.64 [R1+0x1b8], R54 ;  /* 0x0001b83601007387 */ /* 0x0005e20000100a00 */
[----:B0-----:R-:W-:-:S02]  /*2db0*/  IMAD.MOV.U32 R50, RZ, RZ, R116 ;  /* 0x000000ffff327224 */ /* 0x001fc400078e0074 */
[----:B------:R-:W-:Y:S02]  /*2dc0*/  IMAD.MOV.U32 R51, RZ, RZ, R117 ;  /* 0x000000ffff337224 */ /* 0x000fe400078e0075 */
[----:B------:R-:W-:Y:S02]  /*2dd0*/  IMAD.MOV.U32 R116, RZ, RZ, R170 ;  /* 0x000000ffff747224 */ /* 0x000fe400078e00aa */
[----:B-1----:R-:W-:Y:S02]  /*2de0*/  IMAD.MOV.U32 R52, RZ, RZ, R118 ;  /* 0x000000ffff347224 */ /* 0x002fe400078e0076 */
[----:B------:R-:W-:Y:S02]  /*2df0*/  IMAD.MOV.U32 R117, RZ, RZ, R171 ;  /* 0x000000ffff757224 */ /* 0x000fe400078e00ab */
[----:B------:R-:W-:Y:S02]  /*2e00*/  IMAD.MOV.U32 R170, RZ, RZ, R202 ;  /* 0x000000ffffaa7224 */ /* 0x000fe400078e00ca */
[----:B------:R-:W-:-:S02]  /*2e10*/  IMAD.MOV.U32 R53, RZ, RZ, R119 ;  /* 0x000000ffff357224 */ /* 0x000fc400078e0077 */
[----:B------:R-:W-:Y:S02]  /*2e20*/  IMAD.MOV.U32 R118, RZ, RZ, R172 ;  /* 0x000000ffff767224 */ /* 0x000fe400078e00ac */
[----:B------:R-:W-:Y:S01]  /*2e30*/  IMAD.MOV.U32 R171, RZ, RZ, R203 ;  /* 0x000000ffffab7224 */ /* 0x000fe200078e00cb */
[----:B------:R-:W-:Y:S01]  /*2e40*/  MOV R40, R106 ;  /* 0x0000006a00287202 */ /* 0x000fe20000000f00 */
[----:B------:R-:W-:Y:S02]  /*2e50*/  IMAD.MOV.U32 R49, RZ, RZ, R115 ;  /* 0x000000ffff317224 */ /* 0x000fe400078e0073 */
[----:B------:R-:W-:Y:S01]  /*2e60*/  IMAD.MOV.U32 R119, RZ, RZ, R173 ;  /* 0x000000ffff777224 */ /* 0x000fe200078e00ad */
[----:B------:R-:W-:Y:S01]  /*2e70*/  MOV R173, R205 ;  /* 0x000000cd00ad7202 */ /* 0x000fe20000000f00 */
        /* <DEDUP_REMOVED lines=28> */
[----:B------:R-:W-:Y:S01]  /*3040*/  IMAD.MOV.U32 R183, RZ, RZ, R215 ;  /* 0x000000ffffb77224 */ /* 0x000fe200078e00d7 */
[----:B--2---:R-:W-:Y:S01]  /*3050*/  MOV R54, R168 ;  /* 0x000000a800367202 */ /* 0x004fe20000000f00 */
[----:B------:R-:W-:-:S02]  /*3060*/  IMAD.MOV.U32 R168, RZ, RZ, R200 ;  /* 0x000000ffffa87224 */ /* 0x000fc400078e00c8 */
[----:B------:R-:W2:Y:S01]  /*3070*/  LDL.LU R200, [R1+0x5a8] ;  /* 0x0005a80001c87983 */ /* 0x000ea20000300800 */
[----:B---3--:R-:W-:Y:S02]  /*3080*/  IMAD.MOV.U32 R55, RZ, RZ, R169 ;  /* 0x000000ffff377224 */ /* 0x008fe400078e00a9 */
[----:B------:R-:W-:Y:S02]  /*3090*/  IMAD.MOV.U32 R169, RZ, RZ, R201 ;  /* 0x000000ffffa97224 */ /* 0x000fe400078e00c9 */
[----:B------:R-:W2:Y:S04]  /*30a0*/  LDL.LU R201, [R1+0x5a4] ;  /* 0x0005a40001c97983 */ /* 0x000ea80000300800 */
        /* <DEDUP_REMOVED lines=13> */
[----:B------:R-:W2:Y:S01]  /*3180*/  LDL.LU R215, [R1+0x56c] ;  /* 0x00056c0001d77983 */ /* 0x000ea20000300800 */
[----:B------:R-:W-:Y:S01]  /*3190*/  WARPGROUP.ARRIVE ;  /* 0x00000000000079c5 */ /* 0x000fe20000000000 */
[----:B------:R-:W-:-:S05]  /*31a0*/  UMOV UR10, UR12 ;  /* 0x0000000c000a7c82 */ /* 0x000fca0008000000 */
[----:B------:R-:W-:Y:S01]  /*31b0*/  HGMMA.64x32x16.F32.BF16 R40, gdesc[UR8], R40, gsb0 ;  /* 0x00600000082879f0 */ /* 0x000fe20008001828 */
[----:B------:R-:W-:Y:S01]  /*31c0*/  UMOV UR26, UR13 ;  /* 0x0000000d001a7c82 */ /* 0x000fe20008000000 */
[----:B------:R-:W-:Y:S01]  /*31d0*/  UMOV UR27, 0x40000040 ;  /* 0x40000040001b7882 */ /* 0x000fe20000000000 */
[----:B------:R-:W-:Y:S02]  /*31e0*/  IMAD.MOV.U32 R104, RZ, RZ, R106 ;  /* 0x000000ffff687224 */ /* 0x000fe400078e006a */
[----:B------:R-:W-:Y:S01]  /*31f0*/  IMAD.MOV.U32 R105, RZ, RZ, R107 ;  /* 0x000000ffff697224 */ /* 0x000fe200078e006b */
[----:B------:R-:W-:Y:S01]  /*3200*/  MOV R107, R109 ;  /* 0x0000006d006b7202 */ /* 0x000fe20000000f00 */
[----:B------:R-:W-:Y:S01]  /*3210*/  IMAD.MOV.U32 R106, RZ, RZ, R108 ;  /* 0x000000ffff6a7224 */ /* 0x000fe200078e006c */
[----:B------:R-:W-:Y:S02]  /*3220*/  WARPGROUP.DEPBAR.LE gsb0, 0x0 ;  /* 0x00008000000079c5 */ /* 0x000fe40000010000 */
[----:B------:R-:W-:-:S02]  /*3230*/  IMAD.MOV.U32 R108, RZ, RZ, R110 ;  /* 0x000000ffff6c7224 */ /* 0x000fc400078e006e */
[----:B------:R-:W-:Y:S02]  /*3240*/  IMAD.MOV.U32 R109, RZ, RZ, R111 ;  /* 0x000000ffff6d7224 */ /* 0x000fe400078e006f */
[----:B------:R-:W-:Y:S02]  /*3250*/  IMAD.MOV.U32 R110, RZ, RZ, R112 ;  /* 0x000000ffff6e7224 */ /* 0x000fe400078e0070 */
[----:B------:R-:W-:Y:S01]  /*3260*/  IMAD.MOV.U32 R111, RZ, RZ, R113 ;  /* 0x000000ffff6f7224 */ /* 0x000fe200078e0071 */
[----:B------:R-:W-:Y:S01]  /*3270*/  STL.64 [R1+0x80], R40 ;  /* 0x0000802801007387 */ /* 0x000fe20000100a00 */
[----:B------:R-:W-:Y:S01]  /*3280*/  IMAD.MOV.U32 R112, RZ, RZ, R114 ;  /* 0x000000ffff707224 */ /* 0x000fe200078e0072 */
[----:B------:R-:W-:Y:S01]  /*3290*/  MOV R114, R169 ;  /* 0x000000a900727202 */ /* 0x000fe20000000f00 */
[----:B------:R-:W-:Y:S01]  /*32a0*/  IMAD.MOV.U32 R113, RZ, RZ, R168 ;  /* 0x000000ffff717224 */ /* 0x000fe200078e00a8 */
[----:B------:R-:W-:Y:S01]  /*32b0*/  STL.64 [R1+0x88], R42 ;  /* 0x0000882a01007387 */ /* 0x000fe20000100a00 */
[----:B------:R-:W-:-:S02]  /*32c0*/  IMAD.MOV.U32 R168, RZ, RZ, R170 ;  /* 0x000000ffffa87224 */ /* 0x000fc400078e00aa */
[----:B------:R-:W-:Y:S01]  /*32d0*/  IMAD.MOV.U32 R169, RZ, RZ, R171 ;  /* 0x000000ffffa97224 */ /* 0x000fe200078e00ab */
[----:B------:R-:W-:Y:S01]  /*32e0*/  STL.64 [R1+0x90], R44 ;  /* 0x0000902c01007387 */ /* 0x000fe20000100a00 */
        /* <DEDUP_REMOVED lines=19> */
[----:B------:R-:W4:Y:S04]  /*3420*/  LDL.LU R145, [R1+0x568] ;  /* 0x0005680001917983 */ /* 0x000f280000300800 */
[----:B------:R-:W4:Y:S01]  /*3430*/  LDL.LU R146, [R1+0x564] ;  /* 0x0005640001927983 */ /* 0x000f220000300800 */
[----:B--2---:R-:W-:-:S06]  /*3440*/  WARPGROUP.ARRIVE ;  /* 0x00000000000079c5 */ /* 0x004fcc0000000000 */
[----:B------:R-:W-:Y:S03]  /*3450*/  HGMMA.64x32x16.F32.BF16 R200, gdesc[UR24], R200, gsb0 ;  /* 0x0060000018c879f0 */ /* 0x000fe600080018c8 */
[----:B------:R-:W-:Y:S02]  /*3460*/  WARPGROUP.DEPBAR.LE gsb0, 0x0 ;  /* 0x00008000000079c5 */ /* 0x000fe40000010000 */
        /* <DEDUP_REMOVED lines=8> */
[----:B0-----:R-:W-:Y:S01]  /*34f0*/  MOV R204, R151 ;  /* 0x0000009700cc7202 */ /* 0x001fe20000000f00 */
[----:B-1----:R-:W-:-:S02]  /*3500*/  IMAD.MOV.U32 R202, RZ, RZ, R149 ;  /* 0x000000ffffca7224 */ /* 0x002fc400078e0095 */
[----:B--2---:R-:W-:Y:S02]  /*3510*/  IMAD.MOV.U32 R200, RZ, RZ, R147 ;  /* 0x000000ffffc87224 */ /* 0x004fe400078e0093 */
[----:B------:R-:W4:Y:S01]  /*3520*/  LDL.LU R147, [R1+0x560] ;  /* 0x0005600001937983 */ /* 0x000f220000300800 */
[----:B------:R-:W-:Y:S02]  /*3530*/  IMAD.MOV.U32 R201, RZ, RZ, R148 ;  /* 0x000000ffffc97224 */ /* 0x000fe400078e0094 */
[----:B------:R-:W-:Y:S01]  /*3540*/  IMAD.MOV.U32 R203, RZ, RZ, R150 ;  /* 0x000000ffffcb7224 */ /* 0x000fe200078e0096 */
[----:B------:R-:W4:Y:S04]  /*3550*/  LDL.LU R148, [R1+0x55c] ;  /* 0x00055c0001947983 */ /* 0x000f280000300800 */
[----:B------:R-:W4:Y:S04]  /*3560*/  LDL.LU R149, [R1+0x558] ;  /* 0x0005580001957983 */ /* 0x000f280000300800 */
[----:B------:R-:W4:Y:S04]  /*3570*/  LDL.LU R150, [R1+0x554] ;  /* 0x0005540001967983 */ /* 0x000f280000300800 */
[----:B------:R-:W4:Y:S01]  /*3580*/  LDL.LU R151, [R1+0x550] ;  /* 0x0005500001977983 */ /* 0x000f220000300800 */
[----:B------:R-:W-:Y:S01]  /*3590*/  UIADD3 UR18, UR35, 0x302, URZ ;  /* 0x0000030223127890 */ /* 0x000fe2000fffe03f */
[----:B------:R-:W-:Y:S01]  /*35a0*/  UMOV UR16, UR4 ;  /* 0x0000000400107c82 */ /* 0x000fe20008000000 */
[----:B------:R-:W-:Y:S01]  /*35b0*/  UMOV UR17, UR5 ;  /* 0x0000000500117c82 */ /* 0x000fe20008000000 */
[----:B------:R-:W-:Y:S01]  /*35c0*/  UMOV UR19, 0x40000040 ;  /* 0x4000004000137882 */ /* 0x000fe20000000000 */
[----:B------:R-:W2:Y:S04]  /*35d0*/  LDL.LU.64 R40, [R1+0x40] ;  /* 0x0000400001287983 */ /* 0x000ea80000300a00 */
[----:B------:R-:W2:Y:S04]  /*35e0*/  LDL.LU.64 R42, [R1+0x48] ;  /* 0x00004800012a7983 */ /* 0x000ea80000300a00 */
[----:B------:R-:W2:Y:S04]  /*35f0*/  LDL.LU.64 R44, [R1+0x50] ;  /* 0x00005000012c7983 */ /* 0x000ea80000300a00 */
[----:B------:R-:W2:Y:S04]  /*3600*/  LDL.LU.64 R46, [R1+0x58] ;  /* 0x00005800012e7983 */ /* 0x000ea80000300a00 */
[----:B------:R-:W2:Y:S04]  /*3610*/  LDL.LU.64 R48, [R1+0x60] ;  /* 0x0000600001307983 */ /* 0x000ea80000300a00 */
[----:B------:R-:W2:Y:S04]  /*3620*/  LDL.LU.64 R50, [R1+0x68] ;  /* 0x0000680001327983 */ /* 0x000ea80000300a00 */
[----:B------:R-:W2:Y:S04]  /*3630*/  LDL.LU.64 R52, [R1+0x70] ;  /* 0x0000700001347983 */ /* 0x000ea80000300a00 */
[----:B------:R-:W2:Y:S01]  /*3640*/  LDL.LU.64 R54, [R1+0x78] ;  /* 0x0000780001367983 */ /* 0x000ea20000300a00 */
[----:B------:R-:W-:Y:S01]  /*3650*/  UIADD3 UR14, UR35, 0x402, URZ ;  /* 0x00000402230e7890 */ /* 0x000fe2000fffe03f */
[----:B------:R-:W-:Y:S01]  /*3660*/  UMOV UR12, UR4 ;  /* 0x00000004000c7c82 */ /* 0x000fe20008000000 */
[----:B------:R-:W-:Y:S01]  /*3670*/  UMOV UR13, UR5 ;  /* 0x00000005000d7c82 */ /* 0x000fe20008000000 */
[----:B------:R-:W-:Y:S01]  /*3680*/  UMOV UR15, 0x40000040 ;  /* 0x40000040000f7882 */ /* 0x000fe20000000000 */
[----:B------:R-:W-:Y:S01]  /*3690*/  UIADD3 UR8, UR34, 0x402, URZ ;  /* 0x0000040222087890 */ /* 0x000fe2000fffe03f */
[----:B----4-:R-:W-:-:S06]  /*36a0*/  WARPGROUP.ARRIVE ;  /* 0x00000000000079c5 */ /* 0x010fcc0000000000 */
[----:B------:R-:W-:Y:S03]  /*36b0*/  HGMMA.64x32x16.F32.BF16 R136, gdesc[UR16], R136, gsb0 ;  /* 0x00600000108879f0 */ /* 0x000fe60008001888 */
[----:B------:R-:W-:Y:S02]  /*36c0*/  WARPGROUP.DEPBAR.LE gsb0, 0x0 ;  /* 0x00008000000079c5 */ /* 0x000fe40000010000 */
[----:B------:R-:W-:-:S06]  /*36d0*/  WARPGROUP.ARRIVE ;  /* 0x00000000000079c5 */ /* 0x000fcc0000000000 */
[----:B------:R-:W-:Y:S01]  /*36e0*/  HGMMA.64x32x16.F32.BF16 R72, gdesc[UR12], R72, gsb0 ;  /* 0x006000000c4879f0 */ /* 0x000fe20008001848 */
[----:B------:R-:W-:Y:S01]  /*36f0*/  UMOV UR12, UR8 ;  /* 0x00000008000c7c82 */ /* 0x000fe20008000000 */
[----:B------:R-:W-:Y:S01]  /*3700*/  UMOV UR13, 0x40000040 ;  /* 0x40000040000d7882 */ /* 0x000fe20000000000 */
[----:B------:R-:W-:Y:S02]  /*3710*/  WARPGROUP.DEPBAR.LE gsb0, 0x0 ;  /* 0x00008000000079c5 */ /* 0x000fe40000010000 */
[----:B------:R-:W-:-:S06]  /*3720*/  WARPGROUP.ARRIVE ;  /* 0x00000000000079c5 */ /* 0x000fcc0000000000 */
[----:B------:R-:W-:Y:S01]  /*3730*/  HGMMA.64x32x16.F32.BF16 R56, gdesc[UR12], R56, gsb0 ;  /* 0x006000000c3879f0 */ /* 0x000fe20008001838 */
[----:B------:R-:W-:Y:S01]  /*3740*/  UMOV UR16, UR12 ;  /* 0x0000000c00107c82 */ /* 0x000fe20008000000 */
[----:B------:R-:W-:Y:S01]  /*3750*/  UMOV UR17, UR13 ;  /* 0x0000000d00117c82 */ /* 0x000fe20008000000 */
        /* <DEDUP_REMOVED lines=11> */
[----:B--2---:R-:W-:-:S06]  /*3810*/  WARPGROUP.ARRIVE ;  /* 0x00000000000079c5 */ /* 0x004fcc0000000000 */
[----:B------:R-:W-:Y:S01]  /*3820*/  HGMMA.64x32x16.F32.BF16 R40, gdesc[UR8], R40, gsb0 ;  /* 0x00600000082879f0 */ /* 0x000fe20008001828 */
[----:B------:R-:W-:Y:S01]  /*3830*/  IMAD.MOV.U32 R205, RZ, RZ, R104 ;  /* 0x000000ffffcd7224 */ /* 0x000fe200078e0068 */
[----:B------:R-:W-:Y:S01]  /*3840*/  MOV R211, R110 ;  /* 0x0000006e00d37202 */ /* 0x000fe20000000f00 */
[----:B------:R-:W-:Y:S02]  /*3850*/  IMAD.MOV.U32 R206, RZ, RZ, R105 ;  /* 0x000000ffffce7224 */ /* 0x000fe400078e0069 */
[----:B------:R-:W-:Y:S01]  /*3860*/  IMAD.MOV.U32 R207, RZ, RZ, R106 ;  /* 0x000000ffffcf7224 */ /* 0x000fe200078e006a */
[----:B------:R-:W-:Y:S01]  /*3870*/  MOV R106, R117 ;  /* 0x00000075006a7202 */ /* 0x000fe20000000f00 */
[----:B------:R-:W-:Y:S02]  /*3880*/  IMAD.MOV.U32 R208, RZ, RZ, R107 ;  /* 0x000000ffffd07224 */ /* 0x000fe400078e006b */
[----:B------:R-:W-:Y:S02]  /*3890*/  IMAD.MOV.U32 R209, RZ, RZ, R108 ;  /* 0x000000ffffd17224 */ /* 0x000fe400078e006c */
[----:B------:R-:W-:-:S02]  /*38a0*/  IMAD.MOV.U32 R210, RZ, RZ, R109 ;  /* 0x000000ffffd27224 */ /* 0x000fc400078e006d */
[----:B------:R-:W-:Y:S02]  /*38b0*/  IMAD.MOV.U32 R212, RZ, RZ, R111 ;  /* 0x000000ffffd47224 */ /* 0x000fe400078e006f */
        /* <DEDUP_REMOVED lines=17> */
[----:B------:R-:W-:Y:S01]  /*39d0*/  IMAD.MOV.U32 R119, RZ, RZ, R2 ;  /* 0x000000ffff777224 */ /* 0x000fe200078e0002 */
[----:B------:R-:W-:Y:S01]  /*39e0*/  UMOV UR4, UR12 ;  /* 0x0000000c00047c82 */ /* 0x000fe20008000000 */
[----:B------:R-:W-:Y:S01]  /*39f0*/  UMOV UR5, UR13 ;  /* 0x0000000d00057c82 */ /* 0x000fe20008000000 */
[----:B------:R-:W-:-:S03]  /*3a00*/  WARPGROUP.DEPBAR.LE gsb0, 0x0 ;  /* 0x00008000000079c5 */ /* 0x000fc60000010000 */
[----:B------:R-:W-:-:S06]  /*3a10*/  WARPGROUP.ARRIVE ;  /* 0x00000000000079c5 */ /* 0x000fcc0000000000 */
[----:B------:R-:W-:Y:S01]  /*3a20*/  HGMMA.64x32x16.F32.BF16 R104, gdesc[UR4], R104, gsb0 ;  /* 0x00600000046879f0 */ /* 0x000fe20008001868 */
[----:B------:R-:W-:Y:S01]  /*3a30*/  UIADD3 UR16, UR34, 0x802, URZ ;  /* 0x0000080222107890 */ /* 0x000fe2000fffe03f */
[----:B------:R-:W-:-:S06]  /*3a40*/  UMOV UR5, 0x40000040 ;  /* 0x4000004000057882 */ /* 0x000fcc0000000000 */
[----:B------:R-:W-:Y:S01]  /*3a50*/  UMOV UR4, UR16 ;  /* 0x0000001000047c82 */ /* 0x000fe20008000000 */
[----:B------:R-:W-:Y:S01]  /*3a60*/  STL.64 [R1+0x40], R40 ;  /* 0x0000402801007387 */ /* 0x000fe20000100a00 */
[----:B------:R-:W-:Y:S01]  /*3a70*/  IMAD.MOV.U32 R3, RZ, RZ, R54 ;  /* 0x000000ffff037224 */ /* 0x000fe200078e0036 */
[----:B------:R-:W-:Y:S01]  /*3a80*/  MOV R17, R52 ;  /* 0x0000003400117202 */ /* 0x000fe20000000f00 */
[----:B------:R-:W-:Y:S01]  /*3a90*/  IMAD.MOV.U32 R2, RZ, RZ, R55 ;  /* 0x000000ffff027224 */ /* 0x000fe200078e0037 */
[----:B------:R-:W-:Y:S01]  /*3aa0*/  STL.64 [R1+0x48], R42 ;  /* 0x0000482a01007387 */ /* 0x000fe20000100a00 */
[----:B------:R-:W-:-:S03]  /*3ab0*/  IMAD.MOV.U32 R16, RZ, RZ, R53 ;  /* 0x000000ffff107224 */ /* 0x000fc600078e0035 */
[----:B------:R0:W-:Y:S01]  /*3ac0*/  STL [R1+0x50], R44 ;  /* 0x0000502c01007387 */ /* 0x0001e20000100800 */
[----:B------:R-:W-:Y:S02]  /*3ad0*/  IMAD.MOV.U32 R22, RZ, RZ, R50 ;  /* 0x000000ffff167224 */ /* 0x000fe400078e0032 */
[----:B------:R-:W-:Y:S01]  /*3ae0*/  IMAD.MOV.U32 R21, RZ, RZ, R51 ;  /* 0x000000ffff157224 */ /* 0x000fe200078e0033 */
[----:B------:R-:W2:Y:S01]  /*3af0*/  LDL.LU.64 R54, [R1+0x548] ;  /* 0x0005480001367983 */ /* 0x000ea20000300a00 */
[----:B------:R-:W-:Y:S02]  /*3b00*/  IMAD.MOV.U32 R232, RZ, RZ, R48 ;  /* 0x000000ffffe87224 */ /* 0x000fe400078e0030 */
[----:B------:R-:W-:Y:S01]  /*3b10*/  IMAD.MOV.U32 R23, RZ, RZ, R49 ;  /* 0x000000ffff177224 */ /* 0x000fe200078e0031 */
[----:B------:R-:W2:Y:S01]  /*3b20*/  LDL.LU.64 R52, [R1+0x540] ;  /* 0x0005400001347983 */ /* 0x000ea20000300a00 */
[----:B------:R-:W-:Y:S01]  /*3b30*/  IMAD.MOV.U32 R234, RZ, RZ, R46 ;  /* 0x000000ffffea7224 */ /* 0x000fe200078e002e */
[----:B------:R-:W-:Y:S01]  /*3b40*/  MOV R235, R45 ;  /* 0x0000002d00eb7202 */ /* 0x000fe20000000f00 */
[----:B------:R-:W-:Y:S01]  /*3b50*/  IMAD.MOV.U32 R233, RZ, RZ, R47 ;  /* 0x000000ffffe97224 */ /* 0x000fe200078e002f */
[----:B------:R-:W2:Y:S04]  /*3b60*/  LDL.LU.64 R50, [R1+0x538] ;  /* 0x0005380001327983 */ /* 0x000ea80000300a00 */
[----:B------:R-:W2:Y:S04]  /*3b70*/  LDL.LU.64 R48, [R1+0x530] ;  /* 0x0005300001307983 */ /* 0x000ea80000300a00 */
[----:B------:R-:W2:Y:S04]  /*3b80*/  LDL.LU.64 R46, [R1+0x528] ;  /* 0x00052800012e7983 */ /* 0x000ea80000300a00 */
[----:B0-----:R-:W2:Y:S04]  /*3b90*/  LDL.LU.64 R44, [R1+0x520] ;  /* 0x00052000012c7983 */ /* 0x001ea80000300a00 */
[----:B------:R-:W2:Y:S04]  /*3ba0*/  LDL.LU.64 R42, [R1+0x518] ;  /* 0x00051800012a7983 */ /* 0x000ea80000300a00 */
[----:B------:R-:W2:Y:S01]  /*3bb0*/  LDL.LU.64 R40, [R1+0x510] ;  /* 0x0005100001287983 */ /* 0x000ea20000300a00 */
[----:B------:R-:W-:-:S02]  /*3bc0*/  WARPGROUP.DEPBAR.LE gsb0, 0x0 ;  /* 0x00008000000079c5 */ /* 0x000fc40000010000 */
[----:B------:R-:W-:-:S06]  /*3bd0*/  WARPGROUP.ARRIVE ;  /* 0x00000000000079c5 */ /* 0x000fcc0000000000 */
[----:B------:R-:W-:Y:S01]  /*3be0*/  HGMMA.64x32x16.F32.BF16 R168, gdesc[UR4], R168, gsb0 ;  /* 0x0060000004a879f0 */ /* 0x000fe200080018a8 */
[----:B------:R-:W-:Y:S04]  /*3bf0*/  STL.64 [R1+0x140], R104 ;  /* 0x0001406801007387 */ /* 0x000fe80000100a00 */
[----:B------:R-:W-:Y:S04]  /*3c00*/  STL.64 [R1+0x148], R106 ;  /* 0x0001486a01007387 */ /* 0x000fe80000100a00 */
[----:B------:R-:W-:Y:S04]  /*3c10*/  STL.64 [R1+0x150], R108 ;  /* 0x0001506c01007387 */ /* 0x000fe80000100a00 */
[----:B------:R-:W-:Y:S04]  /*3c20*/  STL.64 [R1+0x158], R110 ;  /* 0x0001586e01007387 */ /* 0x000fe80000100a00 */
[----:B------:R-:W-:Y:S04]  /*3c30*/  STL.64 [R1+0x160], R112 ;  /* 0x0001607001007387 */ /* 0x000fe80000100a00 */
[----:B------:R-:W-:Y:S04]  /*3c40*/  STL.64 [R1+0x168], R114 ;  /* 0x0001687201007387 */ /* 0x000fe80000100a00 */
[----:B------:R-:W-:Y:S04]  /*3c50*/  STL.64 [R1+0x170], R116 ;  /* 0x0001707401007387 */ /* 0x000fe80000100a00 */
[----:B------:R0:W-:Y:S04]  /*3c60*/  STL.64 [R1+0x178], R118 ;  /* 0x0001787601007387 */ /* 0x0001e80000100a00 */
[----:B0-----:R-:W3:Y:S04]  /*3c70*/  LDL.LU.64 R118, [R1+0x508] ;  /* 0x0005080001767983 */ /* 0x001ee80000300a00 */
[----:B------:R-:W3:Y:S04]  /*3c80*/  LDL.LU.64 R116, [R1+0x500] ;  /* 0x0005000001747983 */ /* 0x000ee80000300a00 */
[----:B------:R-:W3:Y:S04]  /*3c90*/  LDL.LU.64 R114, [R1+0x4f8] ;  /* 0x0004f80001727983 */ /* 0x000ee80000300a00 */
[----:B------:R-:W3:Y:S04]  /*3ca0*/  LDL.LU.64 R112, [R1+0x4f0] ;  /* 0x0004f00001707983 */ /* 0x000ee80000300a00 */
[----:B------:R-:W3:Y:S04]  /*3cb0*/  LDL.LU.64 R110, [R1+0x4e8] ;  /* 0x0004e800016e7983 */ /* 0x000ee80000300a00 */
[----:B------:R-:W3:Y:S01]  /*3cc0*/  LDL.LU.64 R108, [R1+0x4e0] ;  /* 0x0004e000016c7983 */ /* 0x000ee20000300a00 */
[----:B------:R-:W-:-:S03]  /*3cd0*/  WARPGROUP.DEPBAR.LE gsb0, 0x0 ;  /* 0x00008000000079c5 */ /* 0x000fc60000010000 */
[----:B------:R-:W3:Y:S04]  /*3ce0*/  LDL.LU.64 R106, [R1+0x4d8] ;  /* 0x0004d800016a7983 */ /* 0x000ee80000300a00 */
[----:B------:R-:W3:Y:S04]  /*3cf0*/  LDL.LU.64 R104, [R1+0x4d0] ;  /* 0x0004d00001687983 */ /* 0x000ee80000300a00 */
        /* <DEDUP_REMOVED lines=8> */
[----:B0-----:R-:W4:Y:S04]  /*3d80*/  LDL.LU.64 R182, [R1+0x4c8] ;  /* 0x0004c80001b67983 */ /* 0x001f280000300a00 */
[----:B------:R-:W4:Y:S04]  /*3d90*/  LDL.LU.64 R180, [R1+0x4c0] ;  /* 0x0004c00001b47983 */ /* 0x000f280000300a00 */
[----:B------:R-:W4:Y:S04]  /*3da0*/  LDL.LU.64 R178, [R1+0x4b8] ;  /* 0x0004b80001b27983 */ /* 0x000f280000300a00 */
[----:B------:R-:W4:Y:S04]  /*3db0*/  LDL.LU.64 R176, [R1+0x4b0] ;  /* 0x0004b00001b07983 */ /* 0x000f280000300a00 */
[----:B------:R-:W4:Y:S04]  /*3dc0*/  LDL.LU.64 R174, [R1+0x4a8] ;  /* 0x0004a80001ae7983 */ /* 0x000f280000300a00 */
[----:B------:R-:W4:Y:S04]  /*3dd0*/  LDL.LU.64 R172, [R1+0x4a0] ;  /* 0x0004a00001ac7983 */ /* 0x000f280000300a00 */
[----:B------:R-:W4:Y:S04]  /*3de0*/  LDL.LU.64 R170, [R1+0x498] ;  /* 0x0004980001aa7983 */ /* 0x000f280000300a00 */
[----:B------:R-:W4:Y:S01]  /*3df0*/  LDL.LU.64 R168, [R1+0x490] ;  /* 0x0004900001a87983 */ /* 0x000f220000300a00 */
[----:B------:R-:W-:Y:S01]  /*3e00*/  WARPGROUP.ARRIVE ;  /* 0x00000000000079c5 */ /* 0x000fe20000000000 */
[----:B------:R-:W-:Y:S01]  /*3e10*/  UMOV UR8, UR4 ;  /* 0x0000000400087c82 */ /* 0x000fe20008000000 */
[----:B------:R-:W-:-:S04]  /*3e20*/  UMOV UR9, UR5 ;  /* 0x0000000500097c82 */ /* 0x000fc80008000000 */
[----:B------:R-:W-:Y:S01]  /*3e30*/  HGMMA.64x32x16.F32.BF16 R200, gdesc[UR8], R200, gsb0 ;  /* 0x0060000008c879f0 */ /* 0x000fe200080018c8 */
[----:B------:R-:W-:Y:S01]  /*3e40*/  UMOV UR24, UR4 ;  /* 0x0000000400187c82 */ /* 0x000fe20008000000 */
[----:B------:R-:W-:Y:S01]  /*3e50*/  UMOV UR25, UR5 ;  /* 0x0000000500197c82 */ /* 0x000fe20008000000 */
[----:B------:R-:W-:Y:S02]  /*3e60*/  WARPGROUP.DEPBAR.LE gsb0, 0x0 ;  /* 0x00008000000079c5 */ /* 0x000fe40000010000 */
[----:B------:R-:W-:Y:S01]  /*3e70*/  UMOV UR16, UR4 ;  /* 0x0000000400107c82 */ /* 0x000fe20008000000 */
[----:B------:R-:W-:Y:S01]  /*3e80*/  UMOV UR17, UR5 ;  /* 0x0000000500117c82 */ /* 0x000fe20008000000 */
[----:B------:R-:W-:Y:S01]  /*3e90*/  UMOV UR12, UR4 ;  /* 0x00000004000c7c82 */ /* 0x000fe20008000000 */
[----:B------:R-:W-:Y:S01]  /*3ea0*/  UMOV UR13, UR5 ;  /* 0x00000005000d7c82 */ /* 0x000fe20008000000 */
[----:B------:R-:W-:Y:S01]  /*3eb0*/  UIADD3 UR8, UR34, 0xc02, URZ ;  /* 0x00000c0222087890 */ /* 0x000fe2000fffe03f */
[----:B----4-:R-:W-:-:S06]  /*3ec0*/  WARPGROUP.ARRIVE ;  /* 0x00000000000079c5 */ /* 0x010fcc0000000000 */
[----:B------:R-:W-:Y:S03]  /*3ed0*/  HGMMA.64x32x16.F32.BF16 R168, gdesc[UR24], R168, gsb0 ;  /* 0x0060000018a879f0 */ /* 0x000fe600080018a8 */
[----:B------:R-:W-:Y:S02]  /*3ee0*/  WARPGROUP.DEPBAR.LE gsb0, 0x0 ;  /* 0x00008000000079c5 */ /* 0x000fe40000010000 */
[----:B---3--:R-:W-:-:S06]  /*3ef0*/  WARPGROUP.ARRIVE ;  /* 0x00000000000079c5 */ /* 0x008fcc0000000000 */
[----:B------:R-:W-:Y:S03]  /*3f00*/  HGMMA.64x32x16.F32.BF16 R104, gdesc[UR16], R104, gsb0 ;  /* 0x00600000106879f0 */ /* 0x000fe60008001868 */
[----:B------:R-:W-:Y:S02]  /*3f10*/  WARPGROUP.DEPBAR.LE gsb0, 0x0 ;  /* 0x00008000000079c5 */ /* 0x000fe40000010000 */
[----:B--2---:R-:W-:-:S06]  /*3f20*/  WARPGROUP.ARRIVE ;  /* 0x00000000000079c5 */ /* 0x004fcc0000000000 */
        /* <DEDUP_REMOVED lines=13> */
[----:B------:R-:W-:Y:S04]  /*4000*/  STL.64 [R1], R200 ;  /* 0x000000c801007387 */ /* 0x000fe80000100a00 */
[----:B------:R-:W-:Y:S04]  /*4010*/  STL.64 [R1+0x8], R202 ;  /* 0x000008ca01007387 */ /* 0x000fe80000100a00 */
[----:B------:R-:W-:Y:S04]  /*4020*/  STL.64 [R1+0x10], R204 ;  /* 0x000010cc01007387 */ /* 0x000fe80000100a00 */
[----:B------:R-:W-:Y:S04]  /*4030*/  STL.64 [R1+0x18], R206 ;  /* 0x000018ce01007387 */ /* 0x000fe80000100a00 */
[----:B------:R-:W-:Y:S04]  /*4040*/  STL.64 [R1+0x20], R208 ;  /* 0x000020d001007387 */ /* 0x000fe80000100a00 */
[----:B------:R-:W-:Y:S01]  /*4050*/  STL.64 [R1+0x28], R210 ;  /* 0x000028d201007387 */ /* 0x000fe20000100a00 */
        /* <DEDUP_REMOVED lines=13> */
[----:B0-----:R-:W2:Y:S04]  /*4130*/  LDL.LU.64 R168, [R1+0x80] ;  /* 0x0000800001a87983 */ /* 0x001ea80000300a00 */
[----:B------:R-:W2:Y:S04]  /*4140*/  LDL.LU.64 R170, [R1+0x88] ;  /* 0x0000880001aa7983 */ /* 0x000ea80000300a00 */
[----:B------:R-:W2:Y:S04]  /*4150*/  LDL.LU.64 R172, [R1+0x90] ;  /* 0x0000900001ac7983 */ /* 0x000ea80000300a00 */
[----:B------:R-:W2:Y:S04]  /*4160*/  LDL.LU.64 R174, [R1+0x98] ;  /* 0x0000980001ae7983 */ /* 0x000ea80000300a00 */
[----:B------:R-:W2:Y:S04]  /*4170*/  LDL.LU.64 R176, [R1+0xa0] ;  /* 0x0000a00001b07983 */ /* 0x000ea80000300a00 */
[----:B------:R-:W2:Y:S04]  /*4180*/  LDL.LU.64 R178, [R1+0xa8] ;  /* 0x0000a80001b27983 */ /* 0x000ea80000300a00 */
[----:B------:R-:W2:Y:S04]  /*4190*/  LDL.LU.64 R180, [R1+0xb0] ;  /* 0x0000b00001b47983 */ /* 0x000ea80000300a00 */
[----:B------:R-:W2:Y:S04]  /*41a0*/  LDL.LU.64 R182, [R1+0xb8] ;  /* 0x0000b80001b67983 */ /* 0x000ea80000300a00 */
        /* <DEDUP_REMOVED lines=8> */
[----:B------:R-:W-:-:S03]  /*4230*/  UIADD3 UR9, UR34, 0x4, URZ ;  /* 0x0000000422097890 */ /* 0x000fc6000fffe03f */
[----:B------:R-:W-:Y:S04]  /*4240*/  STL [R1+0x3a8], R116 ;  /* 0x0003a87401007387 */ /* 0x000fe80000100800 */
[----:B------:R-:W-:Y:S04]  /*4250*/  STL [R1+0x3a4], R117 ;  /* 0x0003a47501007387 */ /* 0x000fe80000100800 */
[----:B------:R-:W-:Y:S01]  /*4260*/  STL [R1+0x3a0], R118 ;  /* 0x0003a07601007387 */ /* 0x000fe20000100800 */
[----:B------:R-:W-:-:S03]  /*4270*/  WARPGROUP.DEPBAR.LE gsb0, 0x0 ;  /* 0x00008000000079c5 */ /* 0x000fc60000010000 */
[----:B------:R-:W-:Y:S01]  /*4280*/  STL [R1+0x39c], R119 ;  /* 0x00039c7701007387 */ /* 0x000fe20000100800 */
[----:B------:R-:W-:-:S03]  /*4290*/  WARPGROUP.ARRIVE ;  /* 0x00000000000079c5 */ /* 0x000fc60000000000 */
[----:B------:R-:W-:Y:S04]  /*42a0*/  STL [R1+0x398], R52 ;  /* 0x0003983401007387 */ /* 0x000fe80000100800 */
[----:B------:R-:W-:Y:S04]  /*42b0*/  STL [R1+0x394], R53 ;  /* 0x0003943501007387 */ /* 0x000fe80000100800 */
[----:B------:R-:W-:Y:S01]  /*42c0*/  STL [R1+0x390], R54 ;  /* 0x0003903601007387 */ /* 0x000fe20000100800 */
[----:B------:R-:W-:-:S03]  /*42d0*/  UMOV UR4, UR9 ;  /* 0x0000000900047c82 */ /* 0x000fc60008000000 */
[----:B------:R-:W-:Y:S01]  /*42e0*/  STL [R1+0x38c], R55 ;  /* 0x00038c3701007387 */ /* 0x000fe20000100800 */
[----:B------:R-:W-:-:S03]  /*42f0*/  UMOV UR8, UR12 ;  /* 0x0000000c00087c82 */ /* 0x000fc60008000000 */
[----:B------:R-:W-:Y:S01]  /*4300*/  STL.64 [R1+0x448], R50 ;  /* 0x0004483201007387 */ /* 0x000fe20000100a00 */
[----:B------:R-:W-:Y:S02]  /*4310*/  UMOV UR9, UR13 ;  /* 0x0000000d00097c82 */ /* 0x000fe40008000000 */
[----:B------:R-:W-:Y:S01]  /*4320*/  HGMMA.64x32x16.F32.BF16 R216, gdesc[UR8], R216, gsb0 ;  /* 0x0060000008d879f0 */ /* 0x000fe200080018d8 */
        /* <DEDUP_REMOVED lines=10> */
[----:B------:R-:W3:Y:S04]  /*43d0*/  LDL.LU.64 R50, [R1+0x1a8] ;  /* 0x0001a80001327983 */ /* 0x000ee80000300a00 */
[----:B------:R-:W3:Y:S04]  /*43e0*/  LDL.LU.64 R52, [R1+0x1b0] ;  /* 0x0001b00001347983 */ /* 0x000ee80000300a00 */
[----:B------:R-:W3:Y:S01]  /*43f0*/  LDL.LU.64 R54, [R1+0x1b8] ;  /* 0x0001b80001367983 */ /* 0x000ee20000300a00 */
        /* <DEDUP_REMOVED lines=15> */
[----:B------:R-:W-:Y:S01]  /*44f0*/  IMAD.MOV.U32 R215, RZ, RZ, R0 ;  /* 0x000000ffffd77224 */ /* 0x000fe200078e0000 */
[----:B------:R-:W-:-:S05]  /*4500*/  WARPGROUP.DEPBAR.LE gsb0, 0x0 ;  /* 0x00008000000079c5 */ /* 0x000fca0000010000 */
[----:B------:R-:W-:Y:S01]  /*4510*/  WARPGROUP.ARRIVE ;  /* 0x00000000000079c5 */ /* 0x000fe20000000000 */
[----:B------:R-:W-:Y:S01]  /*4520*/  UMOV UR14, UR6 ;  /* 0x00000006000e7c82 */ /* 0x000fe20008000000 */
[----:B------:R-:W-:-:S04]  /*4530*/  UMOV UR15, UR7 ;  /* 0x00000007000f7c82 */ /* 0x000fc80008000000 */
[----:B------:R-:W-:Y:S01]  /*4540*/  HGMMA.64x32x16.F32.BF16 R200, gdesc[UR12], R200, gsb0 ;  /* 0x006000000cc879f0 */ /* 0x000fe200080018c8 */
[----:B------:R-:W-:Y:S04]  /*4550*/  STL.64 [R1+0x418], R38 ;  /* 0x0004182601007387 */ /* 0x000fe80000100a00 */
[----:B------:R-:W-:Y:S01]  /*4560*/  STL.64 [R1+0x410], R36 ;  /* 0x0004102401007387 */ /* 0x000fe20000100a00 */
[----:B------:R-:W-:-:S03]  /*4570*/  WARPGROUP.DEPBAR.LE gsb0, 0x0 ;  /* 0x00008000000079c5 */ /* 0x000fc60000010000 */
        /* <DEDUP_REMOVED lines=16> */
[----:B------:R-:W-:Y:S01]  /*4680*/  UIADD3 UR18, UR35, 0x4, URZ ;  /* 0x0000000423127890 */ /* 0x000fe2000fffe03f */
[----:B------:R-:W-:Y:S01]  /*4690*/  UMOV UR5, 0x40000040 ;  /* 0x4000004000057882 */ /* 0x000fe20000000000 */
[----:B------:R-:W-:-:S05]  /*46a0*/  UMOV UR7, 0x40000040 ;  /* 0x4000004000077882 */ /* 0x000fca0000000000 */
[----:B------:R-:W-:Y:S01]  /*46b0*/  UMOV UR6, UR18 ;  /* 0x0000001200067c82 */ /* 0x000fe20008000000 */
[----:B------:R-:W-:Y:S01]  /*46c0*/  UIADD3 UR10, UR35, 0x104, URZ ;  /* 0x00000104230a7890 */ /* 0x000fe2000fffe03f */
[----:B------:R-:W-:Y:S01]  /*46d0*/  UMOV UR16, UR4 ;  /* 0x0000000400107c82 */ /* 0x000fe20008000000 */
[----:B------:R-:W-:Y:S01]  /*46e0*/  UMOV UR17, UR5 ;  /* 0x0000000500117c82 */ /* 0x000fe20008000000 */
[----:B------:R-:W-:-:S04]  /*46f0*/  UMOV UR19, 0x40000040 ;  /* 0x4000004000137882 */ /* 0x000fc80000000000 */
[----:B------:R-:W-:Y:S01]  /*4700*/  UMOV UR18, UR10 ;  /* 0x0000000a00127c82 */ /* 0x000fe20008000000 */
[----:B---3--:R-:W-:-:S06]  /*4710*/  WARPGROUP.ARRIVE ;  /* 0x00000000000079c5 */ /* 0x008fcc0000000000 */
[----:B------:R-:W-:Y:S03]  /*4720*/  HGMMA.64x32x16.F32.BF16 R40, gdesc[UR4], R40, gsb0 ;  /* 0x00600000042879f0 */ /* 0x000fe60008001828 */
[----:B------:R-:W-:Y:S02]  /*4730*/  WARPGROUP.DEPBAR.LE gsb0, 0x0 ;  /* 0x00008000000079c5 */ /* 0x000fe40000010000 */
[----:B--2---:R-:W-:-:S06]  /*4740*/  WARPGROUP.ARRIVE ;  /* 0x00000000000079c5 */ /* 0x004fcc0000000000 */
[----:B------:R-:W-:Y:S01]  /*4750*/  HGMMA.64x32x16.F32.BF16 R168, gdesc[UR16], R168, gsb0 ;  /* 0x0060000010a879f0 */ /* 0x000fe200080018a8 */
[----:B------:R-:W-:Y:S01]  /*4760*/  UIADD3 UR12, UR35, 0x204, URZ ;  /* 0x00000204230c7890 */ /* 0x000fe2000fffe03f */
[----:B------:R-:W-:Y:S01]  /*4770*/  UMOV UR8, UR4 ;  /* 0x0000000400087c82 */ /* 0x000fe20008000000 */
[----:B------:R-:W-:Y:S01]  /*4780*/  UMOV UR9, UR5 ;  /* 0x0000000500097c82 */ /* 0x000fe20008000000 */
[----:B------:R-:W-:-:S04]  /*4790*/  UMOV UR11, 0x40000040 ;  /* 0x40000040000b7882 */ /* 0x000fc80000000000 */
[----:B------:R-:W-:Y:S01]  /*47a0*/  UMOV UR10, UR12 ;  /* 0x0000000c000a7c82 */ /* 0x000fe20008000000 */
[----:B------:R-:W-:Y:S02]  /*47b0*/  WARPGROUP.DEPBAR.LE gsb0, 0x0 ;  /* 0x00008000000079c5 */ /* 0x000fe40000010000 */
[----:B----4-:R-:W-:-:S06]  /*47c0*/  WARPGROUP.ARRIVE ;  /* 0x00000000000079c5 */ /* 0x010fcc0000000000 */
[----:B------:R-:W-:Y:S01]  /*47d0*/  HGMMA.64x32x16.F32.BF16 R200, gdesc[UR8], R200, gsb0 ;  /* 0x0060000008c879f0 */ /* 0x000fe200080018c8 */
[----:B------:R-:W-:Y:S01]  /*47e0*/  UIADD3 UR14, UR35, 0x304, URZ ;  /* 0x00000304230e7890 */ /* 0x000fe2000fffe03f */
[----:B------:R-:W-:Y:S01]  /*47f0*/  UMOV UR12, UR4 ;  /* 0x00000004000c7c82 */ /* 0x000fe20008000000 */
[----:B------:R-:W-:Y:S01]  /*4800*/  UMOV UR13, UR5 ;  /* 0x00000005000d7c82 */ /* 0x000fe20008000000 */
[----:B------:R-:W-:Y:S01]  /*4810*/  UMOV UR15, 0x40000040 ;  /* 0x40000040000f7882 */ /* 0x000fe20000000000 */
[----:B------:R-:W-:Y:S02]  /*4820*/  IMAD.MOV.U32 R108, RZ, RZ, R168 ;  /* 0x000000ffff6c7224 */ /* 0x000fe400078e00a8 */
[----:B------:R-:W-:Y:S01]  /*4830*/  IMAD.MOV.U32 R109, RZ, RZ, R169 ;  /* 0x000000ffff6d7224 */ /* 0x000fe200078e00a9 */
[----:B------:R-:W2:Y:S01]  /*4840*/  LDL.LU R168, [R1+0x40] ;  /* 0x0000400001a87983 */ /* 0x000ea20000300800 */
[----:B------:R-:W-:Y:S02]  /*4850*/  IMAD.MOV.U32 R110, RZ, RZ, R170 ;  /* 0x000000ffff6e7224 */ /* 0x000fe400078e00aa */
[----:B------:R-:W-:Y:S01]  /*4860*/  IMAD.MOV.U32 R111, RZ, RZ, R171 ;  /* 0x000000ffff6f7224 */ /* 0x000fe200078e00ab */
[----:B------:R-:W2:Y:S01]  /*4870*/  LDL.LU R169, [R1+0x44] ;  /* 0x0000440001a97983 */ /* 0x000ea20000300800 */
[----:B------:R-:W-:-:S03]  /*4880*/  IMAD.MOV.U32 R112, RZ, RZ, R172 ;  /* 0x000000ffff707224 */ /* 0x000fc600078e00ac */
[----:B------:R-:W2:Y:S04]  /*4890*/  LDL.LU R170, [R1+0x48] ;  /* 0x0000480001aa7983 */ /* 0x000ea80000300800 */
[----:B------:R-:W2:Y:S04]  /*48a0*/  LDL.LU R171, [R1+0x4c] ;  /* 0x00004c0001ab7983 */ /* 0x000ea80000300800 */
[----:B------:R-:W2:Y:S01]  /*48b0*/  LDL.LU R172, [R1+0x50] ;  /* 0x0000500001ac7983 */ /* 0x000ea20000300800 */
[----:B------:R-:W-:Y:S01]  /*48c0*/  UIADD3 UR22, UR35, 0x404, URZ ;  /* 0x0000040423167890 */ /* 0x000fe2000fffe03f */
[----:B------:R-:W-:Y:S01]  /*48d0*/  UMOV UR20, UR4 ;  /* 0x0000000400147c82 */ /* 0x000fe20008000000 */
[----:B------:R-:W-:Y:S01]  /*48e0*/  UMOV UR21, UR5 ;  /* 0x0000000500157c82 */ /* 0x000fe20008000000 */
[----:B------:R-:W-:Y:S01]  /*48f0*/  UMOV UR23, 0x40000040 ;  /* 0x4000004000177882 */ /* 0x000fe20000000000 */
[----:B------:R-:W-:Y:S01]  /*4900*/  UIADD3 UR8, UR34, 0x404, URZ ;  /* 0x0000040422087890 */ /* 0x000fe2000fffe03f */
[----:B------:R-:W3:Y:S01]  /*4910*/  LDL.LU.64 R36, [R1+0x100] ;  /* 0x0001000001247983 */ /* 0x000ee20000300a00 */
[----:B------:R-:W-:Y:S01]  /*4920*/  IMAD.MOV.U32 R20, RZ, RZ, R40 ;  /* 0x000000ffff147224 */ /* 0x000fe200078e0028 */
[----:B------:R-:W-:Y:S01]  /*4930*/  MOV R19, R41 ;  /* 0x0000002900137202 */ /* 0x000fe20000000f00 */
[----:B------:R-:W-:Y:S01]  /*4940*/  IMAD.MOV.U32 R18, RZ, RZ, R42 ;  /* 0x000000ffff127224 */ /* 0x000fe200078e002a */
[----:B------:R-:W3:Y:S01]  /*4950*/  LDL.LU.64 R38, [R1+0x108] ;  /* 0x0001080001267983 */ /* 0x000ee20000300a00 */
[----:B------:R-:W-:-:S02]  /*4960*/  IMAD.MOV.U32 R15, RZ, RZ, R43 ;  /* 0x000000ffff0f7224 */ /* 0x000fc400078e002b */
[----:B------:R-:W-:Y:S01]  /*4970*/  IMAD.MOV.U32 R14, RZ, RZ, R44 ;  /* 0x000000ffff0e7224 */ /* 0x000fe200078e002c */
[----:B------:R-:W3:Y:S01]  /*4980*/  LDL.LU.64 R40, [R1+0x110] ;  /* 0x0001100001287983 */ /* 0x000ee20000300a00 */
[----:B------:R-:W-:Y:S01]  /*4990*/  IMAD.MOV.U32 R13, RZ, RZ, R45 ;  /* 0x000000ffff0d7224 */ /* 0x000fe200078e002d */
[----:B------:R-:W-:Y:S01]  /*49a0*/  MOV R10, R48 ;  /* 0x00000030000a7202 */ /* 0x000fe20000000f00 */
[----:B------:R-:W-:Y:S01]  /*49b0*/  IMAD.MOV.U32 R12, RZ, RZ, R46 ;  /* 0x000000ffff0c7224 */ /* 0x000fe200078e002e */
[----:B------:R-:W3:Y:S01]  /*49c0*/  LDL.LU.64 R42, [R1+0x118] ;  /* 0x00011800012a7983 */ /* 0x000ee20000300a00 */
[----:B------:R-:W-:Y:S02]  /*49d0*/  IMAD.MOV.U32 R11, RZ, RZ, R47 ;  /* 0x000000ffff0b7224 */ /* 0x000fe400078e002f */
[----:B------:R-:W-:Y:S01]  /*49e0*/  IMAD.MOV.U32 R9, RZ, RZ, R49 ;  /* 0x000000ffff097224 */ /* 0x000fe200078e0031 */
[----:B------:R-:W3:Y:S01]  /*49f0*/  LDL.LU.64 R44, [R1+0x120] ;  /* 0x00012000012c7983 */ /* 0x000ee20000300a00 */
[----:B------:R-:W-:-:S02]  /*4a00*/  IMAD.MOV.U32 R8, RZ, RZ, R50 ;  /* 0x000000ffff087224 */ /* 0x000fc400078e0032 */
[----:B------:R-:W-:Y:S01]  /*4a10*/  IMAD.MOV.U32 R7, RZ, RZ, R51 ;  /* 0x000000ffff077224 */ /* 0x000fe200078e0033 */
[----:B------:R-:W3:Y:S04]  /*4a20*/  LDL.LU.64 R46, [R1+0x128] ;  /* 0x00012800012e7983 */ /* 0x000ee80000300a00 */
[----:B------:R-:W3:Y:S01]  /*4a30*/  LDL.LU.64 R48, [R1+0x130] ;  /* 0x0001300001307983 */ /* 0x000ee20000300a00 */
[----:B------:R-:W-:Y:S02]  /*4a40*/  WARPGROUP.DEPBAR.LE gsb0, 0x0 ;  /* 0x00008000000079c5 */ /* 0x000fe40000010000 */
[----:B------:R-:W-:Y:S01]  /*4a50*/  WARPGROUP.ARRIVE ;  /* 0x00000000000079c5 */ /* 0x000fe20000000000 */
[----:B------:R-:W3:Y:S05]  /*4a60*/  LDL.LU.64 R50, [R1+0x138] ;  /* 0x0001380001327983 */ /* 0x000eea0000300a00 */
[----:B------:R-:W-:Y:S03]  /*4a70*/  HGMMA.64x32x16.F32.BF16 R136, gdesc[UR12], R136, gsb0 ;  /* 0x006000000c8879f0 */ /* 0x000fe60008001888 */
[----:B------:R-:W-:-:S02]  /*4a80*/  WARPGROUP.DEPBAR.LE gsb0, 0x0 ;  /* 0x00008000000079c5 */ /* 0x000fc40000010000 */
        /* <DEDUP_REMOVED lines=12> */
[----:B------:R-:W-:Y:S04]  /*4b50*/  STL [R1+0x348], R200 ;  /* 0x000348c801007387 */ /* 0x000fe80000100800 */
[----:B------:R0:W-:Y:S04]  /*4b60*/  STL [R1+0x344], R201 ;  /* 0x000344c901007387 */ /* 0x0001e80000100800 */
[----:B------:R-:W-:Y:S04]  /*4b70*/  STL [R1+0x340], R202 ;  /* 0x000340ca01007387 */ /* 0x000fe80000100800 */
[----:B------:R1:W-:Y:S04]  /*4b80*/  STL [R1+0x33c], R203 ;  /* 0x00033ccb01007387 */ /* 0x0003e80000100800 */
[----:B------:R-:W-:Y:S04]  /*4b90*/  STL [R1+0x338], R204 ;  /* 0x000338cc01007387 */ /* 0x000fe80000100800 */
[----:B------:R4:W-:Y:S04]  /*4ba0*/  STL [R1+0x334], R205 ;  /* 0x000334cd01007387 */ /* 0x0009e80000100800 */
[----:B------:R-:W-:Y:S04]  /*4bb0*/  STL [R1+0x330], R206 ;  /* 0x000330ce01007387 */ /* 0x000fe80000100800 */
[----:B------:R4:W-:Y:S04]  /*4bc0*/  STL [R1+0x32c], R207 ;  /* 0x00032ccf01007387 */ /* 0x0009e80000100800 */
[----:B------:R-:W-:Y:S04]  /*4bd0*/  STL [R1+0x328], R208 ;  /* 0x000328d001007387 */ /* 0x000fe80000100800 */
[----:B------:R4:W-:Y:S01]  /*4be0*/  STL [R1+0x324], R209 ;  /* 0x000324d101007387 */ /* 0x0009e20000100800 */
[----:B------:R-:W-:-:S03]  /*4bf0*/  UMOV UR8, UR20 ;  /* 0x0000001400087c82 */ /* 0x000fc60008000000 */
[----:B------:R-:W-:Y:S01]  /*4c00*/  STL [R1+0x320], R210 ;  /* 0x000320d201007387 */ /* 0x000fe20000100800 */
[----:B------:R-:W-:-:S03]  /*4c10*/  UMOV UR9, UR21 ;  /* 0x0000001500097c82 */ /* 0x000fc60008000000 */
[----:B------:R4:W-:Y:S04]  /*4c20*/  STL [R1+0x31c], R211 ;  /* 0x00031cd301007387 */ /* 0x0009e80000100800 */
[----:B------:R-:W-:Y:S04]  /*4c30*/  STL [R1+0x318], R212 ;  /* 0x000318d401007387 */ /* 0x000fe80000100800 */
[----:B------:R4:W-:Y:S01]  /*4c40*/  STL [R1+0x314], R213 ;  /* 0x000314d501007387 */ /* 0x0009e20000100800 */
[----:B------:R-:W-:Y:S02]  /*4c50*/  WARPGROUP.DEPBAR.LE gsb0, 0x0 ;  /* 0x00008000000079c5 */ /* 0x000fe40000010000 */
[----:B------:R-:W-:Y:S01]  /*4c60*/  WARPGROUP.ARRIVE ;  /* 0x00000000000079c5 */ /* 0x000fe20000000000 */
[----:B------:R-:W-:Y:S04]  /*4c70*/  STL [R1+0x310], R214 ;  /* 0x000310d601007387 */ /* 0x000fe80000100800 */
[----:B------:R4:W-:Y:S01]  /*4c80*/  STL [R1+0x30c], R215 ;  /* 0x00030cd701007387 */ /* 0x0009e20000100800 */
[----:B------:R-:W-:Y:S03]  /*4c90*/  HGMMA.64x32x16.F32.BF16 R184, gdesc[UR8], R184, gsb0 ;  /* 0x0060000008b879f0 */ /* 0x000fe600080018b8 */
[----:B0-----:R-:W3:Y:S04]  /*4ca0*/  LDL.LU.64 R200, [R1+0x140] ;  /* 0x0001400001c87983 */ /* 0x001ee80000300a00 */
[----:B-1----:R-:W3:Y:S04]  /*4cb0*/  LDL.LU.64 R202, [R1+0x148] ;  /* 0x0001480001ca7983 */ /* 0x002ee80000300a00 */
[----:B----4-:R-:W3:Y:S04]  /*4cc0*/  LDL.LU.64 R204, [R1+0x150] ;  /* 0x0001500001cc7983 */ /* 0x010ee80000300a00 */
        /* <DEDUP_REMOVED lines=9> */
[----:B------:R-:W-:Y:S01]  /*4d60*/  IMAD.MOV.U32 R4, RZ, RZ, R54 ;  /* 0x000000ffff047224 */ /* 0x000fe200078e0036 */
[----:B------:R-:W-:Y:S01]  /*4d70*/  MOV R53, R181 ;  /* 0x000000b500357202 */ /* 0x000fe20000000f00 */
        /* <DEDUP_REMOVED lines=20> */
[----:B------:R-:W-:-:S05]  /*4ec0*/  WARPGROUP.DEPBAR.LE gsb0, 0x0 ;  /* 0x00008000000079c5 */ /* 0x000fca0000010000 */
[----:B--2---:R-:W-:Y:S01]  /*4ed0*/  WARPGROUP.ARRIVE ;  /* 0x00000000000079c5 */ /* 0x004fe20000000000 */
[----:B------:R-:W-:Y:S01]  /*4ee0*/  UMOV UR16, UR20 ;  /* 0x0000001400107c82 */ /* 0x000fe20008000000 */
[----:B------:R-:W-:-:S04]  /*4ef0*/  UMOV UR17, UR21 ;  /* 0x0000001500117c82 */ /* 0x000fc80008000000 */
[----:B------:R-:W-:Y:S01]  /*4f00*/  HGMMA.64x32x16.F32.BF16 R168, gdesc[UR16], R168, gsb0 ;  /* 0x0060000010a879f0 */ /* 0x000fe200080018a8 */
        /* <DEDUP_REMOVED lines=18> */
[----:B------:R-:W-:-:S03]  /*5030*/  WARPGROUP.DEPBAR.LE gsb0, 0x0 ;  /* 0x00008000000079c5 */ /* 0x000fc60000010000 */
[----:B------:R-:W-:Y:S04]  /*5040*/  STL [R1+0x380], R85 ;  /* 0x0003805501007387 */ /* 0x000fe80000100800 */
[----:B------:R-:W-:Y:S04]  /*5050*/  STL [R1+0x37c], R86 ;  /* 0x00037c5601007387 */ /* 0x000fe80000100800 */
[----:B------:R-:W-:Y:S04]  /*5060*/  STL [R1+0x378], R87 ;  /* 0x0003785701007387 */ /* 0x000fe80000100800 */
[----:B------:R0:W-:Y:S04]  /*5070*/  STL.64 [R1+0x40], R168 ;  /* 0x000040a801007387 */ /* 0x0001e80000100a00 */
[----:B------:R1:W-:Y:S04]  /*5080*/  STL.64 [R1+0x48], R170 ;  /* 0x000048aa01007387 */ /* 0x0003e80000100a00 */
[----:B------:R2:W-:Y:S04]  /*5090*/  STL.64 [R1+0x50], R172 ;  /* 0x000050ac01007387 */ /* 0x0005e80000100a00 */
[----:B------:R4:W-:Y:S04]  /*50a0*/  STL.64 [R1+0x58], R174 ;  /* 0x000058ae01007387 */ /* 0x0009e80000100a00 */
[----:B------:R4:W-:Y:S04]  /*50b0*/  STL.64 [R1+0x60], R176 ;  /* 0x000060b001007387 */ /* 0x0009e80000100a00 */
[----:B------:R4:W-:Y:S04]  /*50c0*/  STL.64 [R1+0x68], R178 ;  /* 0x000068b201007387 */ /* 0x0009e80000100a00 */
[----:B------:R4:W-:Y:S04]  /*50d0*/  STL.64 [R1+0x70], R180 ;  /* 0x000070b401007387 */ /* 0x0009e80000100a00 */
[----:B------:R3:W-:Y:S04]  /*50e0*/  STL.64 [R1+0x78], R182 ;  /* 0x000078b601007387 */ /* 0x0007e80000100a00 */
[----:B0-----:R-:W3:Y:S04]  /*50f0*/  LDL.LU.64 R168, [R1] ;  /* 0x0000000001a87983 */ /* 0x001ee80000300a00 */
[----:B-1----:R-:W3:Y:S04]  /*5100*/  LDL.LU.64 R170, [R1+0x8] ;  /* 0x0000080001aa7983 */ /* 0x002ee80000300a00 */
[----:B--2---:R-:W2:Y:S04]  /*5110*/  LDL.LU.64 R172, [R1+0x10] ;  /* 0x0000100001ac7983 */ /* 0x004ea80000300a00 */
[----:B----4-:R-:W2:Y:S04]  /*5120*/  LDL.LU.64 R174, [R1+0x18] ;  /* 0x0000180001ae7983 */ /* 0x010ea80000300a00 */
[----:B------:R-:W2:Y:S04]  /*5130*/  LDL.LU.64 R176, [R1+0x20] ;  /* 0x0000200001b07983 */ /* 0x000ea80000300a00 */
[----:B------:R-:W2:Y:S04]  /*5140*/  LDL.LU.64 R178, [R1+0x28] ;  /* 0x0000280001b27983 */ /* 0x000ea80000300a00 */
[----:B------:R-:W2:Y:S04]  /*5150*/  LDL.LU.64 R180, [R1+0x30] ;  /* 0x0000300001b47983 */ /* 0x000ea80000300a00 */
[----:B---3--:R-:W2:Y:S01]  /*5160*/  LDL.LU.64 R182, [R1+0x38] ;  /* 0x0000380001b67983 */ /* 0x008ea20000300a00 */
[----:B------:R-:W-:Y:S01]  /*5170*/  UMOV UR4, UR20 ;  /* 0x0000001400047c82 */ /* 0x000fe20008000000 */
[----:B------:R-:W-:Y:S01]  /*5180*/  UMOV UR5, UR21 ;  /* 0x0000001500057c82 */ /* 0x000fe20008000000 */
[----:B------:R-:W-:Y:S01]  /*5190*/  UIADD3 UR8, UR34, 0x804, URZ ;  /* 0x0000080422087890 */ /* 0x000fe2000fffe03f */
        /* <DEDUP_REMOVED lines=10> */
[----:B------:R-:W-:Y:S01]  /*5240*/  MOV R22, R214 ;  /* 0x000000d600167202 */ /* 0x000fe20000000f00 */
[----:B------:R-:W-:Y:S02]  /*5250*/  IMAD.MOV.U32 R21, RZ, RZ, R215 ;  /* 0x000000ffff157224 */ /* 0x000fe400078e00d7 */
[----:B------:R-:W-:Y:S01]  /*5260*/  IMAD.MOV.U32 R232, RZ, RZ, R212 ;  /* 0x000000ffffe87224 */ /* 0x000fe200078e00d4 */
[----:B------:R-:W-:Y:S01]  /*5270*/  MOV R212, R48 ;  /* 0x0000003000d47202 */ /* 0x000fe20000000f00 */
[----:B------:R-:W-:Y:S01]  /*5280*/  IMAD.MOV.U32 R23, RZ, RZ, R213 ;  /* 0x000000ffff177224 */ /* 0x000fe200078e00d5 */
[----:B--2---:R-:W-:-:S06]  /*5290*/  WARPGROUP.ARRIVE ;  /* 0x00000000000079c5 */ /* 0x004fcc0000000000 */
[----:B------:R-:W-:Y:S01]  /*52a0*/  HGMMA.64x32x16.F32.BF16 R168, gdesc[UR16], R168, gsb0 ;  /* 0x0060000010a879f0 */ /* 0x000fe200080018a8 */
[----:B------:R-:W-:Y:S02]  /*52b0*/  IMAD.MOV.U32 R214, RZ, RZ, R50 ;  /* 0x000000ffffd67224 */ /* 0x000fe400078e0032 */
[----:B------:R-:W-:Y:S02]  /*52c0*/  IMAD.MOV.U32 R215, RZ, RZ, R51 ;  /* 0x000000ffffd77224 */ /* 0x000fe400078e0033 */
[----:B------:R-:W-:Y:S01]  /*52d0*/  IMAD.MOV.U32 R234, RZ, RZ, R210 ;  /* 0x000000ffffea7224 */ /* 0x000fe200078e00d2 */
[----:B------:R-:W2:Y:S01]  /*52e0*/  LDL.LU.64 R50, [R1+0x448] ;  /* 0x0004480001327983 */ /* 0x000ea20000300a00 */
[----:B------:R-:W-:Y:S02]  /*52f0*/  IMAD.MOV.U32 R233, RZ, RZ, R211 ;  /* 0x000000ffffe97224 */ /* 0x000fe400078e00d3 */
[----:B------:R-:W-:Y:S01]  /*5300*/  IMAD.MOV.U32 R213, RZ, RZ, R49 ;  /* 0x000000ffffd57224 */ /* 0x000fe200078e0031 */
[----:B------:R-:W-:Y:S01]  /*5310*/  MOV R3, R207 ;  /* 0x000000cf00037202 */ /* 0x000fe20000000f00 */
[----:B------:R-:W-:Y:S01]  /*5320*/  IMAD.MOV.U32 R2, RZ, RZ, R208 ;  /* 0x000000ffff027224 */ /* 0x000fe200078e00d0 */
[----:B------:R-:W2:Y:S01]  /*5330*/  LDL.LU.64 R48, [R1+0x440] ;  /* 0x0004400001307983 */ /* 0x000ea20000300a00 */
[----:B------:R-:W-:-:S02]  /*5340*/  IMAD.MOV.U32 R235, RZ, RZ, R209 ;  /* 0x000000ffffeb7224 */ /* 0x000fc400078e00d1 */
[----:B------:R-:W-:Y:S02]  /*5350*/  IMAD.MOV.U32 R210, RZ, RZ, R46 ;  /* 0x000000ffffd27224 */ /* 0x000fe400078e002e */
[----:B------:R-:W-:Y:S02]  /*5360*/  IMAD.MOV.U32 R211, RZ, RZ, R47 ;  /* 0x000000ffffd37224 */ /* 0x000fe400078e002f */
[----:B------:R-:W-:Y:S01]  /*5370*/  IMAD.MOV.U32 R16, RZ, RZ, R206 ;  /* 0x000000ffff107224 */ /* 0x000fe200078e00ce */
[----:B------:R-:W2:Y:S01]  /*5380*/  LDL.LU.64 R46, [R1+0x438] ;  /* 0x00043800012e7983 */ /* 0x000ea20000300a00 */
[----:B------:R-:W-:Y:S02]  /*5390*/  IMAD.MOV.U32 R208, RZ, RZ, R44 ;  /* 0x000000ffffd07224 */ /* 0x000fe400078e002c */
[----:B------:R-:W-:Y:S02]  /*53a0*/  IMAD.MOV.U32 R209, RZ, RZ, R45 ;  /* 0x000000ffffd17224 */ /* 0x000fe400078e002d */
[----:B------:R-:W-:Y:S01]  /*53b0*/  IMAD.MOV.U32 R151, RZ, RZ, R204 ;  /* 0x000000ffff977224 */ /* 0x000fe200078e00cc */
[----:B------:R-:W2:Y:S01]  /*53c0*/  LDL.LU.64 R44, [R1+0x430] ;  /* 0x00043000012c7983 */ /* 0x000ea20000300a00 */
[----:B------:R-:W-:Y:S01]  /*53d0*/  IMAD.MOV.U32 R17, RZ, RZ, R205 ;  /* 0x000000ffff117224 */ /* 0x000fe200078e00cd */
[----:B------:R-:W-:Y:S01]  /*53e0*/  MOV R205, R41 ;  /* 0x0000002900cd7202 */ /* 0x000fe20000000f00 */
[----:B------:R-:W-:-:S02]  /*53f0*/  IMAD.MOV.U32 R206, RZ, RZ, R42 ;  /* 0x000000ffffce7224 */ /* 0x000fc400078e002a */
[----:B------:R-:W-:Y:S01]  /*5400*/  IMAD.MOV.U32 R207, RZ, RZ, R43 ;  /* 0x000000ffffcf7224 */ /* 0x000fe200078e002b */
[----:B------:R-:W-:Y:S01]  /*5410*/  MOV R147, R200 ;  /* 0x000000c800937202 */ /* 0x000fe20000000f00 */
[----:B------:R-:W-:Y:S01]  /*5420*/  IMAD.MOV.U32 R149, RZ, RZ, R202 ;  /* 0x000000ffff957224 */ /* 0x000fe200078e00ca */
[----:B------:R-:W2:Y:S01]  /*5430*/  LDL.LU.64 R42, [R1+0x428] ;  /* 0x00042800012a7983 */ /* 0x000ea20000300a00 */
[----:B------:R-:W-:Y:S02]  /*5440*/  IMAD.MOV.U32 R150, RZ, RZ, R203 ;  /* 0x000000ffff967224 */ /* 0x000fe400078e00cb */
[----:B------:R-:W-:Y:S02]  /*5450*/  IMAD.MOV.U32 R204, RZ, RZ, R40 ;  /* 0x000000ffffcc7224 */ /* 0x000fe400078e0028 */
[----:B------:R-:W-:Y:S01]  /*5460*/  IMAD.MOV.U32 R148, RZ, RZ, R201 ;  /* 0x000000ffff947224 */ /* 0x000fe200078e00c9 */
[----:B------:R-:W2:Y:S01]  /*5470*/  LDL.LU.64 R40, [R1+0x420] ;  /* 0x0004200001287983 */ /* 0x000ea20000300a00 */
[----:B------:R-:W-:-:S02]  /*5480*/  IMAD.MOV.U32 R202, RZ, RZ, R38 ;  /* 0x000000ffffca7224 */ /* 0x000fc400078e0026 */
[----:B------:R-:W-:Y:S02]  /*5490*/  IMAD.MOV.U32 R203, RZ, RZ, R39 ;  /* 0x000000ffffcb7224 */ /* 0x000fe400078e0027 */
[----:B------:R-:W-:Y:S01]  /*54a0*/  IMAD.MOV.U32 R200, RZ, RZ, R36 ;  /* 0x000000ffffc87224 */ /* 0x000fe200078e0024 */
[----:B------:R-:W3:Y:S01]  /*54b0*/  LDL.LU.64 R38, [R1+0x418] ;  /* 0x0004180001267983 */ /* 0x000ee20000300a00 */
[----:B------:R-:W-:-:S03]  /*54c0*/  IMAD.MOV.U32 R201, RZ, RZ, R37 ;  /* 0x000000ffffc97224 */ /* 0x000fc600078e0025 */
[----:B------:R-:W3:Y:S01]  /*54d0*/  LDL.LU.64 R36, [R1+0x410] ;  /* 0x0004100001247983 */ /* 0x000ee20000300a00 */
[----:B------:R-:W-:Y:S02]  /*54e0*/  WARPGROUP.DEPBAR.LE gsb0, 0x0 ;  /* 0x00008000000079c5 */ /* 0x000fe40000010000 */
[----:B------:R-:W-:Y:S02]  /*54f0*/  IMAD.MOV.U32 R145, RZ, RZ, R182 ;  /* 0x000000ffff917224 */ /* 0x000fe400078e00b6 */
[----:B------:R-:W-:Y:S01]  /*5500*/  IMAD.MOV.U32 R146, RZ, RZ, R183 ;  /* 0x000000ffff927224 */ /* 0x000fe200078e00b7 */
[----:B------:R-:W-:Y:S01]  /*5510*/  MOV R141, R178 ;  /* 0x000000b2008d7202 */ /* 0x000fe20000000f00 */
[----:B------:R-:W-:Y:S01]  /*5520*/  IMAD.MOV.U32 R143, RZ, RZ, R180 ;  /* 0x000000ffff8f7224 */ /* 0x000fe200078e00b4 */
[----:B------:R-:W4:Y:S01]  /*5530*/  LDL.LU.64 R182, [R1+0x408] ;  /* 0x0004080001b67983 */ /* 0x000f220000300a00 */
[----:B------:R-:W-:Y:S02]  /*5540*/  IMAD.MOV.U32 R144, RZ, RZ, R181 ;  /* 0x000000ffff907224 */ /* 0x000fe400078e00b5 */
[----:B------:R-:W-:Y:S01]  /*5550*/  IMAD.MOV.U32 R142, RZ, RZ, R179 ;  /* 0x000000ffff8e7224 */ /* 0x000fe200078e00b3 */
[----:B------:R-:W4:Y:S01]  /*5560*/  LDL.LU.64 R180, [R1+0x400] ;  /* 0x0004000001b47983 */ /* 0x000f220000300a00 */
[----:B------:R-:W-:-:S02]  /*5570*/  IMAD.MOV.U32 R139, RZ, RZ, R176 ;  /* 0x000000ffff8b7224 */ /* 0x000fc400078e00b0 */
[----:B------:R-:W-:Y:S01]  /*5580*/  IMAD.MOV.U32 R140, RZ, RZ, R177 ;  /* 0x000000ffff8c7224 */ /* 0x000fe200078e00b1 */
[----:B------:R-:W4:Y:S01]  /*5590*/  LDL.LU.64 R178, [R1+0x3f8] ;  /* 0x0003f80001b27983 */ /* 0x000f220000300a00 */
[----:B------:R-:W-:Y:S02]  /*55a0*/  IMAD.MOV.U32 R137, RZ, RZ, R174 ;  /* 0x000000ffff897224 */ /* 0x000fe400078e00ae */
[----:B------:R-:W-:Y:S01]  /*55b0*/  IMAD.MOV.U32 R138, RZ, RZ, R175 ;  /* 0x000000ffff8a7224 */ /* 0x000fe200078e00af */
[----:B------:R-:W4:Y:S01]  /*55c0*/  LDL.LU.64 R176, [R1+0x3f0] ;  /* 0x0003f00001b07983 */ /* 0x000f220000300a00 */
[----:B------:R-:W-:Y:S01]  /*55d0*/  IMAD.MOV.U32 R87, RZ, RZ, R172 ;  /* 0x000000ffff577224 */ /* 0x000fe200078e00ac */
[----:B------:R-:W-:Y:S01]  /*55e0*/  MOV R86, R171 ;  /* 0x000000ab00567202 */ /* 0x000fe20000000f00 */
[----:B------:R-:W-:Y:S01]  /*55f0*/  IMAD.MOV.U32 R136, RZ, RZ, R173 ;  /* 0x000000ffff887224 */ /* 0x000fe200078e00ad */
[----:B------:R-:W4:Y:S01]  /*5600*/  LDL.LU.64 R174, [R1+0x3e8] ;  /* 0x0003e80001ae7983 */ /* 0x000f220000300a00 */
[----:B------:R-:W-:-:S02]  /*5610*/  IMAD.MOV.U32 R85, RZ, RZ, R170 ;  /* 0x000000ffff557224 */ /* 0x000fc400078e00aa */
[----:B------:R-:W-:Y:S01]  /*5620*/  IMAD.MOV.U32 R83, RZ, RZ, R168 ;  /* 0x000000ffff537224 */ /* 0x000fe200078e00a8 */
[----:B------:R-:W4:Y:S01]  /*5630*/  LDL.LU.64 R172, [R1+0x3e0] ;  /* 0x0003e00001ac7983 */ /* 0x000f220000300a00 */
[----:B------:R-:W-:-:S03]  /*5640*/  IMAD.MOV.U32 R84, RZ, RZ, R169 ;  /* 0x000000ffff547224 */ /* 0x000fc600078e00a9 */
[----:B------:R-:W4:Y:S04]  /*5650*/  LDL.LU.64 R170, [R1+0x3d8] ;  /* 0x0003d80001aa7983 */ /* 0x000f280000300a00 */
[----:B------:R-:W4:Y:S01]  /*5660*/  LDL.LU.64 R168, [R1+0x3d0] ;  /* 0x0003d00001a87983 */ /* 0x000f220000300a00 */
[----:B------:R-:W-:Y:S01]  /*5670*/  UMOV UR8, UR4 ;  /* 0x0000000400087c82 */ /* 0x000fe20008000000 */
[----:B------:R-:W-:Y:S01]  /*5680*/  UMOV UR9, UR5 ;  /* 0x0000000500097c82 */ /* 0x000fe20008000000 */
[----:B----4-:R-:W-:-:S06]  /*5690*/  WARPGROUP.ARRIVE ;  /* 0x00000000000079c5 */ /* 0x010fcc0000000000 */
[----:B------:R-:W-:Y:S03]  /*56a0*/  HGMMA.64x32x16.F32.BF16 R168, gdesc[UR8], R168, gsb0 ;  /* 0x0060000008a879f0 */ /* 0x000fe600080018a8 */
[----:B------:R-:W-:Y:S02]  /*56b0*/  WARPGROUP.DEPBAR.LE gsb0, 0x0 ;  /* 0x00008000000079c5 */ /* 0x000fe40000010000 */
[----:B------:R-:W-:Y:S04]  /*56c0*/  STL.64 [R1+0x260], R182 ;  /* 0x000260b601007387 */ /* 0x000fe80000100a00 */
[----:B------:R-:W-:Y:S04]  /*56d0*/  STL.64 [R1+0x258], R180 ;  /* 0x000258b401007387 */ /* 0x000fe80000100a00 */
[----:B------:R-:W-:Y:S04]  /*56e0*/  STL.64 [R1+0x250], R178 ;  /* 0x000250b201007387 */ /* 0x000fe80000100a00 */
[----:B------:R-:W-:Y:S04]  /*56f0*/  STL.64 [R1+0x248], R176 ;  /* 0x000248b001007387 */ /* 0x000fe80000100a00 */
[----:B------:R0:W-:Y:S04]  /*5700*/  STL.64 [R1+0x240], R174 ;  /* 0x000240ae01007387 */ /* 0x0001e80000100a00 */
[----:B------:R1:W-:Y:S04]  /*5710*/  STL.64 [R1+0x238], R172 ;  /* 0x000238ac01007387 */ /* 0x0003e80000100a00 */
[----:B------:R4:W-:Y:S04]  /*5720*/  STL.64 [R1+0x230], R170 ;  /* 0x000230aa01007387 */ /* 0x0009e80000100a00 */
[----:B------:R2:W-:Y:S01]  /*5730*/  STL.64 [R1+0x228], R168 ;  /* 0x000228a801007387 */ /* 0x0005e20000100a00 */
[----:B0-----:R-:W-:-:S02]  /*5740*/  IMAD.MOV.U32 R174, RZ, RZ, R114 ;  /* 0x000000ffffae7224 */ /* 0x001fc400078e0072 */
[----:B-1----:R-:W-:Y:S02]  /*5750*/  IMAD.MOV.U32 R172, RZ, RZ, R112 ;  /* 0x000000ffffac7224 */ /* 0x002fe400078e0070 */
[----:B----4-:R-:W-:Y:S02]  /*5760*/  IMAD.MOV.U32 R170, RZ, RZ, R110 ;  /* 0x000000ffffaa7224 */ /* 0x010fe400078e006e */
[----:B--2---:R-:W-:Y:S01]  /*5770*/  IMAD.MOV.U32 R168, RZ, RZ, R108 ;  /* 0x000000ffffa87224 */ /* 0x004fe200078e006c */
[----:B------:R-:W-:Y:S01]  /*5780*/  MOV R169, R109 ;  /* 0x0000006d00a97202 */ /* 0x000fe20000000f00 */
[----:B------:R-:W2:Y:S01]  /*5790*/  LDL.LU R108, [R1+0x3c8] ;  /* 0x0003c800016c7983 */ /* 0x000ea20000300800 */
[----:B------:R-:W-:-:S03]  /*57a0*/  IMAD.MOV.U32 R171, RZ, RZ, R111 ;  /* 0x000000ffffab7224 */ /* 0x000fc600078e006f */
[----:B------:R-:W2:Y:S01]  /*57b0*/  LDL.LU R109, [R1+0x3c4] ;  /* 0x0003c400016d7983 */ /* 0x000ea20000300800 */
[----:B------:R-:W-:-:S03]  /*57c0*/  IMAD.MOV.U32 R173, RZ, RZ, R113 ;  /* 0x000000ffffad7224 */ /* 0x000fc600078e0071 */
[----:B------:R-:W2:Y:S01]  /*57d0*/  LDL.LU R110, [R1+0x3c0] ;  /* 0x0003c000016e7983 */ /* 0x000ea20000300800 */
[----:B------:R-:W-:-:S03]  /*57e0*/  IMAD.MOV.U32 R175, RZ, RZ, R115 ;  /* 0x000000ffffaf7224 */ /* 0x000fc600078e0073 */
[----:B------:R-:W2:Y:S01]  /*57f0*/  LDL.LU R111, [R1+0x3bc] ;  /* 0x0003bc00016f7983 */ /* 0x000ea20000300800 */
[----:B------:R-:W-:-:S03]  /*5800*/  MOV R176, R116 ;  /* 0x0000007400b07202 */ /* 0x000fc60000000f00 */
[----:B------:R-:W2:Y:S01]  /*5810*/  LDL.LU R112, [R1+0x3b8] ;  /* 0x0003b80001707983 */ /* 0x000ea20000300800 */
[----:B------:R-:W-:-:S03]  /*5820*/  IMAD.MOV.U32 R177, RZ, RZ, R117 ;  /* 0x000000ffffb17224 */ /* 0x000fc600078e0075 */
[----:B------:R-:W2:Y:S01]  /*5830*/  LDL.LU R113, [R1+0x3b4] ;  /* 0x0003b40001717983 */ /* 0x000ea20000300800 */
[----:B------:R-:W-:-:S03]  /*5840*/  IMAD.MOV.U32 R178, RZ, RZ, R118 ;  /* 0x000000ffffb27224 */ /* 0x000fc600078e0076 */
[----:B------:R-:W2:Y:S01]  /*5850*/  LDL.LU R114, [R1+0x3b0] ;  /* 0x0003b00001727983 */ /* 0x000ea20000300800 */
[----:B------:R-:W-:-:S03]  /*5860*/  IMAD.MOV.U32 R179, RZ, RZ, R119 ;  /* 0x000000ffffb37224 */ /* 0x000fc600078e0077 */
[----:B------:R-:W2:Y:S04]  /*5870*/  LDL.LU R115, [R1+0x3ac] ;  /* 0x0003ac0001737983 */ /* 0x000ea80000300800 */
[----:B------:R-:W2:Y:S04]  /*5880*/  LDL.LU R116, [R1+0x3a8] ;  /* 0x0003a80001747983 */ /* 0x000ea80000300800 */
[----:B------:R-:W2:Y:S04]  /*5890*/  LDL.LU R117, [R1+0x3a4] ;  /* 0x0003a40001757983 */ /* 0x000ea80000300800 */
[----:B------:R-:W2:Y:S04]  /*58a0*/  LDL.LU R118, [R1+0x3a0] ;  /* 0x0003a00001767983 */ /* 0x000ea80000300800 */
[----:B------:R-:W2:Y:S01]  /*58b0*/  LDL.LU R119, [R1+0x39c] ;  /* 0x00039c0001777983 */ /* 0x000ea20000300800 */
[----:B------:R-:W-:-:S02]  /*58c0*/  IMAD.MOV.U32 R180, RZ, RZ, R52 ;  /* 0x000000ffffb47224 */ /* 0x000fc400078e0034 */
[----:B------:R-:W-:Y:S01]  /*58d0*/  IMAD.MOV.U32 R181, RZ, RZ, R53 ;  /* 0x000000ffffb57224 */ /* 0x000fe200078e0035 */
[----:B------:R-:W4:Y:S01]  /*58e0*/  LDL.LU R52, [R1+0x398] ;  /* 0x0003980001347983 */ /* 0x000f220000300800 */
[----:B------:R-:W-:Y:S01]  /*58f0*/  IMAD.MOV.U32 R182, RZ, RZ, R54 ;  /* 0x000000ffffb67224 */ /* 0x000fe200078e0036 */
[----:B------:R-:W-:Y:S02]  /*5900*/  MOV R183, R55 ;  /* 0x0000003700b77202 */ /* 0x000fe40000000f00 */
[----:B------:R-:W4:Y:S04]  /*5910*/  LDL.LU R53, [R1+0x394] ;  /* 0x0003940001357983 */ /* 0x000f280000300800 */
[----:B------:R-:W4:Y:S04]  /*5920*/  LDL.LU R54, [R1+0x390] ;  /* 0x0003900001367983 */ /* 0x000f280000300800 */
[----:B------:R-:W4:Y:S01]  /*5930*/  LDL.LU R55, [R1+0x38c] ;  /* 0x00038c0001377983 */ /* 0x000f220000300800 */
[----:B------:R-:W-:Y:S01]  /*5940*/  UMOV UR12, UR4 ;  /* 0x00000004000c7c82 */ /* 0x000fe20008000000 */
[----:B------:R-:W-:Y:S01]  /*5950*/  UMOV UR13, UR5 ;  /* 0x00000005000d7c82 */ /* 0x000fe20008000000 */
[----:B------:R-:W-:Y:S01]  /*5960*/  UMOV UR20, UR4 ;  /* 0x0000000400147c82 */ /* 0x000fe20008000000 */
[----:B------:R-:W-:Y:S01]  /*5970*/  UMOV UR21, UR5 ;  /* 0x0000000500157c82 */ /* 0x000fe20008000000 */
[----:B------:R-:W-:Y:S01]  /*5980*/  UIADD3 UR16, UR34, 0xc04, URZ ;  /* 0x00000c0422107890 */ /* 0x000fe2000fffe03f */
[----:B--2---:R-:W-:-:S06]  /*5990*/  WARPGROUP.ARRIVE ;  /* 0x00000000000079c5 */ /* 0x004fcc0000000000 */
[----:B------:R-:W-:Y:S03]  /*59a0*/  HGMMA.64x32x16.F32.BF16 R104, gdesc[UR12], R104, gsb0 ;  /* 0x006000000c6879f0 */ /* 0x000fe60008001868 */
[----:B------:R-:W-:Y:S02]  /*59b0*/  WARPGROUP.DEPBAR.LE gsb0, 0x0 ;  /* 0x00008000000079c5 */ /* 0x000fe40000010000 */
[----:B----4-:R-:W-:-:S06]  /*59c0*/  WARPGROUP.ARRIVE ;  /* 0x00000000000079c5 */ /* 0x010fcc0000000000 */
        /* <DEDUP_REMOVED lines=25> */
[----:B------:R-:W2:Y:S01]  /*5b60*/  LDL.LU.64 R54, [R1+0xf8] ;  /* 0x0000f80001367983 */ /* 0x000ea20000300a00 */
[----:B---3--:R-:W-:Y:S01]  /*5b70*/  WARPGROUP.ARRIVE ;  /* 0x00000000000079c5 */ /* 0x008fe20000000000 */
[----:B------:R-:W-:Y:S01]  /*5b80*/  UMOV UR20, UR16 ;  /* 0x0000001000147c82 */ /* 0x000fe20008000000 */
[----:B------:R-:W-:-:S04]  /*5b90*/  UMOV UR21, 0x40000040 ;  /* 0x4000004000157882 */ /* 0x000fc80000000000 */
[----:B------:R-:W-:Y:S01]  /*5ba0*/  HGMMA.64x32x16.F32.BF16 R24, gdesc[UR20], R24, gsb0 ;  /* 0x00600000141879f0 */ /* 0x000fe20008001818 */
[----:B------:R-:W-:Y:S01]  /*5bb0*/  UMOV UR12, UR20 ;  /* 0x00000014000c7c82 */ /* 0x000fe20008000000 */
[----:B------:R-:W-:Y:S01]  /*5bc0*/  UMOV UR13, UR21 ;  /* 0x00000015000d7c82 */ /* 0x000fe20008000000 */
[----:B------:R-:W-:Y:S02]  /*5bd0*/  WARPGROUP.DEPBAR.LE gsb0, 0x0 ;  /* 0x00008000000079c5 */ /* 0x000fe40000010000 */
[----:B------:R-:W-:-:S06]  /*5be0*/  WARPGROUP.ARRIVE ;  /* 0x00000000000079c5 */ /* 0x000fcc0000000000 */
[----:B------:R-:W-:Y:S01]  /*5bf0*/  HGMMA.64x32x16.F32.BF16 R88, gdesc[UR12], R88, gsb0 ;  /* 0x006000000c5879f0 */ /* 0x000fe20008001858 */
[----:B------:R-:W-:Y:S01]  /*5c00*/  UIADD3 UR8, UR34, 0x6, URZ ;  /* 0x0000000622087890 */ /* 0x000fe2000fffe03f */
[----:B------:R-:W-:-:S06]  /*5c10*/  UMOV UR9, UR21 ;  /* 0x0000001500097c82 */ /* 0x000fcc0008000000 */
        /* <DEDUP_REMOVED lines=17> */
[----:B------:R-:W-:Y:S01]  /*5d30*/  IMAD.MOV.U32 R105, RZ, RZ, R19 ;  /* 0x000000ffff697224 */ /* 0x000fe200078e0013 */
[----:B------:R-:W-:Y:S01]  /*5d40*/  MOV R117, R5 ;  /* 0x0000000500757202 */ /* 0x000fe20000000f00 */
        /* <DEDUP_REMOVED lines=12> */
[----:B------:R-:W-:Y:S01]  /*5e10*/  UIADD3 UR10, UR35, 0x6, URZ ;  /* 0x00000006230a7890 */ /* 0x000fe2000fffe03f */
[----:B------:R-:W-:Y:S01]  /*5e20*/  UMOV UR5, 0x40000040 ;  /* 0x4000004000057882 */ /* 0x000fe20000000000 */
[----:B------:R-:W-:-:S05]  /*5e30*/  UMOV UR7, 0x40000040 ;  /* 0x4000004000077882 */ /* 0x000fca0000000000 */
[----:B------:R-:W-:Y:S01]  /*5e40*/  UMOV UR6, UR10 ;  /* 0x0000000a00067c82 */ /* 0x000fe20008000000 */
[----:B------:R-:W-:Y:S02]  /*5e50*/  WARPGROUP.DEPBAR.LE gsb0, 0x0 ;  /* 0x00008000000079c5 */ /* 0x000fe40000010000 */
[----:B------:R-:W-:-:S06]  /*5e60*/  WARPGROUP.ARRIVE ;  /* 0x00000000000079c5 */ /* 0x000fcc0000000000 */
[----:B------:R-:W-:Y:S01]  /*5e70*/  HGMMA.64x32x16.F32.BF16 R104, gdesc[UR4], R104, gsb0 ;  /* 0x00600000046879f0 */ /* 0x000fe20008001868 */
[----:B------:R-:W-:Y:S01]  /*5e80*/  UIADD3 UR14, UR35, 0x106, URZ ;  /* 0x00000106230e7890 */ /* 0x000fe2000fffe03f */
[----:B------:R-:W-:Y:S01]  /*5e90*/  UMOV UR8, UR4 ;  /* 0x0000000400087c82 */ /* 0x000fe20008000000 */
[----:B------:R-:W-:Y:S01]  /*5ea0*/  UMOV UR9, UR5 ;  /* 0x0000000500097c82 */ /* 0x000fe20008000000 */
[----:B------:R-:W-:-:S04]  /*5eb0*/  UMOV UR11, 0x40000040 ;  /* 0x40000040000b7882 */ /* 0x000fc80000000000 */
[----:B------:R-:W-:Y:S01]  /*5ec0*/  UMOV UR10, UR14 ;  /* 0x0000000e000a7c82 */ /* 0x000fe20008000000 */
[----:B------:R-:W-:Y:S02]  /*5ed0*/  WARPGROUP.DEPBAR.LE gsb0, 0x0 ;  /* 0x00008000000079c5 */ /* 0x000fe40000010000 */
[----:B------:R-:W-:-:S06]  /*5ee0*/  WARPGROUP.ARRIVE ;  /* 0x00000000000079c5 */ /* 0x000fcc0000000000 */
[----:B------:R-:W-:Y:S01]  /*5ef0*/  HGMMA.64x32x16.F32.BF16 R168, gdesc[UR8], R168, gsb0 ;  /* 0x0060000008a879f0 */ /* 0x000fe200080018a8 */
[----:B------:R0:W-:Y:S04]  /*5f00*/  STL.64 [R1+0x180], R104 ;  /* 0x0001806801007387 */ /* 0x0001e80000100a00 */
[----:B------:R1:W-:Y:S04]  /*5f10*/  STL.64 [R1+0x188], R106 ;  /* 0x0001886a01007387 */ /* 0x0003e80000100a00 */
[----:B------:R-:W-:Y:S04]  /*5f20*/  STL.64 [R1+0x190], R108 ;  /* 0x0001906c01007387 */ /* 0x000fe80000100a00 */
[----:B------:R-:W-:Y:S04]  /*5f30*/  STL.64 [R1+0x198], R110 ;  /* 0x0001986e01007387 */ /* 0x000fe80000100a00 */
[----:B------:R-:W-:Y:S04]  /*5f40*/  STL.64 [R1+0x1a0], R112 ;  /* 0x0001a07001007387 */ /* 0x000fe80000100a00 */
[----:B------:R-:W-:Y:S04]  /*5f50*/  STL.64 [R1+0x1a8], R114 ;  /* 0x0001a87201007387 */ /* 0x000fe80000100a00 */
[----:B------:R-:W-:Y:S04]  /*5f60*/  STL.64 [R1+0x1b0], R116 ;  /* 0x0001b07401007387 */ /* 0x000fe80000100a00 */
[----:B------:R-:W-:Y:S01]  /*5f70*/  STL.64 [R1+0x1b8], R118 ;  /* 0x0001b87601007387 */ /* 0x000fe20000100a00 */
[----:B0-----:R-:W-:Y:S01]  /*5f80*/  MOV R104, R200 ;  /* 0x000000c800687202 */ /* 0x001fe20000000f00 */
[----:B------:R-:W-:-:S02]  /*5f90*/  IMAD.MOV.U32 R105, RZ, RZ, R201 ;  /* 0x000000ffff697224 */ /* 0x000fc400078e00c9 */
[----:B-1----:R-:W-:Y:S01]  /*5fa0*/  IMAD.MOV.U32 R106, RZ, RZ, R202 ;  /* 0x000000ffff6a7224 */ /* 0x002fe200078e00ca */
[----:B------:R-:W-:Y:S02]  /*5fb0*/  WARPGROUP.DEPBAR.LE gsb0, 0x0 ;  /* 0x00008000000079c5 */ /* 0x000fe40000010000 */
[----:B------:R0:W-:Y:S04]  /*5fc0*/  STL.64 [R1+0x80], R168 ;  /* 0x000080a801007387 */ /* 0x0001e80000100a00 */
[----:B------:R1:W-:Y:S04]  /*5fd0*/  STL.64 [R1+0x88], R170 ;  /* 0x000088aa01007387 */ /* 0x0003e80000100a00 */
[----:B------:R2:W-:Y:S04]  /*5fe0*/  STL.64 [R1+0x90], R172 ;  /* 0x000090ac01007387 */ /* 0x0005e80000100a00 */
[----:B------:R3:W-:Y:S01]  /*5ff0*/  STL.64 [R1+0x98], R174 ;  /* 0x000098ae01007387 */ /* 0x0007e20000100a00 */
[----:B0-----:R-:W-:-:S03]  /*6000*/  IMAD.MOV.U32 R168, RZ, RZ, R83 ;  /* 0x000000ffffa87224 */ /* 0x001fc600078e0053 */
[----:B------:R0:W-:Y:S01]  /*6010*/  STL.64 [R1+0xa0], R176 ;  /* 0x0000a0b001007387 */ /* 0x0001e20000100a00 */
[----:B------:R-:W-:-:S03]  /*6020*/  IMAD.MOV.U32 R169, RZ, RZ, R84 ;  /* 0x000000ffffa97224 */ /* 0x000fc600078e0054 */
[----:B------:R4:W-:Y:S01]  /*6030*/  STL.64 [R1+0xa8], R178 ;  /* 0x0000a8b201007387 */ /* 0x0009e20000100a00 */
[----:B-1----:R-:W-:-:S03]  /*6040*/  MOV R170, R85 ;  /* 0x0000005500aa7202 */ /* 0x002fc60000000f00 */
[----:B------:R1:W-:Y:S01]  /*6050*/  STL.64 [R1+0xb0], R180 ;  /* 0x0000b0b401007387 */ /* 0x0003e20000100a00 */
[----:B------:R-:W-:-:S03]  /*6060*/  IMAD.MOV.U32 R171, RZ, RZ, R86 ;  /* 0x000000ffffab7224 */ /* 0x000fc600078e0056 */
[----:B------:R1:W-:Y:S01]  /*6070*/  STL.64 [R1+0xb8], R182 ;  /* 0x0000b8b601007387 */ /* 0x0003e20000100a00 */
[----:B--2---:R-:W-:-:S03]  /*6080*/  IMAD.MOV.U32 R172, RZ, RZ, R87 ;  /* 0x000000ffffac7224 */ /* 0x004fc600078e0057 */
[----:B------:R-:W2:Y:S01]  /*6090*/  LDL.LU R83, [R1+0x388] ;  /* 0x0003880001537983 */ /* 0x000ea20000300800 */
[----:B------:R-:W-:-:S03]  /*60a0*/  IMAD.MOV.U32 R173, RZ, RZ, R136 ;  /* 0x000000ffffad7224 */ /* 0x000fc600078e0088 */
[----:B------:R-:W2:Y:S01]  /*60b0*/  LDL.LU R84, [R1+0x384] ;  /* 0x0003840001547983 */ /* 0x000ea20000300800 */
[----:B---3--:R-:W-:-:S03]  /*60c0*/  IMAD.MOV.U32 R174, RZ, RZ, R137 ;  /* 0x000000ffffae7224 */ /* 0x008fc600078e0089 */
[----:B------:R-:W2:Y:S01]  /*60d0*/  LDL.LU R85, [R1+0x380] ;  /* 0x0003800001557983 */ /* 0x000ea20000300800 */
[----:B------:R-:W-:-:S03]  /*60e0*/  IMAD.MOV.U32 R175, RZ, RZ, R138 ;  /* 0x000000ffffaf7224 */ /* 0x000fc600078e008a */
[----:B------:R-:W2:Y:S01]  /*60f0*/  LDL.LU R86, [R1+0x37c] ;  /* 0x00037c0001567983 */ /* 0x000ea20000300800 */
[----:B0-----:R-:W-:-:S03]  /*6100*/  IMAD.MOV.U32 R176, RZ, RZ, R139 ;  /* 0x000000ffffb07224 */ /* 0x001fc600078e008b */
[----:B------:R-:W2:Y:S01]  /*6110*/  LDL.LU R87, [R1+0x378] ;  /* 0x0003780001577983 */ /* 0x000ea20000300800 */
[----:B------:R-:W-:-:S03]  /*6120*/  MOV R177, R140 ;  /* 0x0000008c00b17202 */ /* 0x000fc60000000f00 */
[----:B------:R-:W3:Y:S01]  /*6130*/  LDL.LU R136, [R1+0x374] ;  /* 0x0003740001887983 */ /* 0x000ee20000300800 */
[----:B----4-:R-:W-:-:S03]  /*6140*/  IMAD.MOV.U32 R178, RZ, RZ, R141 ;  /* 0x000000ffffb27224 */ /* 0x010fc600078e008d */
[----:B------:R-:W3:Y:S01]  /*6150*/  LDL.LU R137, [R1+0x370] ;  /* 0x0003700001897983 */ /* 0x000ee20000300800 */
[----:B------:R-:W-:-:S03]  /*6160*/  IMAD.MOV.U32 R179, RZ, RZ, R142 ;  /* 0x000000ffffb37224 */ /* 0x000fc600078e008e */
[----:B------:R-:W3:Y:S01]  /*6170*/  LDL.LU R138, [R1+0x36c] ;  /* 0x00036c00018a7983 */ /* 0x000ee20000300800 */
[----:B-1----:R-:W-:-:S03]  /*6180*/  IMAD.MOV.U32 R180, RZ, RZ, R143 ;  /* 0x000000ffffb47224 */ /* 0x002fc600078e008f */
[----:B------:R-:W3:Y:S01]  /*6190*/  LDL.LU R139, [R1+0x368] ;  /* 0x00036800018b7983 */ /* 0x000ee20000300800 */
[----:B------:R-:W-:-:S03]  /*61a0*/  IMAD.MOV.U32 R181, RZ, RZ, R144 ;  /* 0x000000ffffb57224 */ /* 0x000fc600078e0090 */
[----:B------:R-:W3:Y:S01]  /*61b0*/  LDL.LU R140, [R1+0x364] ;  /* 0x00036400018c7983 */ /* 0x000ee20000300800 */
[----:B------:R-:W-:-:S03]  /*61c0*/  IMAD.MOV.U32 R182, RZ, RZ, R145 ;  /* 0x000000ffffb67224 */ /* 0x000fc600078e0091 */
[----:B------:R-:W3:Y:S01]  /*61d0*/  LDL.LU R141, [R1+0x360] ;  /* 0x00036000018d7983 */ /* 0x000ee20000300800 */
[----:B------:R-:W-:-:S03]  /*61e0*/  IMAD.MOV.U32 R183, RZ, RZ, R146 ;  /* 0x000000ffffb77224 */ /* 0x000fc600078e0092 */
[----:B------:R-:W3:Y:S04]  /*61f0*/  LDL.LU R142, [R1+0x35c] ;  /* 0x00035c00018e7983 */ /* 0x000ee80000300800 */
[----:B------:R-:W3:Y:S04]  /*6200*/  LDL.LU R143, [R1+0x358] ;  /* 0x00035800018f7983 */ /* 0x000ee80000300800 */
[----:B------:R-:W3:Y:S04]  /*6210*/  LDL.LU R144, [R1+0x354] ;  /* 0x0003540001907983 */ /* 0x000ee80000300800 */
[----:B------:R-:W3:Y:S01]  /*6220*/  LDL.LU R145, [R1+0x350] ;  /* 0x0003500001917983 */ /* 0x000ee20000300800 */
[----:B------:R-:W-:-:S03]  /*6230*/  IMAD.MOV.U32 R107, RZ, RZ, R203 ;  /* 0x000000ffff6b7224 */ /* 0x000fc600078e00cb */
[----:B------:R-:W3:Y:S01]  /*6240*/  LDL.LU R146, [R1+0x34c] ;  /* 0x00034c0001927983 */ /* 0x000ee20000300800 */
[----:B------:R-:W-:-:S03]  /*6250*/  IMAD.MOV.U32 R108, RZ, RZ, R204 ;  /* 0x000000ffff6c7224 */ /* 0x000fc600078e00cc */
[----:B------:R-:W4:Y:S01]  /*6260*/  LDL.LU R200, [R1+0x348] ;  /* 0x0003480001c87983 */ /* 0x000f220000300800 */
[----:B------:R-:W-:-:S03]  /*6270*/  IMAD.MOV.U32 R109, RZ, RZ, R205 ;  /* 0x000000ffff6d7224 */ /* 0x000fc600078e00cd */
[----:B------:R-:W4:Y:S01]  /*6280*/  LDL.LU R201, [R1+0x344] ;  /* 0x0003440001c97983 */ /* 0x000f220000300800 */
[----:B------:R-:W-:-:S03]  /*6290*/  IMAD.MOV.U32 R110, RZ, RZ, R206 ;  /* 0x000000ffff6e7224 */ /* 0x000fc600078e00ce */
[----:B------:R-:W4:Y:S01]  /*62a0*/  LDL.LU R202, [R1+0x340] ;  /* 0x0003400001ca7983 */ /* 0x000f220000300800 */
[----:B------:R-:W-:-:S03]  /*62b0*/  MOV R111, R207 ;  /* 0x000000cf006f7202 */ /* 0x000fc60000000f00 */
[----:B------:R-:W4:Y:S01]  /*62c0*/  LDL.LU R203, [R1+0x33c] ;  /* 0x00033c0001cb7983 */ /* 0x000f220000300800 */
[----:B------:R-:W-:-:S03]  /*62d0*/  IMAD.MOV.U32 R112, RZ, RZ, R208 ;  /* 0x000000ffff707224 */ /* 0x000fc600078e00d0 */
        /* <DEDUP_REMOVED lines=14> */
[----:B------:R-:W4:Y:S04]  /*63c0*/  LDL.LU R211, [R1+0x31c] ;  /* 0x00031c0001d37983 */ /* 0x000f280000300800 */
[----:B------:R-:W4:Y:S04]  /*63d0*/  LDL.LU R212, [R1+0x318] ;  /* 0x0003180001d47983 */ /* 0x000f280000300800 */
[----:B------:R-:W4:Y:S04]  /*63e0*/  LDL.LU R213, [R1+0x314] ;  /* 0x0003140001d57983 */ /* 0x000f280000300800 */
[----:B------:R-:W4:Y:S04]  /*63f0*/  LDL.LU R214, [R1+0x310] ;  /* 0x0003100001d67983 */ /* 0x000f280000300800 */
[----:B------:R-:W4:Y:S01]  /*6400*/  LDL.LU R215, [R1+0x30c] ;  /* 0x00030c0001d77983 */ /* 0x000f220000300800 */
[----:B------:R-:W-:Y:S01]  /*6410*/  UIADD3 UR16, UR35, 0x206, URZ ;  /* 0x0000020623107890 */ /* 0x000fe2000fffe03f */
[----:B------:R-:W-:Y:S01]  /*6420*/  UMOV UR12, UR4 ;  /* 0x00000004000c7c82 */ /* 0x000fe20008000000 */
[----:B------:R-:W-:Y:S01]  /*6430*/  UMOV UR13, UR5 ;  /* 0x00000005000d7c82 */ /* 0x000fe20008000000 */
[----:B------:R-:W-:-:S04]  /*6440*/  UMOV UR15, 0x40000040 ;  /* 0x40000040000f7882 */ /* 0x000fc80000000000 */
[----:B------:R-:W-:Y:S01]  /*6450*/  UMOV UR14, UR16 ;  /* 0x00000010000e7c82 */ /* 0x000fe20008000000 */
[----:B------:R-:W-:Y:S02]  /*6460*/  IMAD.MOV.U32 R20, RZ, RZ, R40 ;  /* 0x000000ffff147224 */ /* 0x000fe400078e0028 */
[----:B------:R-:W-:Y:S01]  /*6470*/  IMAD.MOV.U32 R19, RZ, RZ, R41 ;  /* 0x000000ffff137224 */ /* 0x000fe200078e0029 */
[----:B------:R-:W2:Y:S01]  /*6480*/  LDL.LU R40, [R1+0x40] ;  /* 0x0000400001287983 */ /* 0x000ea20000300800 */
[----:B------:R-:W-:Y:S01]  /*6490*/  IMAD.MOV.U32 R18, RZ, RZ, R42 ;  /* 0x000000ffff127224 */ /* 0x000fe200078e002a */
[----:B------:R-:W-:Y:S01]  /*64a0*/  MOV R14, R44 ;  /* 0x0000002c000e7202 */ /* 0x000fe20000000f00 */
[----:B------:R-:W-:Y:S01]  /*64b0*/  IMAD.MOV.U32 R15, RZ, RZ, R43 ;  /* 0x000000ffff0f7224 */ /* 0x000fe200078e002b */
[----:B------:R-:W2:Y:S01]  /*64c0*/  LDL.LU R41, [R1+0x44] ;  /* 0x0000440001297983 */ /* 0x000ea20000300800 */
[----:B------:R-:W-:-:S03]  /*64d0*/  IMAD.MOV.U32 R13, RZ, RZ, R45 ;  /* 0x000000ffff0d7224 */ /* 0x000fc600078e002d */
        /* <DEDUP_REMOVED lines=23> */
[----:B------:R-:W2:Y:S01]  /*6650*/  LDL.LU R55, [R1+0x7c] ;  /* 0x00007c0001377983 */ /* 0x000ea20000300800 */
[----:B----4-:R-:W-:-:S06]  /*6660*/  WARPGROUP.ARRIVE ;  /* 0x00000000000079c5 */ /* 0x010fcc0000000000 */
        /* <DEDUP_REMOVED lines=11> */
[----:B-1----:R-:W-:Y:S02]  /*6720*/  IMAD.MOV.U32 R202, RZ, RZ, R149 ;  /* 0x000000ffffca7224 */ /* 0x002fe400078e0095 */
[----:B----4-:R-:W-:Y:S02]  /*6730*/  IMAD.MOV.U32 R200, RZ, RZ, R147 ;  /* 0x000000ffffc87224 */ /* 0x010fe400078e0093 */
[----:B------:R-:W3:Y:S01]  /*6740*/  LDL.LU R147, [R1+0x308] ;  /* 0x0003080001937983 */ /* 0x000ee20000300800 */
[----:B------:R-:W-:Y:S02]  /*6750*/  IMAD.MOV.U32 R201, RZ, RZ, R148 ;  /* 0x000000ffffc97224 */ /* 0x000fe400078e0094 */
[----:B------:R-:W-:Y:S01]  /*6760*/  IMAD.MOV.U32 R203, RZ, RZ, R150 ;  /* 0x000000ffffcb7224 */ /* 0x000fe200078e0096 */
[----:B------:R-:W3:Y:S04]  /*6770*/  LDL.LU R148, [R1+0x304] ;  /* 0x0003040001947983 */ /* 0x000ee80000300800 */
[----:B------:R-:W3:Y:S04]  /*6780*/  LDL.LU R149, [R1+0x300] ;  /* 0x0003000001957983 */ /* 0x000ee80000300800 */
[----:B------:R-:W3:Y:S04]  /*6790*/  LDL.LU R150, [R1+0x2fc] ;  /* 0x0002fc0001967983 */ /* 0x000ee80000300800 */
[----:B------:R-:W3:Y:S01]  /*67a0*/  LDL.LU R151, [R1+0x2f8] ;  /* 0x0002f80001977983 */ /* 0x000ee20000300800 */
        /* <DEDUP_REMOVED lines=45> */
[----:B------:R-:W-:Y:S01]  /*6a80*/  UMOV UR4, UR20 ;  /* 0x0000001400047c82 */ /* 0x000fe20008000000 */
[----:B------:R-:W-:Y:S01]  /*6a90*/  UMOV UR5, UR21 ;  /* 0x0000001500057c82 */ /* 0x000fe20008000000 */
[----:B------:R-:W-:Y:S01]  /*6aa0*/  UIADD3 UR12, UR34, 0x806, URZ ;  /* 0x00000806220c7890 */ /* 0x000fe2000fffe03f */
[----:B------:R0:W5:Y:S04]  /*6ab0*/  LDL.LU R17, [R1+0x2f4] ;  /* 0x0002f40001117983 */ /* 0x0001680000300800 */
[----:B------:R0:W5:Y:S04]  /*6ac0*/  LDL.LU R16, [R1+0x2f0] ;  /* 0x0002f00001107983 */ /* 0x0001680000300800 */
[----:B------:R0:W5:Y:S04]  /*6ad0*/  LDL.LU R3, [R1+0x2ec] ;  /* 0x0002ec0001037983 */ /* 0x0001680000300800 */
[----:B------:R0:W5:Y:S01]  /*6ae0*/  LDL.LU R2, [R1+0x2e8] ;  /* 0x0002e80001027983 */ /* 0x0001620000300800 */
        /* <DEDUP_REMOVED lines=10> */
[----:B------:R-:W-:Y:S04]  /*6b90*/  STL.64 [R1+0x40], R40 ;  /* 0x0000402801007387 */ /* 0x000fe80000100a00 */
[----:B------:R-:W-:Y:S04]  /*6ba0*/  STL.64 [R1+0x48], R42 ;  /* 0x0000482a01007387 */ /* 0x000fe80000100a00 */
        /* <DEDUP_REMOVED lines=8> */
[----:B------:R1:W-:Y:S04]  /*6c30*/  STL.64 [R1+0x78], R54 ;  /* 0x0000783601007387 */ /* 0x0003e80000100a00 */
[----:B-1----:R-:W2:Y:S04]  /*6c40*/  LDL.LU.64 R54, [R1+0x2e0] ;  /* 0x0002e00001367983 */ /* 0x002ea80000300a00 */
[----:B------:R-:W2:Y:S04]  /*6c50*/  LDL.LU.64 R52, [R1+0x2d8] ;  /* 0x0002d80001347983 */ /* 0x000ea80000300a00 */
[----:B------:R-:W2:Y:S04]  /*6c60*/  LDL.LU.64 R50, [R1+0x2d0] ;  /* 0x0002d00001327983 */ /* 0x000ea80000300a00 */
[----:B------:R-:W2:Y:S04]  /*6c70*/  LDL.LU.64 R48, [R1+0x2c8] ;  /* 0x0002c80001307983 */ /* 0x000ea80000300a00 */
[----:B------:R-:W2:Y:S04]  /*6c80*/  LDL.LU.64 R46, [R1+0x2c0] ;  /* 0x0002c000012e7983 */ /* 0x000ea80000300a00 */
[----:B------:R-:W2:Y:S04]  /*6c90*/  LDL.LU.64 R44, [R1+0x2b8] ;  /* 0x0002b800012c7983 */ /* 0x000ea80000300a00 */
[----:B------:R-:W2:Y:S04]  /*6ca0*/  LDL.LU.64 R42, [R1+0x2b0] ;  /* 0x0002b000012a7983 */ /* 0x000ea80000300a00 */
[----:B------:R-:W2:Y:S04]  /*6cb0*/  LDL.LU.64 R40, [R1+0x2a8] ;  /* 0x0002a80001287983 */ /* 0x000ea80000300a00 */
        /* <DEDUP_REMOVED lines=15> */
[----:B------:R1:W-:Y:S01]  /*6db0*/  STL.64 [R1+0x138], R118 ;  /* 0x0001387601007387 */ /* 0x0003e20000100a00 */
[----:B------:R-:W-:-:S03]  /*6dc0*/  WARPGROUP.DEPBAR.LE gsb0, 0x0 ;  /* 0x00008000000079c5 */ /* 0x000fc60000010000 */
[----:B-1----:R-:W3:Y:S04]  /*6dd0*/  LDL.LU.64 R118, [R1+0x2a0] ;  /* 0x0002a00001767983 */ /* 0x002ee80000300a00 */
[----:B------:R-:W3:Y:S04]  /*6de0*/  LDL.LU.64 R116, [R1+0x298] ;  /* 0x0002980001747983 */ /* 0x000ee80000300a00 */
[----:B------:R-:W3:Y:S04]  /*6df0*/  LDL.LU.64 R114, [R1+0x290] ;  /* 0x0002900001727983 */ /* 0x000ee80000300a00 */
[----:B------:R-:W3:Y:S04]  /*6e00*/  LDL.LU.64 R112, [R1+0x288] ;  /* 0x0002880001707983 */ /* 0x000ee80000300a00 */
[----:B------:R-:W3:Y:S04]  /*6e10*/  LDL.LU.64 R110, [R1+0x280] ;  /* 0x00028000016e7983 */ /* 0x000ee80000300a00 */
[----:B------:R-:W3:Y:S04]  /*6e20*/  LDL.LU.64 R108, [R1+0x278] ;  /* 0x00027800016c7983 */ /* 0x000ee80000300a00 */
[----:B------:R-:W3:Y:S04]  /*6e30*/  LDL.LU.64 R106, [R1+0x270] ;  /* 0x00027000016a7983 */ /* 0x000ee80000300a00 */
[----:B------:R-:W3:Y:S04]  /*6e40*/  LDL.LU.64 R104, [R1+0x268] ;  /* 0x0002680001687983 */ /* 0x000ee80000300a00 */
[----:B------:R-:W-:Y:S04]  /*6e50*/  STL.64 [R1], R168 ;  /* 0x000000a801007387 */ /* 0x000fe80000100a00 */
[----:B------:R-:W-:Y:S04]  /*6e60*/  STL.64 [R1+0x8], R170 ;  /* 0x000008aa01007387 */ /* 0x000fe80000100a00 */
[----:B------:R-:W-:Y:S04]  /*6e70*/  STL.64 [R1+0x10], R172 ;  /* 0x000010ac01007387 */ /* 0x000fe80000100a00 */
[----:B------:R-:W-:Y:S04]  /*6e80*/  STL.64 [R1+0x18], R174 ;  /* 0x000018ae01007387 */ /* 0x000fe80000100a00 */
[----:B------:R-:W-:Y:S04]  /*6e90*/  STL.64 [R1+0x20], R176 ;  /* 0x000020b001007387 */ /* 0x000fe80000100a00 */
[----:B------:R-:W-:Y:S04]  /*6ea0*/  STL.64 [R1+0x28], R178 ;  /* 0x000028b201007387 */ /* 0x000fe80000100a00 */
[----:B------:R-:W-:Y:S04]  /*6eb0*/  STL.64 [R1+0x30], R180 ;  /* 0x000030b401007387 */ /* 0x000fe80000100a00 */
[----:B------:R1:W-:Y:S04]  /*6ec0*/  STL.64 [R1+0x38], R182 ;  /* 0x000038b601007387 */ /* 0x0003e80000100a00 */
[----:B-1----:R-:W4:Y:S04]  /*6ed0*/  LDL.LU.64 R182, [R1+0x260] ;  /* 0x0002600001b67983 */ /* 0x002f280000300a00 */
[----:B------:R-:W4:Y:S04]  /*6ee0*/  LDL.LU.64 R180, [R1+0x258] ;  /* 0x0002580001b47983 */ /* 0x000f280000300a00 */
[----:B------:R-:W4:Y:S04]  /*6ef0*/  LDL.LU.64 R178, [R1+0x250] ;  /* 0x0002500001b27983 */ /* 0x000f280000300a00 */
[----:B------:R-:W4:Y:S04]  /*6f00*/  LDL.LU.64 R176, [R1+0x248] ;  /* 0x0002480001b07983 */ /* 0x000f280000300a00 */
[----:B------:R-:W4:Y:S04]  /*6f10*/  LDL.LU.64 R174, [R1+0x240] ;  /* 0x0002400001ae7983 */ /* 0x000f280000300a00 */
[----:B------:R-:W4:Y:S04]  /*6f20*/  LDL.LU.64 R172, [R1+0x238] ;  /* 0x0002380001ac7983 */ /* 0x000f280000300a00 */
[----:B------:R-:W4:Y:S04]  /*6f30*/  LDL.LU.64 R170, [R1+0x230] ;  /* 0x0002300001aa7983 */ /* 0x000f280000300a00 */
[----:B------:R-:W4:Y:S01]  /*6f40*/  LDL.LU.64 R168, [R1+0x228] ;  /* 0x0002280001a87983 */ /* 0x000f220000300a00 */
[----:B------:R-:W-:Y:S01]  /*6f50*/  UMOV UR12, UR4 ;  /* 0x00000004000c7c82 */ /* 0x000fe20008000000 */
[----:B------:R-:W-:Y:S01]  /*6f60*/  UMOV UR13, UR5 ;  /* 0x00000005000d7c82 */ /* 0x000fe20008000000 */
        /* <DEDUP_REMOVED lines=49> */
[----:B------:R-:W-:Y:S01]  /*7280*/  UMOV UR4, UR20 ;  /* 0x0000001400047c82 */ /* 0x000fe20008000000 */
[----:B------:R-:W-:Y:S01]  /*7290*/  UMOV UR5, UR21 ;  /* 0x0000001500057c82 */ /* 0x000fe20008000000 */
[----:B------:R-:W-:-:S03]  /*72a0*/  WARPGROUP.DEPBAR.LE gsb0, 0x0 ;  /* 0x00008000000079c5 */ /* 0x000fc60000010000 */
[----:B------:R-:W-:-:S06]  /*72b0*/  WARPGROUP.ARRIVE ;  /* 0x00000000000079c5 */ /* 0x000fcc0000000000 */
[----:B------:R-:W-:Y:S03]  /*72c0*/  HGMMA.64x32x16.F32.BF16 R200, gdesc[UR4], R200, gsb0 ;  /* 0x0060000004c879f0 */ /* 0x000fe600080018c8 */
        /* <DEDUP_REMOVED lines=9> */
[----:B-1----:R0:W5:Y:S04]  /*7360*/  LDL.LU.64 R214, [R1+0x220] ;  /* 0x0002200001d67983 */ /* 0x0021680000300a00 */
[----:B------:R0:W5:Y:S04]  /*7370*/  LDL.LU.64 R212, [R1+0x218] ;  /* 0x0002180001d47983 */ /* 0x0001680000300a00 */
[----:B------:R0:W5:Y:S04]  /*7380*/  LDL.LU.64 R210, [R1+0x210] ;  /* 0x0002100001d27983 */ /* 0x0001680000300a00 */
[----:B------:R0:W5:Y:S04]  /*7390*/  LDL.LU.64 R208, [R1+0x208] ;  /* 0x0002080001d07983 */ /* 0x0001680000300a00 */
[----:B------:R0:W5:Y:S04]  /*73a0*/  LDL.LU.64 R206, [R1+0x200] ;  /* 0x0002000001ce7983 */ /* 0x0001680000300a00 */
[----:B------:R0:W5:Y:S04]  /*73b0*/  LDL.LU.64 R204, [R1+0x1f8] ;  /* 0x0001f80001cc7983 */ /* 0x0001680000300a00 */
[----:B------:R0:W5:Y:S04]  /*73c0*/  LDL.LU.64 R202, [R1+0x1f0] ;  /* 0x0001f00001ca7983 */ /* 0x0001680000300a00 */
[----:B------:R0:W5:Y:S01]  /*73d0*/  LDL.LU.64 R200, [R1+0x1e8] ;  /* 0x0001e80001c87983 */ /* 0x0001620000300a00 */
[----:B------:R-:W-:Y:S05]  /*73e0*/  @!P1 BRA `(.L_x_18) ;  /* 0x0000006000a09947 */ /* 0x000fea0003800000 */
[----:B------:R-:W-:Y:S01]  /*73f0*/  UIADD3 UR26, UR37, 0x1, URZ ;  /* 0x00000001251a7890 */ /* 0x000fe2000fffe03f */
[----:B-----5:R-:W-:Y:S01]  /*7400*/  R2UR UR25, R3 ;  /* 0x00000000031972ca */ /* 0x020fe200000e0000 */
[----:B------:R-:W-:Y:S02]  /*7410*/  UMOV UR24, UR37 ;  /* 0x0000002500187c82 */ /* 0x000fe40008000000 */
[----:B------:R-:W-:-:S04]  /*7420*/  UISETP.NE.AND UP0, UPT, UR26, 0x2, UPT ;  /* 0x000000021a00788c */ /* 0x000fc8000bf05270 */
[----:B------:R-:W-:Y:S02]  /*7430*/  USEL UR27, URZ, 0x1, UP0 ;  /* 0x000000013f1b7887 */ /* 0x000fe40008000000 */
[----:B------:R-:W-:Y:S02]  /*7440*/  USEL UR26, UR26, URZ, UP0 ;  /* 0x0000003f1a1a7287 */ /* 0x000fe40008000000 */
[----:B------:R-:W-:-:S12]  /*7450*/  ULOP3.LUT UR27, UR36, UR27, URZ, 0x3c, !UPT ;  /* 0x0000001b241b7292 */ /* 0x000fd8000f8e3c3f */
.L_x_25:
[----:B-----5:R-:W-:Y:S05]  /*7460*/  @!P0 BRA `(.L_x_19) ;  /* 0x0000000000048947 */ /* 0x020fea0003800000 */
[----:B------:R-:W-:Y:S01]  /*7470*/  BPT.TRAP 0x1 ;  /* 0x000000040000795c */ /* 0x000fe20000300000 */
.L_x_19:
[----:B------:R-:W-:Y:S01]  /*7480*/  ULEA UR4, UR26, UR42, 0x3 ;  /* 0x0000002a1a047291 */ /* 0x000fe2000f8e183f */
[----:B------:R-:W-:-:S05]  /*7490*/  IMAD.U32 R0, RZ, RZ, UR27 ;  /* 0x0000001bff007e24 */ /* 0x000fca000f8e00ff */
[----:B------:R-:W-:-:S04]  /*74a0*/  SHF.L.U32 R0, R0, 0x1f, RZ ;  /* 0x0000001f00007819 */ /* 0x000fc800000006ff */
[----:B------:R1:W2:Y:S01]  /*74b0*/  SYNCS.PHASECHK.TRANS64.TRYWAIT P1, [UR4], R0 ;  /* 0x00000000ff0075a7 */ /* 0x0002a20008020144 */
[----:B------:R-:W-:Y:S05]  /*74c0*/  @!P0 BRA `(.L_x_20) ;  /* 0x0000000000048947 */ /* 0x000fea0003800000 */
[----:B------:R-:W-:Y:S01]  /*74d0*/  BPT.TRAP 0x1 ;  /* 0x000000040000795c */ /* 0x000fe20000300000 */
.L_x_20:
[----:B--2---:R-:W-:Y:S05]  /*74e0*/  @P1 BRA `(.L_x_21) ;  /* 0x0000000000081947 */ /* 0x004fea0003800000 */
[----:B------:R-:W2:Y:S02]  /*74f0*/  SYNCS.PHASECHK.TRANS64.TRYWAIT P1, [UR4], R0 ;  /* 0x00000000ff0075a7 */ /* 0x000ea40008020144 */
[----:B--2---:R-:W-:Y:S05]  /*7500*/  @!P1 BRA `(.L_x_22) ;  /* 0x0000024800889947 */ /* 0x004fea0003800000 */
.L_x_21:
        /* <DEDUP_REMOVED lines=8> */
[----:B---3--:R-:W3:Y:S04]  /*7590*/  LDL.LU.64 R88, [R1+0x80] ;  /* 0x0000800001587983 */ /* 0x008ee80000300a00 */
[----:B------:R-:W3:Y:S04]  /*75a0*/  LDL.LU.64 R90, [R1+0x88] ;  /* 0x00008800015a7983 */ /* 0x000ee80000300a00 */
[----:B------:R-:W3:Y:S04]  /*75b0*/  LDL.LU.64 R92, [R1+0x90] ;  /* 0x00009000015c7983 */ /* 0x000ee80000300a00 */
[----:B------:R-:W3:Y:S04]  /*75c0*/  LDL.LU.64 R94, [R1+0x98] ;  /* 0x00009800015e7983 */ /* 0x000ee80000300a00 */
[----:B------:R-:W3:Y:S04]  /*75d0*/  LDL.LU.64 R96, [R1+0xa0] ;  /* 0x0000a00001607983 */ /* 0x000ee80000300a00 */
[----:B------:R-:W3:Y:S04]  /*75e0*/  LDL.LU.64 R98, [R1+0xa8] ;  /* 0x0000a80001627983 */ /* 0x000ee80000300a00 */
        /* <DEDUP_REMOVED lines=10> */
[----:B----4-:R-:W4:Y:S04]  /*7690*/  LDL.LU.64 R152, [R1+0x180] ;  /* 0x0001800001987983 */ /* 0x010f280000300a00 */
[----:B------:R-:W4:Y:S04]  /*76a0*/  LDL.LU.64 R154, [R1+0x188] ;  /* 0x00018800019a7983 */ /* 0x000f280000300a00 */
[----:B------:R-:W4:Y:S04]  /*76b0*/  LDL.LU.64 R156, [R1+0x190] ;  /* 0x00019000019c7983 */ /* 0x000f280000300a00 */
[----:B------:R-:W4:Y:S04]  /*76c0*/  LDL.LU.64 R158, [R1+0x198] ;  /* 0x00019800019e7983 */ /* 0x000f280000300a00 */
[----:B------:R-:W4:Y:S04]  /*76d0*/  LDL.LU.64 R160, [R1+0x1a0] ;  /* 0x0001a00001a07983 */ /* 0x000f280000300a00 */
[----:B------:R-:W4:Y:S04]  /*76e0*/  LDL.LU.64 R162, [R1+0x1a8] ;  /* 0x0001a80001a27983 */ /* 0x000f280000300a00 */
[----:B------:R-:W4:Y:S04]  /*76f0*/  LDL.LU.64 R164, [R1+0x1b0] ;  /* 0x0001b00001a47983 */ /* 0x000f280000300a00 */
[----:B------:R-:W4:Y:S01]  /*7700*/  LDL.LU.64 R166, [R1+0x1b8] ;  /* 0x0001b80001a67983 */ /* 0x000f220000300a00 */
[----:B------:R-:W-:-:S02]  /*7710*/  ULEA UR28, UR26, UR32, 0xc ;  /* 0x000000201a1c7291 */ /* 0x000fc4000f8e603f */
[----:B------:R-:W-:Y:S01]  /*7720*/  UIMAD UR29, UR26, 0x500, UR33 ;  /* 0x000005001a1d78a4 */ /* 0x000fe2000f8e0221 */
[----:B------:R0:W-:Y:S01]  /*7730*/  STL [R1+0x620], R216 ;  /* 0x000620d801007387 */ /* 0x0001e20000100800 */
[----:B------:R-:W-:Y:S01]  /*7740*/  UMOV UR5, 0x40000040 ;  /* 0x4000004000057882 */ /* 0x000fe20000000000 */
[----:B------:R-:W-:Y:S01]  /*7750*/  UMOV UR7, 0x40000040 ;  /* 0x4000004000077882 */ /* 0x000fe20000000000 */
[----:B------:R-:W-:Y:S01]  /*7760*/  UIADD3 UR10, UR29, 0x100, URZ ;  /* 0x000001001d0a7890 */ /* 0x000fe2000fffe03f */
[----:B------:R-:W-:Y:S01]  /*7770*/  STL [R1+0x61c], R217 ;  /* 0x00061cd901007387 */ /* 0x000fe20000100800 */
[----:B------:R-:W-:Y:S01]  /*7780*/  UMOV UR4, UR28 ;  /* 0x0000001c00047c82 */ /* 0x000fe20008000000 */
[----:B------:R-:W-:Y:S01]  /*7790*/  UMOV UR6, UR29 ;  /* 0x0000001d00067c82 */ /* 0x000fe20008000000 */
[----:B------:R-:W-:Y:S01]  /*77a0*/  UMOV UR8, UR4 ;  /* 0x0000000400087c82 */ /* 0x000fe20008000000 */
[----:B------:R-:W-:Y:S01]  /*77b0*/  UMOV UR9, UR5 ;  /* 0x0000000500097c82 */ /* 0x000fe20008000000 */
[----:B------:R-:W-:Y:S01]  /*77c0*/  UMOV UR11, 0x40000040 ;  /* 0x40000040000b7882 */ /* 0x000fe20000000000 */
[----:B------:R-:W-:Y:S01]  /*77d0*/  UIADD3 UR14, UR29, 0x200, URZ ;  /* 0x000002001d0e7890 */ /* 0x000fe2000fffe03f */
[----:B------:R-:W-:Y:S01]  /*77e0*/  STL [R1+0x618], R218 ;  /* 0x000618da01007387 */ /* 0x000fe20000100800 */
        /* <DEDUP_REMOVED lines=8> */
[----:B------:R-:W-:Y:S04]  /*7870*/  STL [R1+0x610], R220 ;  /* 0x000610dc01007387 */ /* 0x000fe80000100800 */
[----:B------:R0:W-:Y:S04]  /*7880*/  STL [R1+0x60c], R221 ;  /* 0x00060cdd01007387 */ /* 0x0001e80000100800 */
[----:B------:R-:W-:Y:S04]  /*7890*/  STL [R1+0x608], R222 ;  /* 0x000608de01007387 */ /* 0x000fe80000100800 */
[----:B------:R-:W-:Y:S04]  /*78a0*/  STL [R1+0x604], R223 ;  /* 0x000604df01007387 */ /* 0x000fe80000100800 */
[----:B------:R-:W-:Y:S04]  /*78b0*/  STL [R1+0x600], R224 ;  /* 0x000600e001007387 */ /* 0x000fe80000100800 */
[----:B------:R-:W-:Y:S04]  /*78c0*/  STL [R1+0x5fc], R225 ;  /* 0x0005fce101007387 */ /* 0x000fe80000100800 */
[----:B------:R-:W-:Y:S04]  /*78d0*/  STL [R1+0x5f8], R226 ;  /* 0x0005f8e201007387 */ /* 0x000fe80000100800 */
[----:B------:R-:W-:Y:S04]  /*78e0*/  STL [R1+0x5f4], R227 ;  /* 0x0005f4e301007387 */ /* 0x000fe80000100800 */
[----:B------:R0:W-:Y:S04]  /*78f0*/  STL [R1+0x5f0], R228 ;  /* 0x0005f0e401007387 */ /* 0x0001e80000100800 */
[----:B------:R0:W-:Y:S04]  /*7900*/  STL [R1+0x5ec], R229 ;  /* 0x0005ece501007387 */ /* 0x0001e80000100800 */
[----:B------:R0:W-:Y:S04]  /*7910*/  STL [R1+0x5e8], R230 ;  /* 0x0005e8e601007387 */ /* 0x0001e80000100800 */
[----:B------:R0:W-:Y:S04]  /*7920*/  STL [R1+0x5e4], R231 ;  /* 0x0005e4e701007387 */ /* 0x0001e80000100800 */
[----:B------:R-:W-:Y:S04]  /*7930*/  STL [R1+0x2f4], R17 ;  /* 0x0002f41101007387 */ /* 0x000fe80000100800 */
[----:B------:R-:W-:Y:S04]  /*7940*/  STL [R1+0x2f0], R16 ;  /* 0x0002f01001007387 */ /* 0x000fe80000100800 */
[----:B------:R-:W-:Y:S04]  /*7950*/  STL [R1+0x2ec], R3 ;  /* 0x0002ec0301007387 */ /* 0x000fe80000100800 */
[----:B------:R-:W-:Y:S01]  /*7960*/  STL [R1+0x2e8], R2 ;  /* 0x0002e80201007387 */ /* 0x000fe20000100800 */
[----:B----4-:R-:W-:-:S06]  /*7970*/  WARPGROUP.ARRIVE ;  /* 0x00000000000079c5 */ /* 0x010fcc0000000000 */
[----:B------:R-:W-:Y:S03]  /*7980*/  HGMMA.64x32x16.F32.BF16 R152, gdesc[UR4], R152, gsb0 ;  /* 0x00600000049879f0 */ /* 0x000fe60008001898 */
[----:B------:R-:W-:Y:S02]  /*7990*/  WARPGROUP.DEPBAR.LE gsb0, 0x0 ;  /* 0x00008000000079c5 */ /* 0x000fe40000010000 */
[----:B---3--:R-:W-:Y:S01]  /*79a0*/  WARPGROUP.ARRIVE ;  /* 0x00000000000079c5 */ /* 0x008fe20000000000 */
[----:B------:R-:W-:Y:S01]  /*79b0*/  UIADD3 UR22, UR29, 0x400, URZ ;  /* 0x000004001d167890 */ /* 0x000fe2000fffe03f */
[----:B------:R-:W-:Y:S01]  /*79c0*/  MOV R20, R152 ;  /* 0x0000009800147202 */ /* 0x000fe20000000f00 */
[----:B------:R-:W-:Y:S01]  /*79d0*/  UMOV UR20, UR4 ;  /* 0x0000000400147c82 */ /* 0x000fe20008000000 */
[----:B------:R-:W-:Y:S01]  /*79e0*/  UMOV UR21, UR5 ;  /* 0x0000000500157c82 */ /* 0x000fe20008000000 */
[----:B------:R-:W-:Y:S01]  /*79f0*/  UMOV UR23, 0x40000040 ;  /* 0x4000004000177882 */ /* 0x000fe20000000000 */
[----:B------:R-:W-:Y:S01]  /*7a00*/  HGMMA.64x32x16.F32.BF16 R88, gdesc[UR8], R88, gsb0 ;  /* 0x00600000085879f0 */ /* 0x000fe20008001858 */
[----:B------:R-:W-:Y:S01]  /*7a10*/  IMAD.MOV.U32 R19, RZ, RZ, R153 ;  /* 0x000000ffff137224 */ /* 0x000fe200078e0099 */
[----:B------:R-:W-:Y:S01]  /*7a20*/  MOV R11, R159 ;  /* 0x0000009f000b7202 */ /* 0x000fe20000000f00 */
[----:B------:R-:W-:Y:S01]  /*7a30*/  IMAD.MOV.U32 R18, RZ, RZ, R154 ;  /* 0x000000ffff127224 */ /* 0x000fe200078e009a */
[----:B--2---:R-:W-:Y:S01]  /*7a40*/  MOV R4, R166 ;  /* 0x000000a600047202 */ /* 0x004fe20000000f00 */
        /* <DEDUP_REMOVED lines=10> */
[----:B-1----:R-:W-:Y:S01]  /*7af0*/  IMAD.MOV.U32 R0, RZ, RZ, R167 ;  /* 0x000000ffff007224 */ /* 0x002fe200078e00a7 */
[----:B------:R-:W-:Y:S02]  /*7b00*/  WARPGROUP.DEPBAR.LE gsb0, 0x0 ;  /* 0x00008000000079c5 */ /* 0x000fe40000010000 */
[----:B------:R-:W-:Y:S01]  /*7b10*/  WARPGROUP.ARRIVE ;  /* 0x00000000000079c5 */ /* 0x000fe20000000000 */
[----:B0-----:R-:W-:Y:S01]  /*7b20*/  IMAD.MOV.U32 R216, RZ, RZ, R88 ;  /* 0x000000ffffd87224 */ /* 0x001fe200078e0058 */
[----:B------:R-:W-:Y:S01]  /*7b30*/  MOV R221, R93 ;  /* 0x0000005d00dd7202 */ /* 0x000fe20000000f00 */
[----:B------:R-:W-:Y:S01]  /*7b40*/  IMAD.MOV.U32 R217, RZ, RZ, R89 ;  /* 0x000000ffffd97224 */ /* 0x000fe200078e0059 */
[----:B------:R-:W-:Y:S01]  /*7b50*/  MOV R228, R100 ;  /* 0x0000006400e47202 */ /* 0x000fe20000000f00 */
[----:B------:R-:W-:Y:S01]  /*7b60*/  IMAD.MOV.U32 R218, RZ, RZ, R90 ;  /* 0x000000ffffda7224 */ /* 0x000fe200078e005a */
[----:B------:R-:W-:Y:S01]  /*7b70*/  HGMMA.64x32x16.F32.BF16 R200, gdesc[UR12], R200, gsb0 ;  /* 0x006000000cc879f0 */ /* 0x000fe200080018c8 */
[----:B------:R-:W-:Y:S01]  /*7b80*/  IMAD.MOV.U32 R219, RZ, RZ, R91 ;  /* 0x000000ffffdb7224 */ /* 0x000fe200078e005b */
[----:B------:R-:W2:Y:S01]  /*7b90*/  LDL.LU.64 R88, [R1+0x40] ;  /* 0x0000400001587983 */ /* 0x000ea20000300a00 */
[----:B------:R-:W-:-:S02]  /*7ba0*/  IMAD.MOV.U32 R220, RZ, RZ, R92 ;  /* 0x000000ffffdc7224 */ /* 0x000fc400078e005c */
[----:B------:R-:W-:Y:S01]  /*7bb0*/  IMAD.MOV.U32 R222, RZ, RZ, R94 ;  /* 0x000000ffffde7224 */ /* 0x000fe200078e005e */
[----:B------:R-:W2:Y:S01]  /*7bc0*/  LDL.LU.64 R90, [R1+0x48] ;  /* 0x00004800015a7983 */ /* 0x000ea20000300a00 */
[----:B------:R-:W-:Y:S02]  /*7bd0*/  IMAD.MOV.U32 R223, RZ, RZ, R95 ;  /* 0x000000ffffdf7224 */ /* 0x000fe400078e005f */
[----:B------:R-:W-:Y:S01]  /*7be0*/  IMAD.MOV.U32 R224, RZ, RZ, R96 ;  /* 0x000000ffffe07224 */ /* 0x000fe200078e0060 */
[----:B------:R-:W2:Y:S01]  /*7bf0*/  LDL.LU.64 R92, [R1+0x50] ;  /* 0x00005000015c7983 */ /* 0x000ea20000300a00 */
[----:B------:R-:W-:Y:S02]  /*7c00*/  IMAD.MOV.U32 R225, RZ, RZ, R97 ;  /* 0x000000ffffe17224 */ /* 0x000fe400078e0061 */
[----:B------:R-:W-:Y:S01]  /*7c10*/  IMAD.MOV.U32 R226, RZ, RZ, R98 ;  /* 0x000000ffffe27224 */ /* 0x000fe200078e0062 */
[----:B------:R-:W2:Y:S01]  /*7c20*/  LDL.LU.64 R94, [R1+0x58] ;  /* 0x00005800015e7983 */ /* 0x000ea20000300a00 */
[----:B------:R-:W-:-:S02]  /*7c30*/  IMAD.MOV.U32 R227, RZ, RZ, R99 ;  /* 0x000000ffffe37224 */ /* 0x000fc400078e0063 */
[----:B------:R-:W-:Y:S01]  /*7c40*/  IMAD.MOV.U32 R229, RZ, RZ, R101 ;  /* 0x000000ffffe57224 */ /* 0x000fe200078e0065 */
[----:B------:R-:W2:Y:S01]  /*7c50*/  LDL.LU.64 R96, [R1+0x60] ;  /* 0x0000600001607983 */ /* 0x000ea20000300a00 */
[----:B------:R-:W-:Y:S02]  /*7c60*/  IMAD.MOV.U32 R230, RZ, RZ, R102 ;  /* 0x000000ffffe67224 */ /* 0x000fe400078e0066 */
[----:B------:R-:W-:Y:S01]  /*7c70*/  IMAD.MOV.U32 R231, RZ, RZ, R103 ;  /* 0x000000ffffe77224 */ /* 0x000fe200078e0067 */
[----:B------:R-:W2:Y:S04]  /*7c80*/  LDL.LU.64 R98, [R1+0x68] ;  /* 0x0000680001627983 */ /* 0x000ea80000300a00 */
[----:B------:R-:W2:Y:S04]  /*7c90*/  LDL.LU.64 R100, [R1+0x70] ;  /* 0x0000700001647983 */ /* 0x000ea80000300a00 */
[----:B------:R-:W2:Y:S04]  /*7ca0*/  LDL.LU.64 R102, [R1+0x78] ;  /* 0x0000780001667983 */ /* 0x000ea80000300a00 */
[----:B------:R-:W3:Y:S04]  /*7cb0*/  LDL.LU.64 R152, [R1+0x140] ;  /* 0x0001400001987983 */ /* 0x000ee80000300a00 */
[----:B------:R-:W3:Y:S04]  /*7cc0*/  LDL.LU.64 R154, [R1+0x148] ;  /* 0x00014800019a7983 */ /* 0x000ee80000300a00 */
[----:B------:R-:W3:Y:S04]  /*7cd0*/  LDL.LU.64 R156, [R1+0x150] ;  /* 0x00015000019c7983 */ /* 0x000ee80000300a00 */
[----:B------:R-:W3:Y:S04]  /*7ce0*/  LDL.LU.64 R158, [R1+0x158] ;  /* 0x00015800019e7983 */ /* 0x000ee80000300a00 */
[----:B------:R-:W3:Y:S04]  /*7cf0*/  LDL.LU.64 R160, [R1+0x160] ;  /* 0x0001600001a07983 */ /* 0x000ee80000300a00 */
[----:B------:R-:W3:Y:S04]  /*7d00*/  LDL.LU.64 R162, [R1+0x168] ;  /* 0x0001680001a27983 */ /* 0x000ee80000300a00 */
[----:B------:R-:W3:Y:S01]  /*7d10*/  LDL.LU.64 R164, [R1+0x170] ;  /* 0x0001700001a47983 */ /* 0x000ee20000300a00 */
[----:B------:R-:W-:-:S02]  /*7d20*/  WARPGROUP.DEPBAR.LE gsb0, 0x0 ;  /* 0x00008000000079c5 */ /* 0x000fc40000010000 */
[----:B------:R-:W-:Y:S01]  /*7d30*/  WARPGROUP.ARRIVE ;  /* 0x00000000000079c5 */ /* 0x000fe20000000000 */
[----:B------:R-:W3:Y:S05]  /*7d40*/  LDL.LU.64 R166, [R1+0x178] ;  /* 0x0001780001a67983 */ /* 0x000eea0000300a00 */
[----:B------:R-:W-:Y:S03]  /*7d50*/  HGMMA.64x32x16.F32.BF16 R136, gdesc[UR16], R136, gsb0 ;  /* 0x00600000108879f0 */ /* 0x000fe60008001888 */
[----:B------:R-:W-:Y:S02]  /*7d60*/  WARPGROUP.DEPBAR.LE gsb0, 0x0 ;  /* 0x00008000000079c5 */ /* 0x000fe40000010000 */
[----:B------:R-:W-:-:S06]  /*7d70*/  WARPGROUP.ARRIVE ;  /* 0x00000000000079c5 */ /* 0x000fcc0000000000 */
[----:B------:R-:W-:Y:S01]  /*7d80*/  HGMMA.64x32x16.F32.BF16 R72, gdesc[UR20], R72, gsb0 ;  /* 0x00600000144879f0 */ /* 0x000fe20008001848 */
[----:B------:R-:W-:Y:S01]  /*7d90*/  UIADD3 UR8, UR28, 0x400, URZ ;  /* 0x000004001c087890 */ /* 0x000fe2000fffe03f */
[----:B------:R-:W-:-:S06]  /*7da0*/  UMOV UR21, 0x40000040 ;  /* 0x4000004000157882 */ /* 0x000fcc0000000000 */
        /* <DEDUP_REMOVED lines=16> */
[----:B------:R-:W-:Y:S04]  /*7eb0*/  STL [R1+0x58c], R136 ;  /* 0x00058c8801007387 */ /* 0x000fe80000100800 */
[----:B------:R-:W-:Y:S04]  /*7ec0*/  STL [R1+0x588], R137 ;  /* 0x0005888901007387 */ /* 0x000fe80000100800 */
[----:B------:R-:W-:Y:S04]  /*7ed0*/  STL [R1+0x584], R138 ;  /* 0x0005848a01007387 */ /* 0x000fe80000100800 */
[----:B------:R-:W-:Y:S04]  /*7ee0*/  STL [R1+0x580], R139 ;  /* 0x0005808b01007387 */ /* 0x000fe80000100800 */
[----:B------:R-:W-:Y:S04]  /*7ef0*/  STL [R1+0x57c], R140 ;  /* 0x00057c8c01007387 */ /* 0x000fe80000100800 */
[----:B------:R-:W-:Y:S01]  /*7f00*/  STL [R1+0x578], R141 ;  /* 0x0005788d01007387 */ /* 0x000fe20000100800 */
[----:B------:R-:W-:-:S02]  /*7f10*/  WARPGROUP.DEPBAR.LE gsb0, 0x0 ;  /* 0x00008000000079c5 */ /* 0x000fc40000010000 */
[----:B--2---:R-:W-:-:S06]  /*7f20*/  WARPGROUP.ARRIVE ;  /* 0x00000000000079c5 */ /* 0x004fcc0000000000 */
        /* <DEDUP_REMOVED lines=37> */
[----:B------:R4:W-:Y:S01]  /*8180*/  STL.64 [R1+0x60], R96 ;  /* 0x0000606001007387 */ /* 0x0009e20000100a00 */
[----:B---3--:R-:W-:-:S03]  /*8190*/  WARPGROUP.ARRIVE ;  /* 0x00000000000079c5 */ /* 0x008fc60000000000 */
[----:B------:R3:W-:Y:S04]  /*81a0*/  STL.64 [R1+0x68], R98 ;  /* 0x0000686201007387 */ /* 0x0007e80000100a00 */
[----:B------:R3:W-:Y:S04]  /*81b0*/  STL.64 [R1+0x70], R100 ;  /* 0x0000706401007387 */ /* 0x0007e80000100a00 */
[----:B------:R3:W-:Y:S04]  /*81c0*/  STL.64 [R1+0x78], R102 ;  /* 0x0000786601007387 */ /* 0x0007e80000100a00 */
[----:B0-----:R-:W3:Y:S01]  /*81d0*/  LDL.LU.64 R88, [R1+0x100] ;  /* 0x0001000001587983 */ /* 0x001ee20000300a00 */
[----:B------:R-:W-:-:S03]  /*81e0*/  UMOV UR4, UR20 ;  /* 0x0000001400047c82 */ /* 0x000fc60008000000 */
[----:B-1----:R-:W3:Y:S01]  /*81f0*/  LDL.LU.64 R90, [R1+0x108] ;  /* 0x00010800015a7983 */ /* 0x002ee20000300a00 */
[----:B------:R-:W-:Y:S02]  /*8200*/  UMOV UR5, UR21 ;  /* 0x0000001500057c82 */ /* 0x000fe40008000000 */
[----:B------:R-:W-:Y:S01]  /*8210*/  HGMMA.64x32x16.F32.BF16 R152, gdesc[UR4], R152, gsb0 ;  /* 0x00600000049879f0 */ /* 0x000fe20008001898 */
[----:B--2---:R-:W2:Y:S04]  /*8220*/  LDL.LU.64 R92, [R1+0x110] ;  /* 0x00011000015c7983 */ /* 0x004ea80000300a00 */
[----:B----4-:R-:W2:Y:S04]  /*8230*/  LDL.LU.64 R94, [R1+0x118] ;  /* 0x00011800015e7983 */ /* 0x010ea80000300a00 */
[----:B------:R-:W2:Y:S04]  /*8240*/  LDL.LU.64 R96, [R1+0x120] ;  /* 0x0001200001607983 */ /* 0x000ea80000300a00 */
[----:B---3--:R-:W2:Y:S04]  /*8250*/  LDL.LU.64 R98, [R1+0x128] ;  /* 0x0001280001627983 */ /* 0x008ea80000300a00 */
[----:B------:R-:W2:Y:S04]  /*8260*/  LDL.LU.64 R100, [R1+0x130] ;  /* 0x0001300001647983 */ /* 0x000ea80000300a00 */
[----:B------:R-:W2:Y:S01]  /*8270*/  LDL.LU.64 R102, [R1+0x138] ;  /* 0x0001380001667983 */ /* 0x000ea20000300a00 */
[----:B------:R-:W-:-:S02]  /*8280*/  WARPGROUP.DEPBAR.LE gsb0, 0x0 ;  /* 0x00008000000079c5 */ /* 0x000fc40000010000 */
[----:B------:R-:W-:Y:S01]  /*8290*/  IMAD.MOV.U32 R147, RZ, RZ, R152 ;  /* 0x000000ffff937224 */ /* 0x000fe200078e0098 */
[----:B------:R-:W-:Y:S01]  /*82a0*/  MOV R150, R155 ;  /* 0x0000009b00967202 */ /* 0x000fe20000000f00 */
[----:B------:R-:W-:Y:S02]  /*82b0*/  IMAD.MOV.U32 R148, RZ, RZ, R153 ;  /* 0x000000ffff947224 */ /* 0x000fe400078e0099 */
[----:B------:R-:W-:Y:S01]  /*82c0*/  IMAD.MOV.U32 R149, RZ, RZ, R154 ;  /* 0x000000ffff957224 */ /* 0x000fe200078e009a */
[----:B------:R-:W3:Y:S01]  /*82d0*/  LDL.LU.64 R152, [R1] ;  /* 0x0000000001987983 */ /* 0x000ee20000300a00 */
[----:B------:R-:W-:Y:S02]  /*82e0*/  IMAD.MOV.U32 R151, RZ, RZ, R156 ;  /* 0x000000ffff977224 */ /* 0x000fe400078e009c */
        /* <DEDUP_REMOVED lines=14> */
[----:B------:R-:W3:Y:S01]  /*83d0*/  LDL.LU.64 R162, [R1+0x28] ;  /* 0x0000280001a27983 */ /* 0x000ee20000300a00 */
[----:B------:R-:W-:-:S03]  /*83e0*/  IMAD.MOV.U32 R2, RZ, RZ, R167 ;  /* 0x000000ffff027224 */ /* 0x000fc600078e00a7 */
[----:B------:R-:W3:Y:S04]  /*83f0*/  LDL.LU.64 R164, [R1+0x30] ;  /* 0x0000300001a47983 */ /* 0x000ee80000300a00 */
[----:B------:R-:W3:Y:S01]  /*8400*/  LDL.LU.64 R166, [R1+0x38] ;  /* 0x0000380001a67983 */ /* 0x000ee20000300a00 */
[----:B------:R-:W-:Y:S01]  /*8410*/  UIADD3 UR12, UR28, 0x800, URZ ;  /* 0x000008001c0c7890 */ /* 0x000fe2000fffe03f */
[----:B------:R-:W-:-:S06]  /*8420*/  UMOV UR5, 0x40000040 ;  /* 0x4000004000057882 */ /* 0x000fcc0000000000 */
[----:B------:R-:W-:Y:S01]  /*8430*/  UMOV UR4, UR12 ;  /* 0x0000000c00047c82 */ /* 0x000fe20008000000 */
[----:B------:R-:W-:Y:S01]  /*8440*/  UMOV UR9, UR5 ;  /* 0x0000000500097c82 */ /* 0x000fe20008000000 */
[----:B------:R-:W-:Y:S01]  /*8450*/  UMOV UR8, UR4 ;  /* 0x0000000400087c82 */ /* 0x000fe20008000000 */
[----:B------:R-:W-:Y:S01]  /*8460*/  UMOV UR12, UR4 ;  /* 0x00000004000c7c82 */ /* 0x000fe20008000000 */
[----:B------:R-:W-:Y:S01]  /*8470*/  UMOV UR13, UR5 ;  /* 0x00000005000d7c82 */ /* 0x000fe20008000000 */
[----:B------:R-:W-:Y:S01]  /*8480*/  UMOV UR16, UR4 ;  /* 0x0000000400107c82 */ /* 0x000fe20008000000 */
[----:B------:R-:W-:Y:S01]  /*8490*/  UMOV UR17, UR5 ;  /* 0x0000000500117c82 */ /* 0x000fe20008000000 */
[----:B--2---:R-:W-:-:S06]  /*84a0*/  WARPGROUP.ARRIVE ;  /* 0x00000000000079c5 */ /* 0x004fcc0000000000 */
[----:B------:R-:W-:Y:S03]  /*84b0*/  HGMMA.64x32x16.F32.BF16 R88, gdesc[UR4], R88, gsb0 ;  /* 0x00600000045879f0 */ /* 0x000fe60008001858 */
[----:B------:R-:W-:Y:S02]  /*84c0*/  WARPGROUP.DEPBAR.LE gsb0, 0x0 ;  /* 0x00008000000079c5 */ /* 0x000fe40000010000 */
[----:B---3--:R-:W-:-:S06]  /*84d0*/  WARPGROUP.ARRIVE ;  /* 0x00000000000079c5 */ /* 0x008fcc0000000000 */
[----:B------:R-:W-:Y:S01]  /*84e0*/  HGMMA.64x32x16.F32.BF16 R152, gdesc[UR8], R152, gsb0 ;  /* 0x00600000089879f0 */ /* 0x000fe20008001898 */
[----:B------:R-:W-:Y:S01]  /*84f0*/  IMAD.MOV.U32 R145, RZ, RZ, R102 ;  /* 0x000000ffff917224 */ /* 0x000fe200078e0066 */
[----:B------:R-:W-:Y:S01]  /*8500*/  MOV R146, R103 ;  /* 0x0000006700927202 */ /* 0x000fe20000000f00 */
[----:B------:R-:W-:Y:S01]  /*8510*/  IMAD.MOV.U32 R143, RZ, RZ, R100 ;  /* 0x000000ffff8f7224 */ /* 0x000fe200078e0064 */
[----:B------:R-:W2:Y:S01]  /*8520*/  LDL.LU.64 R102, [R1+0x6a0] ;  /* 0x0006a00001667983 */ /* 0x000ea20000300a00 */
[----:B------:R-:W-:Y:S01]  /*8530*/  IMAD.MOV.U32 R144, RZ, RZ, R101 ;  /* 0x000000ffff907224 */ /* 0x000fe200078e0065 */
[----:B------:R-:W-:Y:S01]  /*8540*/  MOV R139, R96 ;  /* 0x00000060008b7202 */ /* 0x000fe20000000f00 */
        /* <DEDUP_REMOVED lines=14> */
[----:B------:R-:W2:Y:S01]  /*8630*/  LDL.LU.64 R92, [R1+0x678] ;  /* 0x00067800015c7983 */ /* 0x000ea20000300a00 */
[----:B------:R-:W-:-:S03]  /*8640*/  IMAD.MOV.U32 R83, RZ, RZ, R88 ;  /* 0x000000ffff537224 */ /* 0x000fc600078e0058 */
[----:B------:R-:W2:Y:S04]  /*8650*/  LDL.LU.64 R90, [R1+0x670] ;  /* 0x00067000015a7983 */ /* 0x000ea80000300a00 */
[----:B------:R-:W2:Y:S01]  /*8660*/  LDL.LU.64 R88, [R1+0x668] ;  /* 0x0006680001587983 */ /* 0x000ea20000300a00 */
[----:B------:R-:W-:Y:S02]  /*8670*/  WARPGROUP.DEPBAR.LE gsb0, 0x0 ;  /* 0x00008000000079c5 */ /* 0x000fe40000010000 */
[----:B------:R-:W-:-:S06]  /*8680*/  WARPGROUP.ARRIVE ;  /* 0x00000000000079c5 */ /* 0x000fcc0000000000 */
[----:B------:R-:W-:Y:S01]  /*8690*/  HGMMA.64x32x16.F32.BF16 R168, gdesc[UR12], R168, gsb0 ;  /* 0x006000000ca879f0 */ /* 0x000fe200080018a8 */
[----:B------:R-:W-:Y:S01]  /*86a0*/  IMAD.MOV.U32 R81, RZ, RZ, R166 ;  /* 0x000000ffff517224 */ /* 0x000fe200078e00a6 */
[----:B------:R-:W-:Y:S01]  /*86b0*/  MOV R80, R165 ;  /* 0x000000a500507202 */ /* 0x000fe20000000f00 */
[----:B------:R-:W-:Y:S02]  /*86c0*/  IMAD.MOV.U32 R82, RZ, RZ, R167 ;  /* 0x000000ffff527224 */ /* 0x000fe400078e00a7 */
[----:B------:R-:W-:Y:S01]  /*86d0*/  IMAD.MOV.U32 R79, RZ, RZ, R164 ;  /* 0x000000ffff4f7224 */ /* 0x000fe200078e00a4 */
[----:B------:R-:W3:Y:S01]  /*86e0*/  LDL.LU.64 R166, [R1+0x660] ;  /* 0x0006600001a67983 */ /* 0x000ee20000300a00 */
[----:B------:R-:W-:Y:S02]  /*86f0*/  IMAD.MOV.U32 R77, RZ, RZ, R162 ;  /* 0x000000ffff4d7224 */ /* 0x000fe400078e00a2 */
[----:B------:R-:W-:Y:S01]  /*8700*/  IMAD.MOV.U32 R78, RZ, RZ, R163 ;  /* 0x000000ffff4e7224 */ /* 0x000fe200078e00a3 */
        /* <DEDUP_REMOVED lines=8> */
[----:B------:R-:W-:Y:S02]  /*8790*/  IMAD.MOV.U32 R72, RZ, RZ, R157 ;  /* 0x000000ffff487224 */ /* 0x000fe400078e009d */
[----:B------:R-:W-:Y:S01]  /*87a0*/  IMAD.MOV.U32 R69, RZ, RZ, R154 ;  /* 0x000000ffff457224 */ /* 0x000fe200078e009a */
[----:B------:R-:W3:Y:S01]  /*87b0*/  LDL.LU.64 R158, [R1+0x640] ;  /* 0x00064000019e7983 */ /* 0x000ee20000300a00 */
[----:B------:R-:W-:Y:S02]  /*87c0*/  IMAD.MOV.U32 R70, RZ, RZ, R155 ;  /* 0x000000ffff467224 */ /* 0x000fe400078e009b */
[----:B------:R-:W-:Y:S01]  /*87d0*/  IMAD.MOV.U32 R67, RZ, RZ, R152 ;  /* 0x000000ffff437224 */ /* 0x000fe200078e0098 */
[----:B------:R-:W3:Y:S01]  /*87e0*/  LDL.LU.64 R156, [R1+0x638] ;  /* 0x00063800019c7983 */ /* 0x000ee20000300a00 */
[----:B------:R-:W-:-:S03]  /*87f0*/  IMAD.MOV.U32 R68, RZ, RZ, R153 ;  /* 0x000000ffff447224 */ /* 0x000fc600078e0099 */
[----:B------:R-:W3:Y:S04]  /*8800*/  LDL.LU.64 R154, [R1+0x630] ;  /* 0x00063000019a7983 */ /* 0x000ee80000300a00 */
[----:B------:R-:W3:Y:S01]  /*8810*/  LDL.LU.64 R152, [R1+0x628] ;  /* 0x0006280001987983 */ /* 0x000ee20000300a00 */
[----:B------:R-:W-:Y:S02]  /*8820*/  WARPGROUP.DEPBAR.LE gsb0, 0x0 ;  /* 0x00008000000079c5 */ /* 0x000fe40000010000 */
[----:B------:R-:W-:-:S06]  /*8830*/  WARPGROUP.ARRIVE ;  /* 0x00000000000079c5 */ /* 0x000fcc0000000000 */
[----:B------:R-:W-:Y:S01]  /*8840*/  HGMMA.64x32x16.F32.BF16 R104, gdesc[UR16], R104, gsb0 ;  /* 0x00600000106879f0 */ /* 0x000fe20008001868 */
        /* <DEDUP_REMOVED lines=8> */
[----:B0-----:R-:W-:Y:S01]  /*88d0*/  IMAD.MOV.U32 R174, RZ, RZ, R222 ;  /* 0x000000ffffae7224 */ /* 0x001fe200078e00de */
[----:B------:R-:W-:Y:S01]  /*88e0*/  UMOV UR20, UR4 ;  /* 0x0000000400147c82 */ /* 0x000fe20008000000 */
[----:B-1----:R-:W-:Y:S01]  /*88f0*/  MOV R172, R220 ;  /* 0x000000dc00ac7202 */ /* 0x002fe20000000f00 */
[----:B------:R-:W-:-:S02]  /*8900*/  IMAD.MOV.U32 R173, RZ, RZ, R221 ;  /* 0x000000ffffad7224 */ /* 0x000fc400078e00dd */
[----:B----4-:R-:W-:Y:S02]  /*8910*/  IMAD.MOV.U32 R170, RZ, RZ, R218 ;  /* 0x000000ffffaa7224 */ /* 0x010fe400078e00da */
[----:B------:R-:W-:Y:S02]  /*8920*/  IMAD.MOV.U32 R168, RZ, RZ, R216 ;  /* 0x000000ffffa87224 */ /* 0x000fe400078e00d8 */
[----:B------:R-:W4:Y:S01]  /*8930*/  LDL.LU R216, [R1+0x620] ;  /* 0x0006200001d87983 */ /* 0x000f220000300800 */
[----:B------:R-:W-:Y:S02]  /*8940*/  IMAD.MOV.U32 R169, RZ, RZ, R217 ;  /* 0x000000ffffa97224 */ /* 0x000fe400078e00d9 */
[----:B------:R-:W-:Y:S01]  /*8950*/  IMAD.MOV.U32 R171, RZ, RZ, R219 ;  /* 0x000000ffffab7224 */ /* 0x000fe200078e00db */
[----:B------:R-:W4:Y:S01]  /*8960*/  LDL.LU R217, [R1+0x61c] ;  /* 0x00061c0001d97983 */ /* 0x000f220000300800 */
[----:B------:R-:W-:-:S03]  /*8970*/  UMOV UR21, UR5 ;  /* 0x0000000500157c82 */ /* 0x000fc60008000000 */
[----:B------:R-:W4:Y:S01]  /*8980*/  LDL.LU R218, [R1+0x618] ;  /* 0x0006180001da7983 */ /* 0x000f220000300800 */
[----:B------:R-:W-:-:S03]  /*8990*/  IMAD.MOV.U32 R175, RZ, RZ, R223 ;  /* 0x000000ffffaf7224 */ /* 0x000fc600078e00df */
[----:B------:R-:W4:Y:S01]  /*89a0*/  LDL.LU R219, [R1+0x614] ;  /* 0x0006140001db7983 */ /* 0x000f220000300800 */
[----:B------:R-:W-:Y:S02]  /*89b0*/  WARPGROUP.DEPBAR.LE gsb0, 0x0 ;  /* 0x00008000000079c5 */ /* 0x000fe40000010000 */
[----:B------:R-:W-:Y:S01]  /*89c0*/  WARPGROUP.ARRIVE ;  /* 0x00000000000079c5 */ /* 0x000fe20000000000 */
[----:B------:R-:W4:Y:S01]  /*89d0*/  LDL.LU R220, [R1+0x610] ;  /* 0x0006100001dc7983 */ /* 0x000f220000300800 */
[----:B------:R-:W-:-:S03]  /*89e0*/  IMAD.MOV.U32 R176, RZ, RZ, R224 ;  /* 0x000000ffffb07224 */ /* 0x000fc600078e00e0 */
[----:B------:R-:W4:Y:S01]  /*89f0*/  LDL.LU R221, [R1+0x60c] ;  /* 0x00060c0001dd7983 */ /* 0x000f220000300800 */
[----:B------:R-:W-:Y:S01]  /*8a00*/  HGMMA.64x32x16.F32.BF16 R40, gdesc[UR20], R40, gsb0 ;  /* 0x00600000142879f0 */ /* 0x000fe20008001828 */
[----:B------:R-:W-:Y:S02]  /*8a10*/  IMAD.MOV.U32 R177, RZ, RZ, R225 ;  /* 0x000000ffffb17224 */ /* 0x000fe400078e00e1 */
        /* <DEDUP_REMOVED lines=12> */
[----:B------:R-:W4:Y:S04]  /*8ae0*/  LDL.LU R228, [R1+0x5f0] ;  /* 0x0005f00001e47983 */ /* 0x000f280000300800 */
[----:B------:R-:W4:Y:S04]  /*8af0*/  LDL.LU R229, [R1+0x5ec] ;  /* 0x0005ec0001e57983 */ /* 0x000f280000300800 */
[----:B------:R-:W4:Y:S04]  /*8b00*/  LDL.LU R230, [R1+0x5e8] ;  /* 0x0005e80001e67983 */ /* 0x000f280000300800 */
[----:B------:R-:W4:Y:S04]  /*8b10*/  LDL.LU R231, [R1+0x5e4] ;  /* 0x0005e40001e77983 */ /* 0x000f280000300800 */
        /* <DEDUP_REMOVED lines=26> */
[----:B------:R-:W-:Y:S01]  /*8cc0*/  WARPGROUP.ARRIVE ;  /* 0x00000000000079c5 */ /* 0x000fe20000000000 */
[----:B------:R-:W-:-:S05]  /*8cd0*/  UMOV UR21, 0x40000040 ;  /* 0x4000004000157882 */ /* 0x000fca0000000000 */
[----:B------:R-:W-:Y:S02]  /*8ce0*/  UMOV UR20, UR8 ;  /* 0x0000000800147c82 */ /* 0x000fe40008000000 */
[----:B------:R-:W-:Y:S01]  /*8cf0*/  HGMMA.64x32x16.F32.BF16 R24, gdesc[UR20], R24, gsb0 ;  /* 0x00600000141879f0 */ /* 0x000fe20008001818 */
[----:B------:R-:W-:Y:S01]  /*8d00*/  UMOV UR16, UR20 ;  /* 0x0000001400107c82 */ /* 0x000fe20008000000 */
[----:B------:R-:W-:Y:S01]  /*8d10*/  UMOV UR17, UR21 ;  /* 0x0000001500117c82 */ /* 0x000fe20008000000 */
[----:B------:R-:W-:Y:S02]  /*8d20*/  WARPGROUP.DEPBAR.LE gsb0, 0x0 ;  /* 0x00008000000079c5 */ /* 0x000fe40000010000 */
[----:B--2---:R-:W-:-:S06]  /*8d30*/  WARPGROUP.ARRIVE ;  /* 0x00000000000079c5 */ /* 0x004fcc0000000000 */
[----:B------:R-:W-:Y:S01]  /*8d40*/  HGMMA.64x32x16.F32.BF16 R88, gdesc[UR16], R88, gsb0 ;  /* 0x00600000105879f0 */ /* 0x000fe20008001858 */
[----:B------:R-:W-:Y:S01]  /*8d50*/  UMOV UR12, UR20 ;  /* 0x00000014000c7c82 */ /* 0x000fe20008000000 */
[----:B------:R-:W-:Y:S01]  /*8d60*/  UMOV UR13, UR21 ;  /* 0x00000015000d7c82 */ /* 0x000fe20008000000 */
[----:B------:R-:W-:Y:S02]  /*8d70*/  WARPGROUP.DEPBAR.LE gsb0, 0x0 ;  /* 0x00008000000079c5 */ /* 0x000fe40000010000 */
[----:B---3--:R-:W-:-:S06]  /*8d80*/  WARPGROUP.ARRIVE ;  /* 0x00000000000079c5 */ /* 0x008fcc0000000000 */
[----:B------:R-:W-:Y:S01]  /*8d90*/  HGMMA.64x32x16.F32.BF16 R152, gdesc[UR12], R152, gsb0 ;  /* 0x006000000c9879f0 */ /* 0x000fe20008001898 */
[----:B------:R-:W-:Y:S01]  /*8da0*/  UMOV UR8, UR20 ;  /* 0x0000001400087c82 */ /* 0x000fe20008000000 */
[----:B------:R-:W-:Y:S01]  /*8db0*/  UMOV UR9, UR21 ;  /* 0x0000001500097c82 */ /* 0x000fe20008000000 */
[----:B------:R-:W-:Y:S02]  /*8dc0*/  WARPGROUP.DEPBAR.LE gsb0, 0x0 ;  /* 0x00008000000079c5 */ /* 0x000fe40000010000 */
[----:B----4-:R-:W-:-:S06]  /*8dd0*/  WARPGROUP.ARRIVE ;  /* 0x00000000000079c5 */ /* 0x010fcc0000000000 */
        /* <DEDUP_REMOVED lines=22> */
[----:B------:R-:W-:Y:S02]  /*8f40*/  UIADD3 UR4, UR28, 0x2, URZ ;  /* 0x000000021c047890 */ /* 0x000fe4000fffe03f */
[----:B------:R-:W-:Y:S01]  /*8f50*/  UIADD3 UR5, UR29, 0x2, URZ ;  /* 0x000000021d057890 */ /* 0x000fe2000fffe03f */
[----:B------:R-:W-:Y:S01]  /*8f60*/  UMOV UR9, 0x40000040 ;  /* 0x4000004000097882 */ /* 0x000fe20000000000 */
[----:B------:R-:W-:-:S03]  /*8f70*/  UMOV UR11, 0x40000040 ;  /* 0x40000040000b7882 */ /* 0x000fc60000000000 */
[----:B------:R-:W-:Y:S02]  /*8f80*/  UMOV UR8, UR4 ;  /* 0x0000000400087c82 */ /* 0x000fe40008000000 */
[----:B------:R-:W-:Y:S01]  /*8f90*/  UMOV UR10, UR5 ;  /* 0x00000005000a7c82 */ /* 0x000fe20008000000 */
[----:B------:R-:W-:Y:S02]  /*8fa0*/  WARPGROUP.DEPBAR.LE gsb0, 0x0 ;  /* 0x00008000000079c5 */ /* 0x000fe40000010000 */
[----:B------:R-:W-:-:S06]  /*8fb0*/  WARPGROUP.ARRIVE ;  /* 0x00000000000079c5 */ /* 0x000fcc0000000000 */
[----:B------:R-:W-:Y:S01]  /*8fc0*/  HGMMA.64x32x16.F32.BF16 R104, gdesc[UR8], R104, gsb0 ;  /* 0x00600000086879f0 */ /* 0x000fe20008001868 */
[----:B------:R-:W-:Y:S01]  /*8fd0*/  UIADD3 UR6, UR29, 0x102, URZ ;  /* 0x000001021d067890 */ /* 0x000fe2000fffe03f */
[----:B------:R-:W-:Y:S01]  /*8fe0*/  UMOV UR4, UR8 ;  /* 0x0000000800047c82 */ /* 0x000fe20008000000 */
[----:B------:R-:W-:Y:S01]  /*8ff0*/  UMOV UR5, UR9 ;  /* 0x0000000900057c82 */ /* 0x000fe20008000000 */
[----:B------:R-:W-:Y:S01]  /*9000*/  UMOV UR7, 0x40000040 ;  /* 0x4000004000077882 */ /* 0x000fe20000000000 */
[----:B------:R-:W-:Y:S02]  /*9010*/  WARPGROUP.DEPBAR.LE gsb0, 0x0 ;  /* 0x00008000000079c5 */ /* 0x000fe40000010000 */
[----:B------:R-:W-:-:S06]  /*9020*/  WARPGROUP.ARRIVE ;  /* 0x00000000000079c5 */ /* 0x000fcc0000000000 */
[----:B------:R-:W-:Y:S01]  /*9030*/  HGMMA.64x32x16.F32.BF16 R168, gdesc[UR4], R168, gsb0 ;  /* 0x0060000004a879f0 */ /* 0x000fe200080018a8 */
[----:B------:R-:W-:Y:S01]  /*9040*/  UIADD3 UR14, UR29, 0x202, URZ ;  /* 0x000002021d0e7890 */ /* 0x000fe2000fffe03f */
[----:B------:R-:W-:Y:S01]  /*9050*/  UMOV UR12, UR8 ;  /* 0x00000008000c7c82 */ /* 0x000fe20008000000 */
[----:B------:R-:W-:Y:S01]  /*9060*/  UMOV UR13, UR9 ;  /* 0x00000009000d7c82 */ /* 0x000fe20008000000 */
[----:B------:R-:W-:Y:S01]  /*9070*/  UMOV UR15, 0x40000040 ;  /* 0x40000040000f7882 */ /* 0x000fe20000000000 */
[----:B------:R-:W-:Y:S01]  /*9080*/  STL.64 [R1+0x180], R104 ;  /* 0x0001806801007387 */ /* 0x000fe20000100a00 */
[----:B------:R-:W-:Y:S02]  /*9090*/  WARPGROUP.DEPBAR.LE gsb0, 0x0 ;  /* 0x00008000000079c5 */ /* 0x000fe40000010000 */
        /* <DEDUP_REMOVED lines=27> */
[----:B-1----:R-:W-:Y:S01]  /*9250*/  IMAD.MOV.U32 R204, RZ, RZ, R71 ;  /* 0x000000ffffcc7224 */ /* 0x002fe200078e0047 */
[----:B------:R-:W-:Y:S01]  /*9260*/  MOV R205, R72 ;  /* 0x0000004800cd7202 */ /* 0x000fe20000000f00 */
[----:B--2---:R-:W-:Y:S02]  /*9270*/  IMAD.MOV.U32 R202, RZ, RZ, R69 ;  /* 0x000000ffffca7224 */ /* 0x004fe400078e0045 */
[----:B---3--:R-:W-:Y:S02]  /*9280*/  IMAD.MOV.U32 R200, RZ, RZ, R67 ;  /* 0x000000ffffc87224 */ /* 0x008fe400078e0043 */
[----:B------:R-:W2:Y:S01]  /*9290*/  LDL.LU R67, [R1+0x5e0] ;  /* 0x0005e00001437983 */ /* 0x000ea20000300800 */
[----:B------:R-:W-:Y:S02]  /*92a0*/  IMAD.MOV.U32 R201, RZ, RZ, R68 ;  /* 0x000000ffffc97224 */ /* 0x000fe400078e0044 */
[----:B------:R-:W-:Y:S01]  /*92b0*/  IMAD.MOV.U32 R203, RZ, RZ, R70 ;  /* 0x000000ffffcb7224 */ /* 0x000fe200078e0046 */
[----:B------:R-:W2:Y:S04]  /*92c0*/  LDL.LU R68, [R1+0x5dc] ;  /* 0x0005dc0001447983 */ /* 0x000ea80000300800 */
[----:B------:R-:W2:Y:S01]  /*92d0*/  LDL.LU R69, [R1+0x5d8] ;  /* 0x0005d80001457983 */ /* 0x000ea20000300800 */
[----:B------:R-:W-:-:S03]  /*92e0*/  IMAD.MOV.U32 R207, RZ, RZ, R74 ;  /* 0x000000ffffcf7224 */ /* 0x000fc600078e004a */
[----:B------:R-:W2:Y:S01]  /*92f0*/  LDL.LU R70, [R1+0x5d4] ;  /* 0x0005d40001467983 */ /* 0x000ea20000300800 */
[----:B------:R-:W-:-:S03]  /*9300*/  IMAD.MOV.U32 R208, RZ, RZ, R75 ;  /* 0x000000ffffd07224 */ /* 0x000fc600078e004b */
[----:B------:R-:W2:Y:S01]  /*9310*/  LDL.LU R71, [R1+0x5d0] ;  /* 0x0005d00001477983 */ /* 0x000ea20000300800 */
[----:B------:R-:W-:-:S03]  /*9320*/  IMAD.MOV.U32 R209, RZ, RZ, R76 ;  /* 0x000000ffffd17224 */ /* 0x000fc600078e004c */
[----:B------:R-:W3:Y:S01]  /*9330*/  LDL.LU R72, [R1+0x5cc] ;  /* 0x0005cc0001487983 */ /* 0x000ee20000300800 */
[----:B------:R-:W-:-:S03]  /*9340*/  IMAD.MOV.U32 R210, RZ, RZ, R77 ;  /* 0x000000ffffd27224 */ /* 0x000fc600078e004d */
[----:B------:R-:W3:Y:S01]  /*9350*/  LDL.LU R73, [R1+0x5c8] ;  /* 0x0005c80001497983 */ /* 0x000ee20000300800 */
[----:B------:R-:W-:-:S03]  /*9360*/  IMAD.MOV.U32 R211, RZ, RZ, R78 ;  /* 0x000000ffffd37224 */ /* 0x000fc600078e004e */
[----:B------:R-:W3:Y:S01]  /*9370*/  LDL.LU R74, [R1+0x5c4] ;  /* 0x0005c400014a7983 */ /* 0x000ee20000300800 */
[----:B------:R-:W-:-:S03]  /*9380*/  MOV R212, R79 ;  /* 0x0000004f00d47202 */ /* 0x000fc60000000f00 */
[----:B------:R-:W3:Y:S01]  /*9390*/  LDL.LU R75, [R1+0x5c0] ;  /* 0x0005c000014b7983 */ /* 0x000ee20000300800 */
[----:B------:R-:W-:-:S03]  /*93a0*/  IMAD.MOV.U32 R213, RZ, RZ, R80 ;  /* 0x000000ffffd57224 */ /* 0x000fc600078e0050 */
        /* <DEDUP_REMOVED lines=45> */
[----:B------:R-:W-:Y:S01]  /*9680*/  IMAD.MOV.U32 R14, RZ, RZ, R44 ;  /* 0x000000ffff0e7224 */ /* 0x000fe200078e002c */
[----:B------:R-:W-:Y:S01]  /*9690*/  MOV R11, R47 ;  /* 0x0000002f000b7202 */ /* 0x000fe20000000f00 */
[----:B------:R-:W-:Y:S01]  /*96a0*/  IMAD.MOV.U32 R13, RZ, RZ, R45 ;  /* 0x000000ffff0d7224 */ /* 0x000fe200078e002d */
[----:B------:R-:W2:Y:S01]  /*96b0*/  LDL.LU.64 R40, [R1+0x40] ;  /* 0x0000400001287983 */ /* 0x000ea20000300a00 */
[----:B------:R-:W-:-:S03]  /*96c0*/  IMAD.MOV.U32 R12, RZ, RZ, R46 ;  /* 0x000000ffff0c7224 */ /* 0x000fc600078e002e */
[----:B------:R-:W2:Y:S01]  /*96d0*/  LDL.LU.64 R42, [R1+0x48] ;  /* 0x00004800012a7983 */ /* 0x000ea20000300a00 */
        /* <DEDUP_REMOVED lines=11> */
[----:B------:R-:W2:Y:S01]  /*9790*/  LDL.LU.64 R50, [R1+0x68] ;  /* 0x0000680001327983 */ /* 0x000ea20000300a00 */
[----:B------:R-:W-:Y:S01]  /*97a0*/  IMAD.MOV.U32 R104, RZ, RZ, R147 ;  /* 0x000000ffff687224 */ /* 0x000fe200078e0093 */
[----:B------:R-:W-:Y:S02]  /*97b0*/  MOV R105, R148 ;  /* 0x0000009400697202 */ /* 0x000fe40000000f00 */
[----:B------:R-:W2:Y:S01]  /*97c0*/  LDL.LU.64 R52, [R1+0x70] ;  /* 0x0000700001347983 */ /* 0x000ea20000300a00 */
[----:B------:R-:W-:-:S03]  /*97d0*/  IMAD.MOV.U32 R106, RZ, RZ, R149 ;  /* 0x000000ffff6a7224 */ /* 0x000fc600078e0095 */
[----:B------:R-:W2:Y:S01]  /*97e0*/  LDL.LU.64 R54, [R1+0x78] ;  /* 0x0000780001367983 */ /* 0x000ea20000300a00 */
[----:B------:R-:W-:-:S03]  /*97f0*/  IMAD.MOV.U32 R107, RZ, RZ, R150 ;  /* 0x000000ffff6b7224 */ /* 0x000fc600078e0096 */
[----:B------:R-:W4:Y:S01]  /*9800*/  LDL.LU R147, [R1+0x560] ;  /* 0x0005600001937983 */ /* 0x000f220000300800 */
[----:B------:R-:W-:-:S03]  /*9810*/  IMAD.MOV.U32 R108, RZ, RZ, R151 ;  /* 0x000000ffff6c7224 */ /* 0x000fc600078e0097 */
        /* <DEDUP_REMOVED lines=16> */
[----:B---3--:R-:W-:-:S06]  /*9920*/  WARPGROUP.ARRIVE ;  /* 0x00000000000079c5 */ /* 0x008fcc0000000000 */
[----:B------:R-:W-:Y:S01]  /*9930*/  HGMMA.64x32x16.F32.BF16 R72, gdesc[UR20], R72, gsb0 ;  /* 0x00600000144879f0 */ /* 0x000fe20008001848 */
[----:B------:R-:W-:Y:S01]  /*9940*/  UMOV UR20, UR4 ;  /* 0x0000000400147c82 */ /* 0x000fe20008000000 */
[----:B------:R-:W-:Y:S01]  /*9950*/  UMOV UR21, 0x40000040 ;  /* 0x4000004000157882 */ /* 0x000fe20000000000 */
[----:B------:R-:W-:Y:S02]  /*9960*/  WARPGROUP.DEPBAR.LE gsb0, 0x0 ;  /* 0x00008000000079c5 */ /* 0x000fe40000010000 */
[----:B--2---:R-:W-:-:S06]  /*9970*/  WARPGROUP.ARRIVE ;  /* 0x00000000000079c5 */ /* 0x004fcc0000000000 */
        /* <DEDUP_REMOVED lines=36> */
[----:B------:R-:W-:Y:S02]  /*9bc0*/  IMAD.MOV.U32 R3, RZ, RZ, R54 ;  /* 0x000000ffff037224 */ /* 0x000fe400078e0036 */
[----:B------:R-:W-:Y:S01]  /*9bd0*/  IMAD.MOV.U32 R2, RZ, RZ, R55 ;  /* 0x000000ffff027224 */ /* 0x000fe200078e0037 */
[----:B------:R-:W-:Y:S01]  /*9be0*/  STL.64 [R1+0x48], R42 ;  /* 0x0000482a01007387 */ /* 0x000fe20000100a00 */
[----:B------:R-:W-:Y:S01]  /*9bf0*/  IMAD.MOV.U32 R17, RZ, RZ, R52 ;  /* 0x000000ffff117224 */ /* 0x000fe200078e0034 */
[----:B------:R-:W-:Y:S01]  /*9c00*/  MOV R21, R51 ;  /* 0x0000003300157202 */ /* 0x000fe20000000f00 */
[----:B------:R-:W-:Y:S01]  /*9c10*/  IMAD.MOV.U32 R16, RZ, RZ, R53 ;  /* 0x000000ffff107224 */ /* 0x000fe200078e0035 */
[----:B------:R0:W-:Y:S01]  /*9c20*/  STL [R1+0x50], R44 ;  /* 0x0000502c01007387 */ /* 0x0001e20000100800 */
        /* <DEDUP_REMOVED lines=8> */
[----:B------:R-:W-:-:S03]  /*9cb0*/  IMAD.MOV.U32 R235, RZ, RZ, R45 ;  /* 0x000000ffffeb7224 */ /* 0x000fc600078e002d */
        /* <DEDUP_REMOVED lines=116> */
[----:B------:R-:W-:Y:S04]  /*a400*/  STL [R1+0x390], R54 ;  /* 0x0003903601007387 */ /* 0x000fe80000100800 */
        /* <DEDUP_REMOVED lines=58> */
[----:B------:R-:W-:-:S02]  /*a7b0*/  UIADD3 UR16, UR28, 0x4, URZ ;  /* 0x000000041c107890 */ /* 0x000fc4000fffe03f */
[----:B------:R-:W-:Y:S01]  /*a7c0*/  UIADD3 UR12, UR29, 0x4, URZ ;  /* 0x000000041d0c7890 */ /* 0x000fe2000fffe03f */
[----:B------:R-:W-:Y:S01]  /*a7d0*/  UMOV UR5, 0x40000040 ;  /* 0x4000004000057882 */ /* 0x000fe20000000000 */
[----:B------:R-:W-:-:S03]  /*a7e0*/  UMOV UR7, 0x40000040 ;  /* 0x4000004000077882 */ /* 0x000fc60000000000 */
[----:B------:R-:W-:Y:S02]  /*a7f0*/  UMOV UR4, UR16 ;  /* 0x0000001000047c82 */ /* 0x000fe40008000000 */
        /* <DEDUP_REMOVED lines=14> */
[----:B------:R-:W-:Y:S01]  /*a8e0*/  UMOV UR15, 0x40000040 ;  /* 0x40000040000f7882 */ /* 0x000fe20000000000 */
        /* <DEDUP_REMOVED lines=23> */
[----:B------:R-:W-:Y:S01]  /*aa60*/  MOV R20, R40 ;  /* 0x0000002800147202 */ /* 0x000fe20000000f00 */
[----:B------:R-:W-:-:S02]  /*aa70*/  IMAD.MOV.U32 R19, RZ, RZ, R41 ;  /* 0x000000ffff137224 */ /* 0x000fc400078e0029 */
        /* <DEDUP_REMOVED lines=144> */
[----:B------:R-:W-:Y:S01]  /*b380*/  IMAD.MOV.U32 R22, RZ, RZ, R214 ;  /* 0x000000ffff167224 */ /* 0x000fe200078e00d6 */
[----:B------:R-:W-:Y:S01]  /*b390*/  MOV R23, R213 ;  /* 0x000000d500177202 */ /* 0x000fe20000000f00 */
[----:B------:R-:W-:Y:S02]  /*b3a0*/  IMAD.MOV.U32 R21, RZ, RZ, R215 ;  /* 0x000000ffff157224 */ /* 0x000fe400078e00d7 */
[----:B------:R-:W-:Y:S01]  /*b3b0*/  IMAD.MOV.U32 R232, RZ, RZ, R212 ;  /* 0x000000ffffe87224 */ /* 0x000fe200078e00d4 */
[----:B--2---:R-:W-:-:S06]  /*b3c0*/  WARPGROUP.ARRIVE ;  /* 0x00000000000079c5 */ /* 0x004fcc0000000000 */
[----:B------:R-:W-:Y:S01]  /*b3d0*/  HGMMA.64x32x16.F32.BF16 R168, gdesc[UR8], R168, gsb0 ;  /* 0x0060000008a879f0 */ /* 0x000fe200080018a8 */
[----:B------:R-:W-:Y:S02]  /*b3e0*/  IMAD.MOV.U32 R214, RZ, RZ, R50 ;  /* 0x000000ffffd67224 */ /* 0x000fe400078e0032 */
[----:B------:R-:W-:Y:S02]  /*b3f0*/  IMAD.MOV.U32 R215, RZ, RZ, R51 ;  /* 0x000000ffffd77224 */ /* 0x000fe400078e0033 */
[----:B------:R-:W-:Y:S01]  /*b400*/  IMAD.MOV.U32 R234, RZ, RZ, R210 ;  /* 0x000000ffffea7224 */ /* 0x000fe200078e00d2 */
[----:B------:R-:W2:Y:S01]  /*b410*/  LDL.LU.64 R50, [R1+0x448] ;  /* 0x0004480001327983 */ /* 0x000ea20000300a00 */
[----:B------:R-:W-:Y:S01]  /*b420*/  IMAD.MOV.U32 R233, RZ, RZ, R211 ;  /* 0x000000ffffe97224 */ /* 0x000fe200078e00d3 */
[----:B------:R-:W-:Y:S01]  /*b430*/  MOV R211, R47 ;  /* 0x0000002f00d37202 */ /* 0x000fe20000000f00 */
[----:B------:R-:W-:Y:S02]  /*b440*/  IMAD.MOV.U32 R212, RZ, RZ, R48 ;  /* 0x000000ffffd47224 */ /* 0x000fe400078e0030 */
[----:B------:R-:W-:Y:S01]  /*b450*/  IMAD.MOV.U32 R213, RZ, RZ, R49 ;  /* 0x000000ffffd57224 */ /* 0x000fe200078e0031 */
[----:B------:R-:W-:Y:S01]  /*b460*/  MOV R16, R206 ;  /* 0x000000ce00107202 */ /* 0x000fe20000000f00 */
[----:B------:R-:W-:Y:S01]  /*b470*/  IMAD.MOV.U32 R2, RZ, RZ, R208 ;  /* 0x000000ffff027224 */ /* 0x000fe200078e00d0 */
[----:B------:R-:W2:Y:S01]  /*b480*/  LDL.LU.64 R48, [R1+0x440] ;  /* 0x0004400001307983 */ /* 0x000ea20000300a00 */
[----:B------:R-:W-:-:S02]  /*b490*/  IMAD.MOV.U32 R235, RZ, RZ, R209 ;  /* 0x000000ffffeb7224 */ /* 0x000fc400078e00d1 */
        /* <DEDUP_REMOVED lines=19> */
[----:B------:R-:W-:Y:S02]  /*b5d0*/  IMAD.MOV.U32 R203, RZ, RZ, R39 ;  /* 0x000000ffffcb7224 */ /* 0x000fe400078e0027 */
[----:B------:R-:W-:Y:S01]  /*b5e0*/  IMAD.MOV.U32 R200, RZ, RZ, R36 ;  /* 0x000000ffffc87224 */ /* 0x000fe200078e0024 */
[----:B------:R-:W3:Y:S01]  /*b5f0*/  LDL.LU.64 R38, [R1+0x418] ;  /* 0x0004180001267983 */ /* 0x000ee20000300a00 */
[----:B------:R-:W-:-:S03]  /*b600*/  IMAD.MOV.U32 R201, RZ, RZ, R37 ;  /* 0x000000ffffc97224 */ /* 0x000fc600078e0025 */
[----:B------:R-:W3:Y:S01]  /*b610*/  LDL.LU.64 R36, [R1+0x410] ;  /* 0x0004100001247983 */ /* 0x000ee20000300a00 */
[----:B------:R-:W-:Y:S02]  /*b620*/  WARPGROUP.DEPBAR.LE gsb0, 0x0 ;  /* 0x00008000000079c5 */ /* 0x000fe40000010000 */
[----:B------:R-:W-:Y:S02]  /*b630*/  IMAD.MOV.U32 R145, RZ, RZ, R182 ;  /* 0x000000ffff917224 */ /* 0x000fe400078e00b6 */
        /* <DEDUP_REMOVED lines=38> */
[----:B----4-:R-:W-:Y:S01]  /*b8a0*/  IMAD.MOV.U32 R170, RZ, RZ, R110 ;  /* 0x000000ffffaa7224 */ /* 0x010fe200078e006e */
[----:B--2---:R-:W-:Y:S01]  /*b8b0*/  MOV R168, R108 ;  /* 0x0000006c00a87202 */ /* 0x004fe20000000f00 */
[----:B------:R-:W-:Y:S01]  /*b8c0*/  IMAD.MOV.U32 R169, RZ, RZ, R109 ;  /* 0x000000ffffa97224 */ /* 0x000fe200078e006d */
        /* <DEDUP_REMOVED lines=19> */
[----:B------:R-:W-:Y:S01]  /*ba00*/  IMAD.MOV.U32 R180, RZ, RZ, R52 ;  /* 0x000000ffffb47224 */ /* 0x000fe200078e0034 */
[----:B------:R-:W-:Y:S01]  /*ba10*/  MOV R182, R54 ;  /* 0x0000003600b67202 */ /* 0x000fe20000000f00 */
[----:B------:R-:W-:Y:S01]  /*ba20*/  IMAD.MOV.U32 R181, RZ, RZ, R53 ;  /* 0x000000ffffb57224 */ /* 0x000fe200078e0035 */
[----:B------:R-:W4:Y:S01]  /*ba30*/  LDL.LU R52, [R1+0x398] ;  /* 0x0003980001347983 */ /* 0x000f220000300800 */
[----:B------:R-:W-:-:S03]  /*ba40*/  IMAD.MOV.U32 R183, RZ, RZ, R55 ;  /* 0x000000ffffb77224 */ /* 0x000fc600078e0037 */
        /* <DEDUP_REMOVED lines=102> */
[----:B0-----:R-:W-:-:S02]  /*c0b0*/  IMAD.MOV.U32 R104, RZ, RZ, R200 ;  /* 0x000000ffff687224 */ /* 0x001fc400078e00c8 */
[----:B------:R-:W-:Y:S02]  /*c0c0*/  IMAD.MOV.U32 R105, RZ, RZ, R201 ;  /* 0x000000ffff697224 */ /* 0x000fe400078e00c9 */
        /* <DEDUP_REMOVED lines=8> */
[----:B------:R-:W-:-:S03]  /*c150*/  MOV R169, R84 ;  /* 0x0000005400a97202 */ /* 0x000fc60000000f00 */
[----:B------:R4:W-:Y:S01]  /*c160*/  STL.64 [R1+0xa8], R178 ;  /* 0x0000a8b201007387 */ /* 0x0009e20000100a00 */
[----:B-1----:R-:W-:-:S03]  /*c170*/  IMAD.MOV.U32 R170, RZ, RZ, R85 ;  /* 0x000000ffffaa7224 */ /* 0x002fc600078e0055 */
        /* <DEDUP_REMOVED lines=11> */
[----:B0-----:R-:W-:-:S03]  /*c230*/  MOV R176, R139 ;  /* 0x0000008b00b07202 */ /* 0x001fc60000000f00 */
[----:B------:R-:W2:Y:S01]  /*c240*/  LDL.LU R87, [R1+0x378] ;  /* 0x0003780001577983 */ /* 0x000ea20000300800 */
[----:B------:R-:W-:-:S03]  /*c250*/  IMAD.MOV.U32 R177, RZ, RZ, R140 ;  /* 0x000000ffffb17224 */ /* 0x000fc600078e008c */
        /* <DEDUP_REMOVED lines=11> */
[----:B------:R-:W-:-:S03]  /*c310*/  MOV R183, R146 ;  /* 0x0000009200b77202 */ /* 0x000fc60000000f00 */
        /* <DEDUP_REMOVED lines=38> */
[----:B------:R-:W-:-:S02]  /*c580*/  IMAD.MOV.U32 R20, RZ, RZ, R40 ;  /* 0x000000ffff147224 */ /* 0x000fc400078e0028 */
[----:B------:R-:W-:Y:S01]  /*c590*/  IMAD.MOV.U32 R19, RZ, RZ, R41 ;  /* 0x000000ffff137224 */ /* 0x000fe200078e0029 */
[----:B------:R-:W2:Y:S01]  /*c5a0*/  LDL.LU R40, [R1+0x40] ;  /* 0x0000400001287983 */ /* 0x000ea20000300800 */
[----:B------:R-:W-:Y:S01]  /*c5b0*/  IMAD.MOV.U32 R18, RZ, RZ, R42 ;  /* 0x000000ffff127224 */ /* 0x000fe200078e002a */
[----:B------:R-:W-:Y:S02]  /*c5c0*/  MOV R15, R43 ;  /* 0x0000002b000f7202 */ /* 0x000fe40000000f00 */
        /* <DEDUP_REMOVED lines=244> */
[----:B------:R-:W-:Y:S01]  /*d510*/  BPT.TRAP 0x1 ;  /* 0x000000040000795c */ /* 0x000fe20000300000 */
.L_x_23:
[----:B------:R-:W-:Y:S02]  /*d520*/  UISETP.GT.U32.AND UP0, UPT, UR38, 0x1, UPT ;  /* 0x000000012600788c */ /* 0x000fe4000bf04070 */
[----:B------:R-:W-:-:S04]  /*d530*/  ULEA UR4, UR24, UR42, 0x3 ;  /* 0x0000002a18047291 */ /* 0x000fc8000f8e183f */
[----:B------:R-:W-:Y:S01]  /*d540*/  UIADD3 UR4, UR4, 0x10, URZ ;  /* 0x0000001004047890 */ /* 0x000fe2000fffe03f */
[----:B------:R-:W-:-:S03]  /*d550*/  PLOP3.LUT P1, PT, PT, PT, UP0, 0x80, 0x0 ;  /* 0x000000000000781c */ /* 0x000fc60003f2f008 */
[----:B------:R-:W-:-:S09]  /*d560*/  UPRMT UR4, URZ, 0x654, UR4 ;  /* 0x000006543f047896 */ /* 0x000fd20008000004 */
[----:B------:R-:W-:Y:S01]  /*d570*/  SYNCS.ARRIVE.TRANS64.RED.A1T0 RZ, [UR4], RZ ;  /* 0x000000ffffff79a7 */ /* 0x000fe20008100404 */
[----:B------:R-:W-:Y:S05]  /*d580*/  @P1 BRA `(.L_x_24) ;  /* 0x0000000000041947 */ /* 0x000fea0003800000 */
[----:B------:R-:W-:Y:S01]  /*d590*/  BPT.TRAP 0x1 ;  /* 0x000000040000795c */ /* 0x000fe20000300000 */
.L_x_24:
[----:B------:R-:W-:Y:S02]  /*d5a0*/  UISETP.GT.AND UP2, UPT, UR25, 0x1, UPT ;  /* 0x000000011900788c */ /* 0x000fe4000bf44270 */
[----:B------:R-:W-:Y:S02]  /*d5b0*/  UIADD3 UR26, UR26, 0x1, URZ ;  /* 0x000000011a1a7890 */ /* 0x000fe4000fffe03f */
[----:B------:R-:W-:Y:S02]  /*d5c0*/  UIADD3 UR24, UR24, 0x1, URZ ;  /* 0x0000000118187890 */ /* 0x000fe4000fffe03f */
[----:B------:R-:W-:Y:S01]  /*d5d0*/  PLOP3.LUT P1, PT, PT, PT, UP2, 0x80, 0x0 ;  /* 0x000000000000781c */ /* 0x000fe20003f2f028 */
[----:B------:R-:W-:Y:S02]  /*d5e0*/  UISETP.NE.AND UP0, UPT, UR26, 0x2, UPT ;  /* 0x000000021a00788c */ /* 0x000fe4000bf05270 */
[----:B------:R-:W-:Y:S02]  /*d5f0*/  UIADD3 UR4, UR25, -0x1, URZ ;  /* 0xffffffff19047890 */ /* 0x000fe4000fffe03f */
[----:B------:R-:W-:-:S02]  /*d600*/  UISETP.NE.AND UP1, UPT, UR24, 0x2, UPT ;  /* 0x000000021800788c */ /* 0x000fc4000bf25270 */
[----:B------:R-:W-:Y:S02]  /*d610*/  USEL UR5, URZ, 0x1, UP0 ;  /* 0x000000013f057887 */ /* 0x000fe40008000000 */
[----:B------:R-:W-:Y:S02]  /*d620*/  USEL UR26, UR26, URZ, UP0 ;  /* 0x0000003f1a1a7287 */ /* 0x000fe40008000000 */
[----:B------:R-:W-:Y:S02]  /*d630*/  USEL UR24, UR24, URZ, UP1 ;  /* 0x0000003f18187287 */ /* 0x000fe40008800000 */
[----:B------:R-:W-:Y:S01]  /*d640*/  ULOP3.LUT UR27, UR27, UR5, URZ, 0x3c, !UPT ;  /* 0x000000051b1b7292 */ /* 0x000fe2000f8e3c3f */
[----:B------:R-:W-:Y:S01]  /*d650*/  UMOV UR25, UR4 ;  /* 0x0000000400197c82 */ /* 0x000fe20008000000 */
[----:B------:R-:W-:Y:S10]  /*d660*/  @P1 BRA `(.L_x_25) ;  /* 0xffffff9c007c1947 */ /* 0x000ff4000383ffff */
.L_x_18:
[----:B------:R-:W1:Y:S02]  /*d670*/  LDC R0, c[0x0][0x28c] ;  /* 0x0000a300ff007b82 */ /* 0x000e640000000800 */
[----:B-1----:R-:W-:-:S13]  /*d680*/  ISETP.GE.AND P1, PT, R0, 0x1, PT ;  /* 0x000000010000780c */ /* 0x002fda0003f26270 */
[----:B------:R-:W-:Y:S05]  /*d690*/  @!P1 BRA `(.L_x_26) ;  /* 0x0000000000349947 */ /* 0x000fea0003800000 */
[----:B------:R-:W-:Y:S05]  /*d6a0*/  @!P0 BRA `(.L_x_27) ;  /* 0x0000000000048947 */ /* 0x000fea0003800000 */
[----:B------:R-:W-:Y:S01]  /*d6b0*/  BPT.TRAP 0x1 ;  /* 0x000000040000795c */ /* 0x000fe20000300000 */
.L_x_27:
[----:B-----5:R-:W-:Y:S01]  /*d6c0*/  R2UR UR4, R3 ;  /* 0x00000000030472ca */ /* 0x020fe200000e0000 */
[----:B------:R-:W-:-:S06]  /*d6d0*/  UISETP.GT.U32.AND UP0, UPT, UR38, 0x1, UPT ;  /* 0x000000012600788c */ /* 0x000fcc000bf04070 */
[----:B------:R-:W-:-:S06]  /*d6e0*/  PLOP3.LUT P0, PT, PT, PT, UP0, 0x80, 0x0 ;  /* 0x000000000000781c */ /* 0x000fcc0003f0f008 */
[----:B------:R-:W-:-:S04]  /*d6f0*/  UIADD3 UR4, UR4, UR37, URZ ;  /* 0x0000002504047290 */ /* 0x000fc8000fffe03f */
[----:B------:R-:W-:-:S04]  /*d700*/  USHF.L.U32 UR4, UR4, 0x3, URZ ;  /* 0x0000000304047899 */ /* 0x000fc8000800063f */
[----:B------:R-:W-:-:S04]  /*d710*/  ULOP3.LUT UR4, UR4, 0x8, URZ, 0xc0, !UPT ;  /* 0x0000000804047892 */ /* 0x000fc8000f8ec03f */
[----:B------:R-:W-:-:S04]  /*d720*/  UIADD3 UR4, UR42, 0x10, UR4 ;  /* 0x000000102a047890 */ /* 0x000fc8000fffe004 */
[----:B------:R-:W-:-:S09]  /*d730*/  UPRMT UR4, URZ, 0x654, UR4 ;  /* 0x000006543f047896 */ /* 0x000fd20008000004 */
[----:B------:R-:W-:Y:S01]  /*d740*/  SYNCS.ARRIVE.TRANS64.RED.A1T0 RZ, [UR4], RZ ;  /* 0x000000ffffff79a7 */ /* 0x000fe20008100404 */
[----:B------:R-:W-:Y:S05]  /*d750*/  @P0 BRA `(.L_x_26) ;  /* 0x0000000000040947 */ /* 0x000fea0003800000 */
[----:B------:R-:W-:Y:S01]  /*d760*/  BPT.TRAP 0x1 ;  /* 0x000000040000795c */ /* 0x000fe20000300000 */
.L_x_26:
[----:B------:R-:W1:Y:S01]  /*d770*/  S2R R0, SR_TID.X ;  /* 0x0000000000007919 */ /* 0x000e620000002100 */
[----:B------:R-:W-:Y:S02]  /*d780*/  UIMAD UR43, UR43, 0xa0, URZ ;  /* 0x000000a02b2b78a4 */ /* 0x000fe4000f8e023f */
[----:B------:R-:W-:Y:S01]  /*d790*/  UIMAD.WIDE UR6, UR44, 0x200, URZ ;  /* 0x000002002c0678a5 */ /* 0x000fe2000f8e023f */
[----:B------:R-:W2:Y:S01]  /*d7a0*/  S2R R6, SR_TID.X ;  /* 0x0000000000067919 */ /* 0x000ea20000002100 */
[----:B------:R-:W-:Y:S02]  /*d7b0*/  USHF.R.S32.HI UR10, URZ, 0x1f, UR40 ;  /* 0x0000001f3f0a7899 */ /* 0x000fe40008011428 */
[----:B------:R-:W-:Y:S01]  /*d7c0*/  IMAD.U32 R10, RZ, RZ, UR43 ;  /* 0x0000002bff0a7e24 */ /* 0x000fe2000f8e00ff */
[----:B------:R-:W-:Y:S01]  /*d7d0*/  ULDC.64 UR8, c[0x0][0x5d0] ;  /* 0x0001740000087ab9 */ /* 0x000fe20000000a00 */
[----:B------:R-:W-:Y:S02]  /*d7e0*/  UIADD3 UR37, UR41, UR37, URZ ;  /* 0x0000002529257290 */ /* 0x000fe4000fffe03f */
[----:B------:R-:W-:-:S02]  /*d7f0*/  UIMAD UR4, UR10, UR8, URZ ;  /* 0x000000080a0472a4 */ /* 0x000fc4000f8e023f */
[----:B------:R-:W-:Y:S02]  /*d800*/  USHF.L.U32 UR44, UR44, 0x9, URZ ;  /* 0x000000092c2c7899 */ /* 0x000fe4000800063f */
[----:B------:R-:W-:Y:S01]  /*d810*/  UIMAD UR4, UR40, UR9, UR4 ;  /* 0x00000009280472a4 */ /* 0x000fe2000f8e0204 */
[----:B------:R-:W-:Y:S01]  /*d820*/  ULDC UR5, c[0x0][0x284] ;  /* 0x0000a10000057ab9 */ /* 0x000fe20000000800 */
[----:B------:R-:W-:-:S04]  /*d830*/  UISETP.GT.U32.AND UP0, UPT, UR37, 0x1, UPT ;  /* 0x000000012500788c */ /* 0x000fc8000bf04070 */
[----:B------:R-:W-:Y:S01]  /*d840*/  UISETP.LT.U32.AND UP0, UPT, UR41, 0x2, UP0 ;  /* 0x000000022900788c */ /* 0x000fe20008701070 */
[----:B-1---5:R-:W-:Y:S02]  /*d850*/  SHF.R.U32.HI R3, RZ, 0x7, R0 ;  /* 0x00000007ff037819 */ /* 0x022fe40000011600 */
[----:B--2---:R-:W-:Y:S01]  /*d860*/  SHF.R.U32.HI R0, RZ, 0x2, R6 ;  /* 0x00000002ff007819 */ /* 0x004fe20000011606 */
[C---:B------:R-:W-:Y:S01]  /*d870*/  IMAD.SHL.U32 R11, R6.reuse, 0x2, RZ ;  /* 0x00000002060b7824 */ /* 0x040fe200078e00ff */
[----:B------:R-:W-:Y:S02]  /*d880*/  LOP3.LUT R3, R3, 0x1, RZ, 0xc0, !PT ;  /* 0x0000000103037812 */ /* 0x000fe400078ec0ff */
[----:B------:R-:W-:Y:S02]  /*d890*/  LOP3.LUT R4, R6, 0x60, RZ, 0xc0, !PT ;  /* 0x0000006006047812 */ /* 0x000fe400078ec0ff */
[----:B------:R-:W-:Y:S02]  /*d8a0*/  LOP3.LUT R0, R0, 0x7, RZ, 0xc0, !PT ;  /* 0x0000000700007812 */ /* 0x000fe400078ec0ff */
[----:B------:R-:W-:-:S02]  /*d8b0*/  SHF.L.U32 R12, R3, 0x6, RZ ;  /* 0x00000006030c7819 */ /* 0x000fc400000006ff */
[----:B------:R-:W-:Y:S02]  /*d8c0*/  SHF.R.U32.HI R4, RZ, 0x1, R4 ;  /* 0x00000001ff047819 */ /* 0x000fe40000011604 */
[--C-:B------:R-:W-:Y:S02]  /*d8d0*/  LOP3.LUT R12, R12, 0x40, R0.reuse, 0xe2, !PT ;  /* 0x000000400c0c7812 */ /* 0x100fe400078ee200 */
[----:B------:R-:W-:Y:S02]  /*d8e0*/  LOP3.LUT R10, R10, 0x6, R11, 0xf8, !PT ;  /* 0x000000060a0a7812 */ /* 0x000fe400078ef80b */
[----:B------:R-:W-:Y:S02]  /*d8f0*/  IADD3 R0, RZ, -R4, -R0 ;  /* 0x80000004ff007210 */ /* 0x000fe40007ffe800 */
[----:B------:R-:W-:Y:S01]  /*d900*/  LOP3.LUT R12, R12, UR6, R4, 0xfe, !PT ;  /* 0x000000060c0c7c12 */ /* 0x000fe2000f8efe04 */
[----:B------:R-:W-:Y:S01]  /*d910*/  IMAD.U32 R4, RZ, RZ, UR8 ;  /* 0x00000008ff047e24 */ /* 0x000fe2000f8e00ff */
[----:B------:R-:W-:Y:S01]  /*d920*/  SHF.R.S32.HI R11, RZ, 0x1f, R10 ;  /* 0x0000001fff0b7819 */ /* 0x000fe2000001140a */
[----:B------:R-:W-:Y:S01]  /*d930*/  ULDC UR8, c[0x0][0x288] ;  /* 0x0000a20000087ab9 */ /* 0x000fe20000000800 */
[----:B------:R-:W-:Y:S01]  /*d940*/  IMAD R0, R3, -0x40, R0 ;  /* 0xffffffc003007824 */ /* 0x000fe200078e0200 */
[----:B------:R-:W-:Y:S01]  /*d950*/  UISETP.GE.AND UP1, UPT, UR43, UR8, UPT ;  /* 0x000000082b00728c */ /* 0x000fe2000bf26270 */
[----:B------:R-:W-:-:S02]  /*d960*/  IMAD.U32 R3, RZ, RZ, UR5 ;  /* 0x00000005ff037e24 */ /* 0x000fc4000f8e00ff */
[----:B------:R-:W-:Y:S01]  /*d970*/  IMAD.WIDE.U32 R4, R4, UR40, R10 ;  /* 0x0000002804047c25 */ /* 0x000fe2000f8e000a */
[----:B------:R-:W-:Y:S02]  /*d980*/  UISETP.GE.OR UP1, UPT, UR44, UR5, UP1 ;  /* 0x000000052c00728c */ /* 0x000fe40008f26670 */
[----:B------:R-:W-:Y:S01]  /*d990*/  IADD3 R0, R3, -UR44, R0 ;  /* 0x8000002c03007c10 */ /* 0x000fe2000fffe000 */
[----:B------:R-:W-:Y:S01]  /*d9a0*/  VIADD R5, R5, UR4 ;  /* 0x0000000405057c36 */ /* 0x000fe20008000000 */
[----:B------:R-:W-:Y:S01]  /*d9b0*/  USHF.R.U32.HI UR4, URZ, 0x1, UR37 ;  /* 0x000000013f047899 */ /* 0x000fe20008011625 */
[----:B------:R-:W-:Y:S01]  /*d9c0*/  LOP3.LUT R3, R6, 0x3, RZ, 0xc0, !PT ;  /* 0x0000000306037812 */ /* 0x000fe200078ec0ff */
[----:B------:R-:W-:Y:S01]  /*d9d0*/  IMAD.MOV.U32 R6, RZ, RZ, -0x2 ;  /* 0xfffffffeff067424 */ /* 0x000fe200078e00ff */
[----:B------:R-:W-:Y:S01]  /*d9e0*/  PLOP3.LUT P0, PT, PT, PT, UP1, 0x80, 0x0 ;  /* 0x000000000000781c */ /* 0x000fe20003f0f018 */
[----:B------:R-:W-:Y:S02]  /*d9f0*/  ULOP3.LUT UR4, UR4, 0x1, URZ, 0xc0, !UPT ;  /* 0x0000000104047892 */ /* 0x000fe4000f8ec03f */
[----:B------:R-:W-:Y:S01]  /*da00*/  IMAD R3, R3, R6, UR8 ;  /* 0x0000000803037e24 */ /* 0x000fe2000f8e0206 */
[----:B------:R-:W-:-:S02]  /*da10*/  USEL UR5, URZ, 0x1, !UP0 ;  /* 0x000000013f057887 */ /* 0x000fc4000c000000 */
[----:B------:R-:W-:Y:S02]  /*da20*/  UISETP.NE.U32.AND UP2, UPT, UR4, 0x1, UPT ;  /* 0x000000010400788c */ /* 0x000fe4000bf45070 */
[----:B------:R-:W-:Y:S01]  /*da30*/  ULOP3.LUT UR37, UR37, 0x1, URZ, 0xc0, !UPT ;  /* 0x0000000125257892 */ /* 0x000fe2000f8ec03f */
[----:B------:R-:W-:Y:S01]  /*da40*/  IADD3 R3, R3, -UR43, RZ ;  /* 0x8000002b03037c10 */ /* 0x000fe2000fffe0ff */
[----:B------:R-:W-:Y:S01]  /*da50*/  UISETP.GT.U32.AND UP2, UPT, UR41, 0x1, !UP2 ;  /* 0x000000012900788c */ /* 0x000fe2000d744070 */
[----:B------:R-:W-:-:S03]  /*da60*/  UMOV UR44, 0xffffffff ;  /* 0xffffffff002c7882 */ /* 0x000fc60000000000 */
[----:B------:R-:W-:-:S04]  /*da70*/  USEL UR4, URZ, 0x1, !UP2 ;  /* 0x000000013f047887 */ /* 0x000fc8000d000000 */
[----:B------:R-:W-:Y:S01]  /*da80*/  ULOP3.LUT UR36, UR4, UR36, UR5, 0x96, !UPT ;  /* 0x0000002404247292 */ /* 0x000fe2000f8e9605 */
[----:B------:R-:W-:Y:S11]  /*da90*/  @P0 BRA `(.L_x_28) ;  /* 0x000001c400780947 */ /* 0x000ff60003800000 */
[----:B------:R-:W-:Y:S01]  /*daa0*/  FSETP.NEU.AND P1, PT, R16, RZ, PT ;  /* 0x000000ff1000720b */ /* 0x000fe20003f2d000 */
[----:B------:R-:W-:Y:S01]  /*dab0*/  ULDC.64 UR8, c[0x0][0x5c8] ;  /* 0x0001720000087ab9 */ /* 0x000fe20000000a00 */
[----:B------:R-:W-:Y:S01]  /*dac0*/  ISETP.GT.AND P5, PT, R3, RZ, PT ;  /* 0x000000ff0300720c */ /* 0x000fe20003fa4270 */
[----:B------:R-:W-:Y:S01]  /*dad0*/  UIMAD UR4, UR7, UR8, URZ ;  /* 0x00000008070472a4 */ /* 0x000fe2000f8e023f */
[----:B------:R-:W-:Y:S01]  /*dae0*/  IMAD.U32 R18, RZ, RZ, UR9 ;  /* 0x00000009ff127e24 */ /* 0x000fe2000f8e00ff */
[----:B------:R-:W-:Y:S01]  /*daf0*/  BSSY B0, `(.L_x_28) ;  /* 0x0001c58000007945 */ /* 0x000fe20003800000 */
[----:B------:R-:W-:Y:S01]  /*db00*/  IMAD.WIDE.U32 R4, R12, UR8, R4 ;  /* 0x000000080c047c25 */ /* 0x000fe2000f8e0004 */
[----:B------:R-:W-:-:S03]  /*db10*/  ISETP.GT.AND P0, PT, R0, RZ, P5 ;  /* 0x000000ff0000720c */ /* 0x000fc60002f04270 */
[----:B------:R-:W-:-:S04]  /*db20*/  IMAD R18, R12, R18, UR4 ;  /* 0x000000040c127e24 */ /* 0x000fc8000f8e0212 */
[----:B------:R-:W-:Y:S01]  /*db30*/  IMAD.IADD R18, R5, 0x1, R18 ;  /* 0x0000000105127824 */ /* 0x000fe200078e0212 */
[----:B------:R-:W-:Y:S06]  /*db40*/  @!P1 BRA `(.L_x_29) ;  /* 0x0000015c00f09947 */ /* 0x000fec0003800000 */
[----:B------:R-:W1:Y:S01]  /*db50*/  LDC.64 R236, c[0x0][0x5b8] ;  /* 0x00016e00ffec7b82 */ /* 0x000e620000000a00 */
[----:B------:R-:W2:Y:S01]  /*db60*/  LDL.LU R19, [R1+0x180] ;  /* 0x0001800001137983 */ /* 0x000ea20000300800 */
[----:B------:R-:W-:-:S06]  /*db70*/  ULDC.64 UR4, c[0x0][0x5c0] ;  /* 0x0001700000047ab9 */ /* 0x000fcc0000000a00 */
[----:B------:R-:W3:Y:S08]  /*db80*/  LDC.64 R6, c[0x0][0x5b0] ;  /* 0x00016c00ff067b82 */ /* 0x000ef00000000a00 */
[----:B------:R-:W4:Y:S01]  /*db90*/  LDC.64 R232, c[0x0][0x5a8] ;  /* 0x00016a00ffe87b82 */ /* 0x000f220000000a00 */
[C---:B-1----:R-:W-:Y:S02]  /*dba0*/  IMAD R5, R236.reuse, UR10, RZ ;  /* 0x0000000aec057c24 */ /* 0x042fe4000f8e02ff */
[----:B------:R-:W-:-:S04]  /*dbb0*/  IMAD.WIDE.U32 R20, R236, UR40, R10 ;  /* 0x00000028ec147c25 */ /* 0x000fc8000f8e000a */
[----:B------:R-:W-:Y:S01]  /*dbc0*/  IMAD R237, R237, UR40, R5 ;  /* 0x00000028eded7c24 */ /* 0x000fe2000f8e0205 */
[----:B------:R-:W-:Y:S01]  /*dbd0*/  STL.64 [R1+0x1c8], R20 ;  /* 0x0001c81401007387 */ /* 0x000fe20000100a00 */
[----:B---3--:R-:W-:Y:S02]  /*dbe0*/  IMAD R13, R6, UR7, RZ ;  /* 0x00000007060d7c24 */ /* 0x008fe4000f8e02ff */
[----:B------:R-:W-:Y:S02]  /*dbf0*/  IMAD.IADD R235, R21, 0x1, R237 ;  /* 0x0000000115eb7824 */ /* 0x000fe400078e02ed */
[----:B------:R-:W-:Y:S02]  /*dc00*/  IMAD.MOV.U32 R234, RZ, RZ, R20 ;  /* 0x000000ffffea7224 */ /* 0x000fe400078e0014 */
[C---:B------:R-:W-:Y:S02]  /*dc10*/  IMAD R13, R12.reuse, R7, R13 ;  /* 0x000000070c0d7224 */ /* 0x040fe400078e020d */
[----:B------:R-:W-:-:S04]  /*dc20*/  IMAD.WIDE.U32 R8, R12, R6, R234 ;  /* 0x000000060c087225 */ /* 0x000fc800078e00ea */
[----:B------:R-:W-:Y:S01]  /*dc30*/  IMAD.IADD R5, R9, 0x1, R13 ;  /* 0x0000000109057824 */ /* 0x000fe200078e020d */
[----:B----4-:R-:W-:-:S04]  /*dc40*/  LEA R14, P1, R8, R232, 0x1 ;  /* 0x000000e8080e7211 */ /* 0x010fc800078208ff */
[----:B------:R-:W-:-:S05]  /*dc50*/  LEA.HI.X R15, R8, R233, R5, 0x1, P1 ;  /* 0x000000e9080f7211 */ /* 0x000fca00008f0c05 */
[----:B------:R1:W3:Y:S02]  /*dc60*/  @P0 LDG.E.LTC128B.U16 R8, desc[UR46][R14.64] ;  /* 0x0000002e0e080981 */ /* 0x0002e4000c1e1520 */
[----:B-1----:R-:W-:-:S04]  /*dc70*/  LEA R14, P1, R4, UR4, 0x1 ;  /* 0x00000004040e7c11 */ /* 0x002fc8000f8208ff */
[----:B------:R-:W-:-:S05]  /*dc80*/  LEA.HI.X R15, R4, UR5, R18, 0x1, P1 ;  /* 0x00000005040f7c11 */ /* 0x000fca00088f0c12 */
[----:B------:R-:W-:Y:S01]  /*dc90*/  STL.64 [R1+0x1c0], R14 ;  /* 0x0001c00e01007387 */ /* 0x000fe20000100a00 */
[----:B---3--:R-:W-:-:S04]  /*dca0*/  IMAD.U32 R5, R8, 0x10000, RZ ;  /* 0x0001000008057824 */ /* 0x008fc800078e00ff */
[----:B------:R-:W-:-:S04]  /*dcb0*/  FMUL R5, R5, R16 ;  /* 0x0000001005057220 */ /* 0x000fc80000400000 */
[----:B--2---:R-:W-:Y:S02]  /*dcc0*/  FFMA R5, R19, R2, R5 ;  /* 0x0000000213057223 */ /* 0x004fe40000000005 */
[----:B------:R-:W2:Y:S01]  /*dcd0*/  LDL.64 R18, [R1+0x1c0] ;  /* 0x0001c00001127983 */ /* 0x000ea20000100a00 */
[----:B------:R-:W-:Y:S01]  /*dce0*/  ISETP.GT.AND P2, PT, R3, 0x1, PT ;  /* 0x000000010300780c */ /* 0x000fe20003f44270 */
[----:B------:R-:W-:Y:S01]  /*dcf0*/  BSSY B1, `(.L_x_30) ;  /* 0x000000e000017945 */ /* 0x000fe20003800000 */
[----:B------:R-:W-:Y:S02]  /*dd00*/  F2FP.BF16.F32.PACK_AB R4, RZ, R5 ;  /* 0x00000005ff04723e */ /* 0x000fe400000010ff */
[----:B------:R-:W-:-:S09]  /*dd10*/  LOP3.LUT R17, R17, 0xfffffffb, RZ, 0xc0, !PT ;  /* 0xfffffffb11117812 */ /* 0x000fd200078ec0ff */
[----:B------:R-:W-:Y:S01]  /*dd20*/  @P2 LOP3.LUT R17, R17, 0x4, RZ, 0xfc, !PT ;  /* 0x0000000411112812 */ /* 0x000fe200078efcff */
[----:B--2---:R1:W-:Y:S02]  /*dd30*/  @P0 STG.E.U16 desc[UR46][R18.64], R4 ;  /* 0x0000000412000986 */ /* 0x0043e4000c10152e */
[----:B-1----:R-:W-:-:S05]  /*dd40*/  IMAD.WIDE.U32 R4, R12, R6, R10 ;  /* 0x000000060c047225 */ /* 0x002fca00078e000a */
[----:B------:R-:W-:-:S03]  /*dd50*/  IADD3 R5, R13, R5, RZ ;  /* 0x000000050d057210 */ /* 0x000fc60007ffe0ff */
[----:B------:R-:W-:-:S04]  /*dd60*/  IMAD.WIDE.U32 R4, R236, UR40, R4 ;  /* 0x00000028ec047c25 */ /* 0x000fc8000f8e0004 */
[----:B------:R-:W-:Y:S01]  /*dd70*/  IMAD.IADD R5, R237, 0x1, R5 ;  /* 0x00000001ed057824 */ /* 0x000fe200078e0205 */
[----:B------:R-:W-:-:S04]  /*dd80*/  LEA R22, P0, R4, R232, 0x1 ;  /* 0x000000e804167211 */ /* 0x000fc800078008ff */
[----:B------:R-:W-:Y:S02]  /*dd90*/  LEA.HI.X R23, R4, R233, R5, 0x1, P0 ;  /* 0x000000e904177211 */ /* 0x000fe400000f0c05 */
[----:B------:R-:W-:-:S13]  /*dda0*/  ISETP.GT.AND P0, PT, R0, RZ, P2 ;  /* 0x000000ff0000720c */ /* 0x000fda0001704270 */
[----:B------:R-:W-:Y:S05]  /*ddb0*/  @!P0 BRA `(.L_x_31) ;  /* 0x0000000000048947 */ /* 0x000fea0003800000 */
[----:B------:R1:W5:Y:S02]  /*ddc0*/  LDG.E.LTC128B.U16 R8, desc[UR46][R22.64+0x2] ;  /* 0x0000022e16087981 */ /* 0x000364000c1e1520 */
.L_x_31:
[----:B------:R-:W-:Y:S05]  /*ddd0*/  BSYNC B1 ;  /* 0x0000000000017941 */ /* 0x000fea0003800000 */
.L_x_30:
[----:B------:R-:W2:Y:S01]  /*dde0*/  LDL.LU R5, [R1+0x184] ;  /* 0x0001840001057983 */ /* 0x000ea20000300800 */
[----:B-----5:R-:W-:Y:S01]  /*ddf0*/  IMAD.U32 R4, R8, 0x10000, RZ ;  /* 0x0001000008047824 */ /* 0x020fe200078e00ff */
[C---:B------:R-:W-:Y:S01]  /*de00*/  SHF.L.U64.HI R15, R6.reuse, 0x3, R7 ;  /* 0x00000003060f7819 */ /* 0x040fe20000010207 */
[----:B------:R-:W-:Y:S02]  /*de10*/  IMAD.SHL.U32 R14, R6, 0x8, RZ ;  /* 0x00000008060e7824 */ /* 0x000fe400078e00ff */
[----:B------:R-:W-:-:S03]  /*de20*/  FMUL R4, R4, R16 ;  /* 0x0000001004047220 */ /* 0x000fc60000400000 */
[----:B------:R-:W-:Y:S01]  /*de30*/  STL.64 [R1+0x1d0], R14 ;  /* 0x0001d00e01007387 */ /* 0x000fe20000100a00 */
[----:B--2---:R-:W-:Y:S01]  /*de40*/  FFMA R4, R5, R2, R4 ;  /* 0x0000000205047223 */ /* 0x004fe20000000004 */
[----:B------:R-:W-:-:S04]  /*de50*/  @P0 IMAD.MOV.U32 R5, RZ, RZ, R19 ;  /* 0x000000ffff050224 */ /* 0x000fc800078e0013 */
[----:B------:R-:W-:-:S04]  /*de60*/  F2FP.BF16.F32.PACK_AB R4, RZ, R4 ;  /* 0x00000004ff04723e */ /* 0x000fc800000010ff */
[----:B------:R-:W-:Y:S01]  /*de70*/  PRMT R9, R4, 0x7610, R9 ;  /* 0x0000761004097816 */ /* 0x000fe20000000009 */
[----:B------:R-:W-:-:S05]  /*de80*/  @P0 IMAD.MOV.U32 R4, RZ, RZ, R18 ;  /* 0x000000ffff040224 */ /* 0x000fca00078e0012 */
[----:B------:R2:W-:Y:S01]  /*de90*/  @P0 STG.E.U16 desc[UR46][R4.64+0x2], R9 ;  /* 0x0000020904000986 */ /* 0x0005e2000c10152e */
[----:B------:R-:W-:Y:S01]  /*dea0*/  ISETP.GT.AND P0, PT, R0, 0x8, P5 ;  /* 0x000000080000780c */ /* 0x000fe20002f04270 */
[----:B--2---:R-:W-:-:S04]  /*deb0*/  IMAD.WIDE.U32 R4, R12, R6, R14 ;  /* 0x000000060c047225 */ /* 0x004fc800078e000e */
[----:B------:R-:W-:Y:S01]  /*dec0*/  IMAD.IADD R13, R13, 0x1, R5 ;  /* 0x000000010d0d7824 */ /* 0x000fe200078e0205 */
[----:B------:R-:W-:-:S04]  /*ded0*/  IADD3 R5, P1, R20, R4, RZ ;  /* 0x0000000414057210 */ /* 0x000fc80007f3e0ff */
[----:B------:R-:W-:Y:S02]  /*dee0*/  IADD3.X R9, R13, R235, RZ, P1, !PT ;  /* 0x000000eb0d097210 */ /* 0x000fe40000ffe4ff */
[----:B------:R-:W-:-:S04]  /*def0*/  LEA R14, P1, R5, R232, 0x1 ;  /* 0x000000e8050e7211 */ /* 0x000fc800078208ff */
[----:B------:R-:W-:Y:S02]  /*df00*/  LEA.HI.X R15, R5, R233, R9, 0x1, P1 ;  /* 0x000000e9050f7211 */ /* 0x000fe400008f0c09 */
[----:B------:R-:W2:Y:S04]  /*df10*/  LDL.LU R9, [R1+0x188] ;  /* 0x0001880001097983 */ /* 0x000ea80000300800 */
[----:B------:R-:W3:Y:S01]  /*df20*/  @P0 LDG.E.LTC128B.U16 R8, desc[UR46][R14.64] ;  /* 0x0000002e0e080981 */ /* 0x000ee2000c1e1520 */
[----:B------:R-:W-:Y:S01]  /*df30*/  IADD3 R4, P1, R10, R4, RZ ;  /* 0x000000040a047210 */ /* 0x000fe20007f3e0ff */
[----:B------:R-:W-:Y:S01]  /*df40*/  BSSY B1, `(.L_x_32) ;  /* 0x0000017000017945 */ /* 0x000fe20003800000 */
[----:B------:R-:W-:-:S03]  /*df50*/  ISETP.GT.AND P2, PT, R0, 0x8, P2 ;  /* 0x000000080000780c */ /* 0x000fc60001744270 */
[----:B------:R-:W-:Y:S02]  /*df60*/  IMAD.X R5, R11, 0x1, R13, P1 ;  /* 0x000000010b057824 */ /* 0x000fe400008e060d */
[----:B------:R-:W-:Y:S02]  /*df70*/  IMAD.U32 R13, RZ, RZ, UR8 ;  /* 0x00000008ff0d7e24 */ /* 0x000fe4000f8e00ff */
[----:B------:R-:W-:-:S04]  /*df80*/  IMAD.WIDE.U32 R4, R236, UR40, R4 ;  /* 0x00000028ec047c25 */ /* 0x000fc8000f8e0004 */
[----:B------:R-:W-:Y:S01]  /*df90*/  IMAD.IADD R5, R237, 0x1, R5 ;  /* 0x00000001ed057824 */ /* 0x000fe200078e0205 */
[----:B------:R-:W-:-:S04]  /*dfa0*/  LEA R20, P1, R4, R232, 0x1 ;  /* 0x000000e804147211 */ /* 0x000fc800078208ff */
[----:B------:R-:W-:Y:S01]  /*dfb0*/  LEA.HI.X R21, R4, R233, R5, 0x1, P1 ;  /* 0x000000e904157211 */ /* 0x000fe200008f0c05 */
[----:B---3--:R-:W-:-:S04]  /*dfc0*/  IMAD.U32 R4, R8, 0x10000, RZ ;  /* 0x0001000008047824 */ /* 0x008fc800078e00ff */
[----:B------:R-:W-:-:S04]  /*dfd0*/  FMUL R4, R4, R16 ;  /* 0x0000001004047220 */ /* 0x000fc80000400000 */
[----:B--2---:R-:W-:Y:S01]  /*dfe0*/  FFMA R5, R9, R2, R4 ;  /* 0x0000000209057223 */ /* 0x004fe20000000004 */
[----:B------:R-:W-:Y:S02]  /*dff0*/  IMAD.U32 R4, RZ, RZ, UR8 ;  /* 0x00000008ff047e24 */ /* 0x000fe4000f8e00ff */
[----:B------:R-:W-:Y:S02]  /*e000*/  IMAD.U32 R9, RZ, RZ, UR9 ;  /* 0x00000009ff097e24 */ /* 0x000fe4000f8e00ff */
[----:B------:R-:W-:Y:S02]  /*e010*/  F2FP.BF16.F32.PACK_AB R5, RZ, R5 ;  /* 0x00000005ff05723e */ /* 0x000fe400000010ff */
[----:B------:R-:W-:Y:S02]  /*e020*/  SHF.L.U32 R15, R4, 0x4, RZ ;  /* 0x00000004040f7819 */ /* 0x000fe400000006ff */
[----:B------:R-:W-:Y:S02]  /*e030*/  SHF.L.U64.HI R14, R13, 0x4, R9 ;  /* 0x000000040d0e7819 */ /* 0x000fe40000010209 */
[----:B------:R-:W-:-:S02]  /*e040*/  IADD3 R4, P1, R15, R18, RZ ;  /* 0x000000120f047210 */ /* 0x000fc40007f3e0ff */
[----:B------:R-:W-:Y:S01]  /*e050*/  PRMT R9, R5, 0x7610, R9 ;  /* 0x0000761005097816 */ /* 0x000fe20000000009 */
[----:B------:R2:W-:Y:S02]  /*e060*/  STL [R1+0x1dc], R14 ;  /* 0x0001dc0e01007387 */ /* 0x0005e40000100800 */
[----:B------:R-:W-:-:S05]  /*e070*/  IMAD.X R5, R14, 0x1, R19, P1 ;  /* 0x000000010e057824 */ /* 0x000fca00008e0613 */
[----:B------:R2:W-:Y:S01]  /*e080*/  @P0 STG.E.U16 desc[UR46][R4.64], R9 ;  /* 0x0000000904000986 */ /* 0x0005e2000c10152e */
[----:B------:R-:W-:Y:S05]  /*e090*/  @!P2 BRA `(.L_x_33) ;  /* 0x000000000004a947 */ /* 0x000fea0003800000 */
[----:B------:R3:W5:Y:S02]  /*e0a0*/  LDG.E.LTC128B.U16 R8, desc[UR46][R20.64+0x2] ;  /* 0x0000022e14087981 */ /* 0x000764000c1e1520 */
.L_x_33:
[----:B------:R-:W-:Y:S05]  /*e0b0*/  BSYNC B1 ;  /* 0x0000000000017941 */ /* 0x000fea0003800000 */
.L_x_32:
[----:B------:R-:W4:Y:S01]  /*e0c0*/  LDL.LU R13, [R1+0x18c] ;  /* 0x00018c00010d7983 */ /* 0x000f220000300800 */
[----:B--2--5:R-:W-:Y:S01]  /*e0d0*/  IMAD.U32 R9, R8, 0x10000, RZ ;  /* 0x0001000008097824 */ /* 0x024fe200078e00ff */
[----:B------:R-:W-:Y:S01]  /*e0e0*/  ISETP.GT.AND P3, PT, R3, 0x8, PT ;  /* 0x000000080300780c */ /* 0x000fe20003f64270 */
[----:B------:R-:W-:Y:S01]  /*e0f0*/  BSSY B1, `(.L_x_34) ;  /* 0x000000a000017945 */ /* 0x000fe20003800000 */
[----:B------:R-:W-:Y:S01]  /*e100*/  LOP3.LUT R17, R17, 0xfffffffd, RZ, 0xc0, !PT ;  /* 0xfffffffd11117812 */ /* 0x000fe200078ec0ff */
[----:B------:R-:W-:Y:S01]  /*e110*/  FMUL R9, R9, R16 ;  /* 0x0000001009097220 */ /* 0x000fe20000400000 */
[----:B------:R-:W-:-:S09]  /*e120*/  ISETP.GT.AND P0, PT, R0, RZ, P3 ;  /* 0x000000ff0000720c */ /* 0x000fd20001f04270 */
[----:B------:R-:W-:Y:S01]  /*e130*/  @P3 LOP3.LUT R17, R17, 0x2, RZ, 0xfc, !PT ;  /* 0x0000000211113812 */ /* 0x000fe200078efcff */
[----:B----4-:R-:W-:-:S05]  /*e140*/  FFMA R9, R13, R2, R9 ;  /* 0x000000020d097223 */ /* 0x010fca0000000009 */
[----:B------:R-:W-:-:S05]  /*e150*/  F2FP.BF16.F32.PACK_AB R9, RZ, R9 ;  /* 0x00000009ff09723e */ /* 0x000fca00000010ff */
[----:B------:R2:W-:Y:S01]  /*e160*/  @P2 STG.E.U16 desc[UR46][R4.64+0x2], R9 ;  /* 0x0000020904002986 */ /* 0x0005e2000c10152e */
[----:B------:R-:W-:Y:S05]  /*e170*/  @!P0 BRA `(.L_x_35) ;  /* 0x0000000000048947 */ /* 0x000fea0003800000 */
[----:B------:R4:W5:Y:S02]  /*e180*/  LDG.E.LTC128B.U16 R8, desc[UR46][R22.64+0x10] ;  /* 0x0000102e16087981 */ /* 0x000964000c1e1520 */
.L_x_35:
[----:B------:R-:W-:Y:S05]  /*e190*/  BSYNC B1 ;  /* 0x0000000000017941 */ /* 0x000fea0003800000 */
.L_x_34:
[----:B------:R-:W3:Y:S01]  /*e1a0*/  LDL.LU R13, [R1+0x190] ;  /* 0x00019000010d7983 */ /* 0x000ee20000300800 */
[----:B--2--5:R-:W-:Y:S01]  /*e1b0*/  IMAD.U32 R9, R8, 0x10000, RZ ;  /* 0x0001000008097824 */ /* 0x024fe200078e00ff */
[----:B------:R-:W-:Y:S01]  /*e1c0*/  ISETP.GT.AND P6, PT, R3, 0x9, PT ;  /* 0x000000090300780c */ /* 0x000fe20003fc4270 */
[----:B------:R-:W-:Y:S01]  /*e1d0*/  @P0 IMAD.MOV.U32 R14, RZ, RZ, R18 ;  /* 0x000000ffff0e0224 */ /* 0x000fe200078e0012 */
[----:B------:R-:W-:Y:S01]  /*e1e0*/  LOP3.LUT R17, R17, 0xfffffffe, RZ, 0xc0, !PT ;  /* 0xfffffffe11117812 */ /* 0x000fe200078ec0ff */
[----:B------:R-:W-:Y:S01]  /*e1f0*/  FMUL R9, R9, R16 ;  /* 0x0000001009097220 */ /* 0x000fe20000400000 */
[----:B------:R-:W-:Y:S01]  /*e200*/  @P0 IMAD.MOV.U32 R15, RZ, RZ, R19 ;  /* 0x000000ffff0f0224 */ /* 0x000fe200078e0013 */
[----:B------:R-:W-:Y:S01]  /*e210*/  ISETP.GT.AND P1, PT, R0, RZ, P6 ;  /* 0x000000ff0000720c */ /* 0x000fe20003724270 */
[----:B------:R-:W-:Y:S07]  /*e220*/  BSSY B1, `(.L_x_36) ;  /* 0x0000007000017945 */ /* 0x000fee0003800000 */
[----:B------:R-:W-:Y:S01]  /*e230*/  @P6 LOP3.LUT R17, R17, 0x1, RZ, 0xfc, !PT ;  /* 0x0000000111116812 */ /* 0x000fe200078efcff */
[----:B---3--:R-:W-:-:S05]  /*e240*/  FFMA R9, R13, R2, R9 ;  /* 0x000000020d097223 */ /* 0x008fca0000000009 */
[----:B------:R-:W-:-:S05]  /*e250*/  F2FP.BF16.F32.PACK_AB R9, RZ, R9 ;  /* 0x00000009ff09723e */ /* 0x000fca00000010ff */
[----:B------:R2:W-:Y:S01]  /*e260*/  @P0 STG.E.U16 desc[UR46][R14.64+0x10], R9 ;  /* 0x000010090e000986 */ /* 0x0005e2000c10152e */
[----:B------:R-:W-:Y:S05]  /*e270*/  @!P1 BRA `(.L_x_37) ;  /* 0x0000000000049947 */ /* 0x000fea0003800000 */
[----:B------:R3:W5:Y:S02]  /*e280*/  LDG.E.LTC128B.U16 R8, desc[UR46][R22.64+0x12] ;  /* 0x0000122e16087981 */ /* 0x000764000c1e1520 */
.L_x_37:
[----:B------:R-:W-:Y:S05]  /*e290*/  BSYNC B1 ;  /* 0x0000000000017941 */ /* 0x000fea0003800000 */
.L_x_36:
[----:B------:R-:W4:Y:S01]  /*e2a0*/  LDL.LU R13, [R1+0x194] ;  /* 0x00019400010d7983 */ /* 0x000f220000300800 */
[----:B--2--5:R-:W-:Y:S01]  /*e2b0*/  IMAD.U32 R9, R8, 0x10000, RZ ;  /* 0x0001000008097824 */ /* 0x024fe200078e00ff */
[----:B------:R-:W-:Y:S01]  /*e2c0*/  @P1 MOV R14, R18 ;  /* 0x00000012000e1202 */ /* 0x000fe20000000f00 */
[----:B------:R-:W-:Y:S01]  /*e2d0*/  @P1 IMAD.MOV.U32 R15, RZ, RZ, R19 ;  /* 0x000000ffff0f1224 */ /* 0x000fe200078e0013 */
[----:B------:R-:W-:Y:S01]  /*e2e0*/  ISETP.GT.AND P2, PT, R0, 0x8, P3 ;  /* 0x000000080000780c */ /* 0x000fe20001f44270 */
[----:B------:R-:W-:Y:S01]  /*e2f0*/  FMUL R9, R9, R16 ;  /* 0x0000001009097220 */ /* 0x000fe20000400000 */
[----:B------:R-:W-:Y:S03]  /*e300*/  BSSY B1, `(.L_x_38) ;  /* 0x0000006000017945 */ /* 0x000fe60003800000 */
[----:B----4-:R-:W-:-:S05]  /*e310*/  FFMA R9, R13, R2, R9 ;  /* 0x000000020d097223 */ /* 0x010fca0000000009 */
[----:B------:R-:W-:-:S05]  /*e320*/  F2FP.BF16.F32.PACK_AB R9, RZ, R9 ;  /* 0x00000009ff09723e */ /* 0x000fca00000010ff */
[----:B------:R2:W-:Y:S01]  /*e330*/  @P1 STG.E.U16 desc[UR46][R14.64+0x12], R9 ;  /* 0x000012090e001986 */ /* 0x0005e2000c10152e */
[----:B------:R-:W-:Y:S05]  /*e340*/  @!P2 BRA `(.L_x_39) ;  /* 0x000000000004a947 */ /* 0x000fea0003800000 */
[----:B------:R4:W5:Y:S02]  /*e350*/  LDG.E.LTC128B.U16 R8, desc[UR46][R20.64+0x10] ;  /* 0x0000102e14087981 */ /* 0x000964000c1e1520 */
.L_x_39:
[----:B------:R-:W-:Y:S05]  /*e360*/  BSYNC B1 ;  /* 0x0000000000017941 */ /* 0x000fea0003800000 */
.L_x_38:
[----:B------:R-:W3:Y:S01]  /*e370*/  LDL.LU R13, [R1+0x198] ;  /* 0x00019800010d7983 */ /* 0x000ee20000300800 */
[----:B--2--5:R-:W-:Y:S01]  /*e380*/  IMAD.U32 R9, R8, 0x10000, RZ ;  /* 0x0001000008097824 */ /* 0x024fe200078e00ff */
[----:B------:R-:W-:Y:S01]  /*e390*/  ISETP.GT.AND P0, PT, R0, 0x8, P6 ;  /* 0x000000080000780c */ /* 0x000fe20003704270 */
[----:B------:R-:W-:Y:S02]  /*e3a0*/  BSSY B1, `(.L_x_40) ;  /* 0x0000007000017945 */ /* 0x000fe40003800000 */
[----:B------:R-:W-:-:S04]  /*e3b0*/  FMUL R9, R9, R16 ;  /* 0x0000001009097220 */ /* 0x000fc80000400000 */
[----:B---3--:R-:W-:-:S05]  /*e3c0*/  FFMA R9, R13, R2, R9 ;  /* 0x000000020d097223 */ /* 0x008fca0000000009 */
[----:B------:R-:W-:-:S05]  /*e3d0*/  F2FP.BF16.F32.PACK_AB R9, RZ, R9 ;  /* 0x00000009ff09723e */ /* 0x000fca00000010ff */
[----:B------:R2:W-:Y:S01]  /*e3e0*/  @P2 STG.E.U16 desc[UR46][R4.64+0x10], R9 ;  /* 0x0000100904002986 */ /* 0x0005e2000c10152e */
[----:B------:R-:W-:Y:S05]  /*e3f0*/  @!P0 BRA `(.L_x_41) ;  /* 0x0000000000048947 */ /* 0x000fea0003800000 */
[----:B------:R3:W5:Y:S02]  /*e400*/  LDG.E.LTC128B.U16 R8, desc[UR46][R20.64+0x12] ;  /* 0x0000122e14087981 */ /* 0x000764000c1e1520 */
.L_x_41:
[----:B------:R-:W-:Y:S05]  /*e410*/  BSYNC B1 ;  /* 0x0000000000017941 */ /* 0x000fea0003800000 */
.L_x_40:
[----:B------:R-:W4:Y:S01]  /*e420*/  LDL.LU R13, [R1+0x19c] ;  /* 0x00019c00010d7983 */ /* 0x000f220000300800 */
[----:B--2--5:R-:W-:Y:S01]  /*e430*/  IMAD.U32 R9, R8, 0x10000, RZ ;  /* 0x0001000008097824 */ /* 0x024fe200078e00ff */
[----:B------:R-:W-:Y:S01]  /*e440*/  ISETP.GT.AND P3, PT, R3, 0x10, PT ;  /* 0x000000100300780c */ /* 0x000fe20003f64270 */
[----:B------:R-:W-:Y:S02]  /*e450*/  BSSY B1, `(.L_x_42) ;  /* 0x0000008000017945 */ /* 0x000fe40003800000 */
[----:B------:R-:W-:Y:S01]  /*e460*/  FMUL R9, R9, R16 ;  /* 0x0000001009097220 */ /* 0x000fe20000400000 */
[----:B------:R-:W-:-:S03]  /*e470*/  ISETP.GT.AND P1, PT, R0, RZ, P3 ;  /* 0x000000ff0000720c */ /* 0x000fc60001f24270 */
[----:B----4-:R-:W-:-:S05]  /*e480*/  FFMA R9, R13, R2, R9 ;  /* 0x000000020d097223 */ /* 0x010fca0000000009 */
[----:B------:R-:W-:-:S05]  /*e490*/  F2FP.BF16.F32.PACK_AB R9, RZ, R9 ;  /* 0x00000009ff09723e */ /* 0x000fca00000010ff */
[----:B------:R2:W-:Y:S01]  /*e4a0*/  @P0 STG.E.U16 desc[UR46][R4.64+0x12], R9 ;  /* 0x0000120904000986 */ /* 0x0005e2000c10152e */
[----:B------:R-:W-:Y:S05]  /*e4b0*/  @!P1 BRA `(.L_x_43) ;  /* 0x0000000000049947 */ /* 0x000fea0003800000 */
[----:B------:R4:W5:Y:S02]  /*e4c0*/  LDG.E.LTC128B.U16 R8, desc[UR46][R22.64+0x20] ;  /* 0x0000202e16087981 */ /* 0x000964000c1e1520 */
.L_x_43:
[----:B------:R-:W-:Y:S05]  /*e4d0*/  BSYNC B1 ;  /* 0x0000000000017941 */ /* 0x000fea0003800000 */
.L_x_42:
[----:B------:R-:W3:Y:S01]  /*e4e0*/  LDL.LU R13, [R1+0x1a0] ;  /* 0x0001a000010d7983 */ /* 0x000ee20000300800 */
[----:B--2--5:R-:W-:Y:S01]  /*e4f0*/  IMAD.U32 R9, R8, 0x10000, RZ ;  /* 0x0001000008097824 */ /* 0x024fe200078e00ff */
[----:B------:R-:W-:Y:S01]  /*e500*/  ISETP.GT.AND P2, PT, R3, 0x11, PT ;  /* 0x000000110300780c */ /* 0x000fe20003f44270 */
[----:B------:R-:W-:Y:S01]  /*e510*/  @P1 IMAD.MOV.U32 R14, RZ, RZ, R18 ;  /* 0x000000ffff0e1224 */ /* 0x000fe200078e0012 */
[----:B------:R-:W-:Y:S01]  /*e520*/  BSSY B1, `(.L_x_44) ;  /* 0x0000009000017945 */ /* 0x000fe20003800000 */
[----:B------:R-:W-:Y:S01]  /*e530*/  FMUL R9, R9, R16 ;  /* 0x0000001009097220 */ /* 0x000fe20000400000 */
[----:B------:R-:W-:Y:S01]  /*e540*/  @P1 IMAD.MOV.U32 R15, RZ, RZ, R19 ;  /* 0x000000ffff0f1224 */ /* 0x000fe200078e0013 */
[----:B------:R-:W-:Y:S02]  /*e550*/  ISETP.GT.AND P0, PT, R0, RZ, P2 ;  /* 0x000000ff0000720c */ /* 0x000fe40001704270 */
[----:B---3--:R-:W-:-:S05]  /*e560*/  FFMA R9, R13, R2, R9 ;  /* 0x000000020d097223 */ /* 0x008fca0000000009 */
[----:B------:R-:W-:-:S05]  /*e570*/  F2FP.BF16.F32.PACK_AB R9, RZ, R9 ;  /* 0x00000009ff09723e */ /* 0x000fca00000010ff */
[----:B------:R2:W-:Y:S01]  /*e580*/  @P1 STG.E.U16 desc[UR46][R14.64+0x20], R9 ;  /* 0x000020090e001986 */ /* 0x0005e2000c10152e */
[----:B------:R-:W-:Y:S05]  /*e590*/  @!P0 BRA `(.L_x_45) ;  /* 0x0000000000048947 */ /* 0x000fea0003800000 */
[----:B------:R3:W5:Y:S02]  /*e5a0*/  LDG.E.LTC128B.U16 R8, desc[UR46][R22.64+0x22] ;  /* 0x0000222e16087981 */ /* 0x000764000c1e1520 */
.L_x_45:
[----:B------:R-:W-:Y:S05]  /*e5b0*/  BSYNC B1 ;  /* 0x0000000000017941 */ /* 0x000fea0003800000 */
.L_x_44:
[----:B------:R-:W4:Y:S01]  /*e5c0*/  LDL.LU R13, [R1+0x1a4] ;  /* 0x0001a400010d7983 */ /* 0x000f220000300800 */
[----:B--2--5:R-:W-:Y:S01]  /*e5d0*/  SHF.L.U32 R9, R8, 0x10, RZ ;  /* 0x0000001008097819 */ /* 0x024fe200000006ff */
[----:B------:R-:W-:Y:S01]  /*e5e0*/  @P0 IMAD.MOV.U32 R14, RZ, RZ, R18 ;  /* 0x000000ffff0e0224 */ /* 0x000fe200078e0012 */
[----:B------:R-:W-:Y:S01]  /*e5f0*/  BSSY B1, `(.L_x_46) ;  /* 0x0000009000017945 */ /* 0x000fe20003800000 */
[----:B------:R-:W-:Y:S02]  /*e600*/  @P0 IMAD.MOV.U32 R15, RZ, RZ, R19 ;  /* 0x000000ffff0f0224 */ /* 0x000fe400078e0013 */
[----:B------:R-:W-:-:S04]  /*e610*/  FMUL R9, R9, R16 ;  /* 0x0000001009097220 */ /* 0x000fc80000400000 */
[----:B----4-:R-:W-:-:S05]  /*e620*/  FFMA R9, R13, R2, R9 ;  /* 0x000000020d097223 */ /* 0x010fca0000000009 */
[----:B------:R-:W-:-:S05]  /*e630*/  F2FP.BF16.F32.PACK_AB R9, RZ, R9 ;  /* 0x00000009ff09723e */ /* 0x000fca00000010ff */
[----:B------:R2:W-:Y:S01]  /*e640*/  @P0 STG.E.U16 desc[UR46][R14.64+0x22], R9 ;  /* 0x000022090e000986 */ /* 0x0005e2000c10152e */
[----:B------:R-:W-:-:S13]  /*e650*/  ISETP.GT.AND P0, PT, R0, 0x8, P3 ;  /* 0x000000080000780c */ /* 0x000fda0001f04270 */
[----:B--2---:R-:W-:Y:S05]  /*e660*/  @!P0 BRA `(.L_x_47) ;  /* 0x0000000000048947 */ /* 0x004fea0003800000 */
[----:B------:R2:W5:Y:S02]  /*e670*/  LDG.E.LTC128B.U16 R8, desc[UR46][R20.64+0x20] ;  /* 0x0000202e14087981 */ /* 0x000564000c1e1520 */
.L_x_47:
[----:B------:R-:W-:Y:S05]  /*e680*/  BSYNC B1 ;  /* 0x0000000000017941 */ /* 0x000fea0003800000 */
.L_x_46:
[----:B------:R-:W4:Y:S01]  /*e690*/  LDL.LU R13, [R1+0x1a8] ;  /* 0x0001a800010d7983 */ /* 0x000f220000300800 */
[----:B-----5:R-:W-:Y:S01]  /*e6a0*/  IMAD.U32 R9, R8, 0x10000, RZ ;  /* 0x0001000008097824 */ /* 0x020fe200078e00ff */
[----:B------:R-:W-:Y:S03]  /*e6b0*/  BSSY B1, `(.L_x_48) ;  /* 0x0000008000017945 */ /* 0x000fe60003800000 */
[----:B------:R-:W-:-:S04]  /*e6c0*/  FMUL R9, R9, R16 ;  /* 0x0000001009097220 */ /* 0x000fc80000400000 */
[----:B----4-:R-:W-:-:S05]  /*e6d0*/  FFMA R9, R13, R2, R9 ;  /* 0x000000020d097223 */ /* 0x010fca0000000009 */
[----:B------:R-:W-:-:S05]  /*e6e0*/  F2FP.BF16.F32.PACK_AB R9, RZ, R9 ;  /* 0x00000009ff09723e */ /* 0x000fca00000010ff */
[----:B------:R4:W-:Y:S01]  /*e6f0*/  @P0 STG.E.U16 desc[UR46][R4.64+0x20], R9 ;  /* 0x0000200904000986 */ /* 0x0009e2000c10152e */
[----:B------:R-:W-:-:S13]  /*e700*/  ISETP.GT.AND P0, PT, R0, 0x8, P2 ;  /* 0x000000080000780c */ /* 0x000fda0001704270 */
[----:B----4-:R-:W-:Y:S05]  /*e710*/  @!P0 BRA `(.L_x_49) ;  /* 0x0000000000048947 */ /* 0x010fea0003800000 */
[----:B------:R4:W5:Y:S02]  /*e720*/  LDG.E.LTC128B.U16 R8, desc[UR46][R20.64+0x22] ;  /* 0x0000222e14087981 */ /* 0x000964000c1e1520 */
.L_x_49:
[----:B------:R-:W-:Y:S05]  /*e730*/  BSYNC B1 ;  /* 0x0000000000017941 */ /* 0x000fea0003800000 */
.L_x_48:
[----:B------:R-:W2:Y:S01]  /*e740*/  LDL.LU R13, [R1+0x1ac] ;  /* 0x0001ac00010d7983 */ /* 0x000ea20000300800 */
[----:B-----5:R-:W-:Y:S01]  /*e750*/  IMAD.U32 R9, R8, 0x10000, RZ ;  /* 0x0001000008097824 */ /* 0x020fe200078e00ff */
[----:B------:R-:W-:Y:S01]  /*e760*/  ISETP.GT.AND P1, PT, R3, 0x18, PT ;  /* 0x000000180300780c */ /* 0x000fe20003f24270 */
[----:B------:R-:W-:Y:S02]  /*e770*/  BSSY B1, `(.L_x_50) ;  /* 0x0000008000017945 */ /* 0x000fe40003800000 */
[----:B------:R-:W-:-:S04]  /*e780*/  FMUL R9, R9, R16 ;  /* 0x0000001009097220 */ /* 0x000fc80000400000 */
[----:B--2---:R-:W-:-:S05]  /*e790*/  FFMA R9, R13, R2, R9 ;  /* 0x000000020d097223 */ /* 0x004fca0000000009 */
[----:B------:R-:W-:-:S05]  /*e7a0*/  F2FP.BF16.F32.PACK_AB R9, RZ, R9 ;  /* 0x00000009ff09723e */ /* 0x000fca00000010ff */
[----:B------:R2:W-:Y:S01]  /*e7b0*/  @P0 STG.E.U16 desc[UR46][R4.64+0x22], R9 ;  /* 0x0000220904000986 */ /* 0x0005e2000c10152e */
[----:B------:R-:W-:-:S13]  /*e7c0*/  ISETP.GT.AND P0, PT, R0, RZ, P1 ;  /* 0x000000ff0000720c */ /* 0x000fda0000f04270 */
[----:B--2---:R-:W-:Y:S05]  /*e7d0*/  @!P0 BRA `(.L_x_51) ;  /* 0x0000000000048947 */ /* 0x004fea0003800000 */
[----:B------:R2:W5:Y:S02]  /*e7e0*/  LDG.E.LTC128B.U16 R8, desc[UR46][R22.64+0x30] ;  /* 0x0000302e16087981 */ /* 0x000564000c1e1520 */
.L_x_51:
[----:B------:R-:W-:Y:S05]  /*e7f0*/  BSYNC B1 ;  /* 0x0000000000017941 */ /* 0x000fea0003800000 */
.L_x_50:
[----:B------:R-:W3:Y:S01]  /*e800*/  LDL.LU R13, [R1+0x1b0] ;  /* 0x0001b000010d7983 */ /* 0x000ee20000300800 */
[----:B-----5:R-:W-:Y:S01]  /*e810*/  IMAD.U32 R9, R8, 0x10000, RZ ;  /* 0x0001000008097824 */ /* 0x020fe200078e00ff */
[----:B------:R-:W-:Y:S01]  /*e820*/  @P0 MOV R15, R19 ;  /* 0x00000013000f0202 */ /* 0x000fe20000000f00 */
[----:B------:R-:W-:Y:S01]  /*e830*/  @P0 IMAD.MOV.U32 R14, RZ, RZ, R18 ;  /* 0x000000ffff0e0224 */ /* 0x000fe200078e0012 */
[----:B------:R-:W-:Y:S01]  /*e840*/  BSSY B1, `(.L_x_52) ;  /* 0x0000009000017945 */ /* 0x000fe20003800000 */
[----:B------:R-:W-:-:S04]  /*e850*/  FMUL R9, R9, R16 ;  /* 0x0000001009097220 */ /* 0x000fc80000400000 */
[----:B---3--:R-:W-:-:S05]  /*e860*/  FFMA R9, R13, R2, R9 ;  /* 0x000000020d097223 */ /* 0x008fca0000000009 */
[----:B------:R-:W-:-:S05]  /*e870*/  F2FP.BF16.F32.PACK_AB R9, RZ, R9 ;  /* 0x00000009ff09723e */ /* 0x000fca00000010ff */
[----:B------:R3:W-:Y:S01]  /*e880*/  @P0 STG.E.U16 desc[UR46][R14.64+0x30], R9 ;  /* 0x000030090e000986 */ /* 0x0007e2000c10152e */
[----:B------:R-:W-:-:S04]  /*e890*/  ISETP.GT.AND P0, PT, R3, 0x19, PT ;  /* 0x000000190300780c */ /* 0x000fc80003f04270 */
[----:B------:R-:W-:-:S13]  /*e8a0*/  ISETP.GT.AND P4, PT, R0, RZ, P0 ;  /* 0x000000ff0000720c */ /* 0x000fda0000784270 */
[----:B---3--:R-:W-:Y:S05]  /*e8b0*/  @!P4 BRA `(.L_x_53) ;  /* 0x000000000004c947 */ /* 0x008fea0003800000 */
[----:B------:R3:W5:Y:S02]  /*e8c0*/  LDG.E.LTC128B.U16 R8, desc[UR46][R22.64+0x32] ;  /* 0x0000322e16087981 */ /* 0x000764000c1e1520 */
.L_x_53:
[----:B------:R-:W-:Y:S05]  /*e8d0*/  BSYNC B1 ;  /* 0x0000000000017941 */ /* 0x000fea0003800000 */
.L_x_52:
[----:B------:R-:W2:Y:S01]  /*e8e0*/  LDL.LU R13, [R1+0x1b4] ;  /* 0x0001b400010d7983 */ /* 0x000ea20000300800 */
[----:B-----5:R-:W-:Y:S01]  /*e8f0*/  IMAD.U32 R9, R8, 0x10000, RZ ;  /* 0x0001000008097824 */ /* 0x020fe200078e00ff */
[----:B------:R-:W-:Y:S01]  /*e900*/  BSSY B1, `(.L_x_54) ;  /* 0x000000a000017945 */ /* 0x000fe20003800000 */
[----:B------:R-:W-:Y:S02]  /*e910*/  @P4 IMAD.MOV.U32 R14, RZ, RZ, R18 ;  /* 0x000000ffff0e4224 */ /* 0x000fe400078e0012 */
[----:B------:R-:W-:Y:S01]  /*e920*/  FMUL R9, R9, R16 ;  /* 0x0000001009097220 */ /* 0x000fe20000400000 */
[----:B------:R-:W-:-:S03]  /*e930*/  @P4 IMAD.MOV.U32 R15, RZ, RZ, R19 ;  /* 0x000000ffff0f4224 */ /* 0x000fc600078e0013 */
[----:B--2---:R-:W-:-:S05]  /*e940*/  FFMA R9, R13, R2, R9 ;  /* 0x000000020d097223 */ /* 0x004fca0000000009 */
[----:B------:R-:W-:-:S05]  /*e950*/  F2FP.BF16.F32.PACK_AB R9, RZ, R9 ;  /* 0x00000009ff09723e */ /* 0x000fca00000010ff */
[----:B------:R2:W-:Y:S01]  /*e960*/  @P4 STG.E.U16 desc[UR46][R14.64+0x32], R9 ;  /* 0x000032090e004986 */ /* 0x0005e2000c10152e */
[----:B------:R-:W-:-:S13]  /*e970*/  ISETP.GT.AND P4, PT, R0, 0x8, P1 ;  /* 0x000000080000780c */ /* 0x000fda0000f84270 */
[----:B--2---:R-:W-:Y:S05]  /*e980*/  @!P4 BRA `(.L_x_55) ;  /* 0x000000000004c947 */ /* 0x004fea0003800000 */
[----:B------:R2:W5:Y:S02]  /*e990*/  LDG.E.LTC128B.U16 R8, desc[UR46][R20.64+0x30] ;  /* 0x0000302e14087981 */ /* 0x000564000c1e1520 */
.L_x_55:
[----:B------:R-:W-:Y:S05]  /*e9a0*/  BSYNC B1 ;  /* 0x0000000000017941 */ /* 0x000fea0003800000 */
.L_x_54:
[----:B------:R-:W3:Y:S01]  /*e9b0*/  LDL.LU R14, [R1+0x1b8] ;  /* 0x0001b800010e7983 */ /* 0x000ee20000300800 */
[C---:B-----5:R-:W-:Y:S01]  /*e9c0*/  IMAD.U32 R9, R8.reuse, 0x10000, RZ ;  /* 0x0001000008097824 */ /* 0x060fe200078e00ff */
[----:B------:R-:W-:Y:S01]  /*e9d0*/  BSSY B1, `(.L_x_56) ;  /* 0x0000009000017945 */ /* 0x000fe20003800000 */
[----:B------:R-:W-:Y:S02]  /*e9e0*/  PRMT R13, R8, 0x7610, R13 ;  /* 0x00007610080d7816 */ /* 0x000fe4000000000d */
[----:B------:R-:W-:-:S04]  /*e9f0*/  FMUL R9, R9, R16 ;  /* 0x0000001009097220 */ /* 0x000fc80000400000 */
[----:B---3--:R-:W-:-:S05]  /*ea00*/  FFMA R9, R14, R2, R9 ;  /* 0x000000020e097223 */ /* 0x008fca0000000009 */
[----:B------:R-:W-:-:S05]  /*ea10*/  F2FP.BF16.F32.PACK_AB R9, RZ, R9 ;  /* 0x00000009ff09723e */ /* 0x000fca00000010ff */
[----:B------:R3:W-:Y:S01]  /*ea20*/  @P4 STG.E.U16 desc[UR46][R4.64+0x30], R9 ;  /* 0x0000300904004986 */ /* 0x0007e2000c10152e */
[----:B------:R-:W-:-:S13]  /*ea30*/  ISETP.GT.AND P4, PT, R0, 0x8, P0 ;  /* 0x000000080000780c */ /* 0x000fda0000784270 */
[----:B---3--:R-:W-:Y:S05]  /*ea40*/  @!P4 BRA `(.L_x_57) ;  /* 0x000000000004c947 */ /* 0x008fea0003800000 */
[----:B------:R3:W5:Y:S02]  /*ea50*/  LDG.E.LTC128B.U16 R13, desc[UR46][R20.64+0x32] ;  /* 0x0000322e140d7981 */ /* 0x000764000c1e1520 */
.L_x_57:
[----:B------:R-:W-:Y:S05]  /*ea60*/  BSYNC B1 ;  /* 0x0000000000017941 */ /* 0x000fea0003800000 */
.L_x_56:
[----:B------:R-:W2:Y:S04]  /*ea70*/  LDL.LU R9, [R1+0x1bc] ;  /* 0x0001bc0001097983 */ /* 0x000ea80000300800 */
[----:B------:R0:W-:Y:S04]  /*ea80*/  STL.64 [R1+0x200], R26 ;  /* 0x0002001a01007387 */ /* 0x0001e80000100a00 */
[----:B0-----:R-:W3:Y:S01]  /*ea90*/  LDL.64 R26, [R1+0x1c0] ;  /* 0x0001c000011a7983 */ /* 0x001ee20000100a00 */
[----:B-----5:R-:W-:-:S03]  /*eaa0*/  IMAD.U32 R8, R13, 0x10000, RZ ;  /* 0x000100000d087824 */ /* 0x020fc600078e00ff */
[----:B------:R-:W3:Y:S01]  /*eab0*/  LDL.LU R18, [R1+0x140] ;  /* 0x0001400001127983 */ /* 0x000ee20000300800 */
[----:B------:R-:W-:-:S03]  /*eac0*/  FMUL R8, R8, R16 ;  /* 0x0000001008087220 */ /* 0x000fc60000400000 */
[----:B------:R0:W-:Y:S04]  /*ead0*/  STL.64 [R1+0x1f8], R24 ;  /* 0x0001f81801007387 */ /* 0x0001e80000100a00 */
[----:B------:R-:W-:Y:S04]  /*eae0*/  STL [R1+0x1f4], R22 ;  /* 0x0001f41601007387 */ /* 0x000fe80000100800 */
[----:B------:R-:W-:Y:S04]  /*eaf0*/  STL [R1+0x1f0], R3 ;  /* 0x0001f00301007387 */ /* 0x000fe80000100800 */
[----:B------:R3:W-:Y:S01]  /*eb00*/  STL.64 [R1+0x1e8], R20 ;  /* 0x0001e81401007387 */ /* 0x0007e20000100a00 */
[----:B------:R-:W-:-:S03]  /*eb10*/  USHF.L.U64.HI UR4, UR8, 0x8, UR9 ;  /* 0x0000000808047899 */ /* 0x000fc60008010209 */
[----:B0-----:R-:W3:Y:S01]  /*eb20*/  LDL.64 R24, [R1+0x1c8] ;  /* 0x0001c80001187983 */ /* 0x001ee20000100a00 */
[----:B--2---:R-:W-:-:S05]  /*eb30*/  FFMA R8, R9, R2, R8 ;  /* 0x0000000209087223 */ /* 0x004fca0000000008 */
[----:B------:R-:W-:-:S05]  /*eb40*/  F2FP.BF16.F32.PACK_AB R8, RZ, R8 ;  /* 0x00000008ff08723e */ /* 0x000fca00000010ff */
[----:B------:R0:W-:Y:S01]  /*eb50*/  @P4 STG.E.U16 desc[UR46][R4.64+0x32], R8 ;  /* 0x0000320804004986 */ /* 0x0001e2000c10152e */
[----:B---34-:R-:W-:-:S05]  /*eb60*/  IADD3 R20, P4, R12, 0x80, RZ ;  /* 0x000000800c147810 */ /* 0x018fca0007f9e0ff */
[----:B0-----:R-:W-:-:S04]  /*eb70*/  IMAD.X R8, RZ, RZ, UR7, P4 ;  /* 0x00000007ff087e24 */ /* 0x001fc8000a0e06ff */
[----:B------:R-:W-:-:S04]  /*eb80*/  IMAD R8, R8, R6, RZ ;  /* 0x0000000608087224 */ /* 0x000fc800078e02ff */
[C---:B------:R-:W-:Y:S02]  /*eb90*/  IMAD R3, R20.reuse, R7, R8 ;  /* 0x0000000714037224 */ /* 0x040fe400078e0208 */
[----:B------:R-:W-:-:S05]  /*eba0*/  IMAD.WIDE.U32 R8, R20, R6, R234 ;  /* 0x0000000614087225 */ /* 0x000fca00078e00ea */
[----:B------:R-:W-:Y:S02]  /*ebb0*/  IADD3 R9, R9, R3, RZ ;  /* 0x0000000309097210 */ /* 0x000fe40007ffe0ff */
[----:B------:R-:W-:-:S04]  /*ebc0*/  LEA R14, P4, R8, R232, 0x1 ;  /* 0x000000e8080e7211 */ /* 0x000fc800078808ff */
[----:B------:R-:W-:Y:S01]  /*ebd0*/  LEA.HI.X R15, R8, R233, R9, 0x1, P4 ;  /* 0x000000e9080f7211 */ /* 0x000fe200020f0c09 */
[----:B------:R-:W-:-:S05]  /*ebe0*/  IMAD.U32 R8, RZ, RZ, UR8 ;  /* 0x00000008ff087e24 */ /* 0x000fca000f8e00ff */
[----:B------:R-:W-:-:S04]  /*ebf0*/  LEA R8, P4, R8, R26, 0x8 ;  /* 0x0000001a08087211 */ /* 0x000fc800078840ff */
[----:B------:R-:W-:Y:S02]  /*ec00*/  IADD3.X R9, R27, UR4, RZ, P4, !PT ;  /* 0x000000041b097c10 */ /* 0x000fe4000a7fe4ff */
[----:B------:R-:W-:Y:S01]  /*ec10*/  ISETP.GT.AND P4, PT, R0, 0x80, P5 ;  /* 0x000000800000780c */ /* 0x000fe20002f84270 */
[----:B------:R0:W5:-:S12]  /*ec20*/  LDL.LU.64 R26, [R1+0x200] ;  /* 0x00020000011a7983 */ /* 0x0001580000300a00 */
[----:B------:R-:W2:Y:S02]  /*ec30*/  @P4 LDG.E.LTC128B.U16 R13, desc[UR46][R14.64] ;  /* 0x0000002e0e0d4981 */ /* 0x000ea4000c1e1520 */
[----:B--2---:R-:W-:-:S04]  /*ec40*/  IMAD.U32 R14, R13, 0x10000, RZ ;  /* 0x000100000d0e7824 */ /* 0x004fc800078e00ff */
[----:B------:R-:W-:-:S04]  /*ec50*/  FMUL R14, R14, R16 ;  /* 0x000000100e0e7220 */ /* 0x000fc80000400000 */
[----:B------:R-:W-:-:S05]  /*ec60*/  FFMA R14, R18, R2, R14 ;  /* 0x00000002120e7223 */ /* 0x000fca000000000e */
[----:B------:R-:W-:-:S05]  /*ec70*/  F2FP.BF16.F32.PACK_AB R14, RZ, R14 ;  /* 0x0000000eff0e723e */ /* 0x000fca00000010ff */
[----:B------:R2:W-:Y:S02]  /*ec80*/  @P4 STG.E.U16 desc[UR46][R8.64], R14 ;  /* 0x0000000e08004986 */ /* 0x0005e4000c10152e */
[----:B--2---:R-:W-:-:S04]  /*ec90*/  IMAD.WIDE.U32 R14, R20, R6, R10 ;  /* 0x00000006140e7225 */ /* 0x004fc800078e000a */
[----:B------:R-:W-:Y:S02]  /*eca0*/  IMAD.IADD R15, R3, 0x1, R15 ;  /* 0x00000001030f7824 */ /* 0x000fe400078e020f */
[----:B------:R-:W-:-:S04]  /*ecb0*/  IMAD.WIDE.U32 R14, R236, UR40, R14 ;  /* 0x00000028ec0e7c25 */ /* 0x000fc8000f8e000e */
[----:B------:R-:W-:Y:S01]  /*ecc0*/  IMAD.IADD R15, R237, 0x1, R15 ;  /* 0x00000001ed0f7824 */ /* 0x000fe200078e020f */
[----:B------:R-:W-:-:S04]  /*ecd0*/  LEA R18, P4, R14, R232, 0x1 ;  /* 0x000000e80e127211 */ /* 0x000fc800078808ff */
[----:B------:R-:W-:Y:S02]  /*ece0*/  LEA.HI.X R19, R14, R233, R15, 0x1, P4 ;  /* 0x000000e90e137211 */ /* 0x000fe400020f0c0f */
[----:B------:R-:W2:Y:S02]  /*ecf0*/  LDL.64 R14, [R1+0x1d0] ;  /* 0x0001d000010e7983 */ /* 0x000ea40000100a00 */
[----:B--2---:R-:W-:-:S04]  /*ed00*/  IMAD.WIDE.U32 R14, R20, R6, R14 ;  /* 0x00000006140e7225 */ /* 0x004fc800078e000e */
[----:B------:R-:W-:Y:S01]  /*ed10*/  IMAD.IADD R20, R3, 0x1, R15 ;  /* 0x0000000103147824 */ /* 0x000fe200078e020f */
[----:B------:R-:W-:Y:S02]  /*ed20*/  IADD3 R3, P4, R24, R14, RZ ;  /* 0x0000000e18037210 */ /* 0x000fe40007f9e0ff */
[----:B------:R0:W5:Y:S03]  /*ed30*/  LDL.LU.64 R24, [R1+0x1f8] ;  /* 0x0001f80001187983 */ /* 0x0001660000300a00 */
[----:B-1----:R-:W-:Y:S01]  /*ed40*/  IMAD.X R22, R20, 0x1, R235, P4 ;  /* 0x0000000114167824 */ /* 0x002fe200020e06eb */
[----:B------:R1:W-:Y:S02]  /*ed50*/  STL [R1+0x190], R20 ;  /* 0x0001901401007387 */ /* 0x0003e40000100800 */
[----:B-1----:R-:W-:-:S04]  /*ed60*/  LEA R20, P4, R3, R232, 0x1 ;  /* 0x000000e803147211 */ /* 0x002fc800078808ff */
[----:B------:R-:W-:Y:S02]  /*ed70*/  LEA.HI.X R21, R3, R233, R22, 0x1, P4 ;  /* 0x000000e903157211 */ /* 0x000fe400020f0c16 */
[----:B------:R0:W5:Y:S04]  /*ed80*/  LDL.LU R22, [R1+0x1f4] ;  /* 0x0001f40001167983 */ /* 0x0001680000300800 */
[----:B------:R0:W5:Y:S04]  /*ed90*/  LDL.LU R3, [R1+0x1f0] ;  /* 0x0001f00001037983 */ /* 0x0001680000300800 */
[----:B------:R1:W-:Y:S04]  /*eda0*/  STL.64 [R1+0x188], R20 ;  /* 0x0001881401007387 */ /* 0x0003e80000100a00 */
[----:B-1----:R0:W5:Y:S01]  /*edb0*/  LDL.LU.64 R20, [R1+0x1e8] ;  /* 0x0001e80001147983 */ /* 0x0021620000300a00 */
[----:B------:R-:W-:-:S04]  /*edc0*/  LOP3.LUT P4, RZ, R17, 0x4, RZ, 0xc0, !PT ;  /* 0x0000000411ff7812 */ /* 0x000fc8000788c0ff */
[----:B------:R-:W-:Y:S01]  /*edd0*/  ISETP.GT.AND P4, PT, R0, 0x80, P4 ;  /* 0x000000800000780c */ /* 0x000fe20002784270 */
[----:B------:R-:W-:-:S12]  /*ede0*/  BSSY B1, `(.L_x_58) ;  /* 0x0000003000017945 */ /* 0x000fd80003800000 */
[----:B0-----:R-:W-:Y:S05]  /*edf0*/  @!P4 BRA `(.L_x_59) ;  /* 0x000000000004c947 */ /* 0x001fea0003800000 */
[----:B------:R0:W5:Y:S02]  /*ee00*/  LDG.E.LTC128B.U16 R13, desc[UR46][R18.64+0x2] ;  /* 0x0000022e120d7981 */ /* 0x000164000c1e1520 */
.L_x_59:
[----:B------:R-:W-:Y:S05]  /*ee10*/  BSYNC B1 ;  /* 0x0000000000017941 */ /* 0x000fea0003800000 */
.L_x_58:
[----:B-----5:R-:W-:Y:S04]  /*ee20*/  STL [R1+0x1f8], R3 ;  /* 0x0001f80301007387 */ /* 0x020fe80000100800 */
[----:B------:R1:W-:Y:S04]  /*ee30*/  STL.64 [R1+0x1f0], R6 ;  /* 0x0001f00601007387 */ /* 0x0003e80000100a00 */
[----:B-1----:R-:W2:Y:S01]  /*ee40*/  LDL.LU R7, [R1+0x144] ;  /* 0x0001440001077983 */ /* 0x002ea20000300800 */
[----:B------:R-:W-:-:S03]  /*ee50*/  SHF.L.U32 R3, R13, 0x10, RZ ;  /* 0x000000100d037819 */ /* 0x000fc600000006ff */
[----:B------:R1:W-:Y:S02]  /*ee60*/  STL.64 [R1+0x1e8], R4 ;  /* 0x0001e80401007387 */ /* 0x0003e40000100a00 */
[----:B------:R-:W-:-:S04]  /*ee70*/  FMUL R3, R3, R16 ;  /* 0x0000001003037220 */ /* 0x000fc80000400000 */
[----:B--2---:R-:W-:Y:S02]  /*ee80*/  FFMA R7, R7, R2, R3 ;  /* 0x0000000207077223 */ /* 0x004fe40000000003 */
[----:B------:R2:W5:Y:S03]  /*ee90*/  LDL.LU R3, [R1+0x1f8] ;  /* 0x0001f80001037983 */ /* 0x0005660000300800 */
[----:B-1----:R-:W-:Y:S01]  /*eea0*/  F2FP.BF16.F32.PACK_AB R5, RZ, R7 ;  /* 0x00000007ff05723e */ /* 0x002fe200000010ff */
[----:B------:R-:W-:-:S03]  /*eeb0*/  IMAD.MOV.U32 R7, RZ, RZ, R9 ;  /* 0x000000ffff077224 */ /* 0x000fc600078e0009 */
[----:B------:R-:W-:Y:S01]  /*eec0*/  PRMT R6, R5, 0x7610, R6 ;  /* 0x0000761005067816 */ /* 0x000fe20000000006 */
[----:B------:R-:W-:-:S03]  /*eed0*/  IMAD.U32 R5, RZ, RZ, UR8 ;  /* 0x00000008ff057e24 */ /* 0x000fc6000f8e00ff */
[----:B------:R-:W-:Y:S01]  /*eee0*/  PRMT R4, R6, 0x7610, R4 ;  /* 0x0000761006047816 */ /* 0x000fe20000000004 */
[----:B------:R-:W-:Y:S02]  /*eef0*/  IMAD.MOV.U32 R6, RZ, RZ, R8 ;  /* 0x000000ffff067224 */ /* 0x000fe400078e0008 */
[----:B------:R-:W-:-:S03]  /*ef00*/  IMAD.SHL.U32 R5, R5, 0x10, RZ ;  /* 0x0000001005057824 */ /* 0x000fc600078e00ff */
[----:B------:R-:W-:Y:S04]  /*ef10*/  STL.64 [R1+0x140], R6 ;  /* 0x0001400601007387 */ /* 0x000fe80000100a00 */
[----:B------:R1:W-:Y:S04]  /*ef20*/  @P4 STG.E.U16 desc[UR46][R6.64+0x2], R4 ;  /* 0x0000020406004986 */ /* 0x0003e8000c10152e */
[----:B-1----:R2:W5:Y:S01]  /*ef30*/  LDL.LU.64 R6, [R1+0x1f0] ;  /* 0x0001f00001067983 */ /* 0x0025620000300a00 */
[----:B------:R-:W-:-:S03]  /*ef40*/  IADD3 R4, P4, R8, R5, RZ ;  /* 0x0000000508047210 */ /* 0x000fc60007f9e0ff */
[----:B------:R-:W3:Y:S01]  /*ef50*/  LDL R5, [R1+0x1dc] ;  /* 0x0001dc0001057983 */ /* 0x000ee20000100800 */
[----:B------:R-:W-:Y:S01]  /*ef60*/  BSSY B1, `(.L_x_60) ;  /* 0x000000a000017945 */ /* 0x000fe20003800000 */
[----:B---3--:R-:W-:-:S05]  /*ef70*/  IMAD.X R5, R9, 0x1, R5, P4 ;  /* 0x0000000109057824 */ /* 0x008fca00020e0605 */
[----:B------:R1:W-:Y:S04]  /*ef80*/  STL.64 [R1+0x180], R4 ;  /* 0x0001800401007387 */ /* 0x0003e80000100a00 */
[----:B-1----:R2:W5:Y:S01]  /*ef90*/  LDL.LU.64 R4, [R1+0x1e8] ;  /* 0x0001e80001047983 */ /* 0x0025620000300a00 */
[----:B------:R-:W-:-:S13]  /*efa0*/  ISETP.GT.AND P4, PT, R0, 0x88, P5 ;  /* 0x000000880000780c */ /* 0x000fda0002f84270 */
[----:B--2---:R-:W-:Y:S05]  /*efb0*/  @!P4 BRA `(.L_x_61) ;  /* 0x000000000010c947 */ /* 0x004fea0003800000 */
[----:B-----5:R1:W-:Y:S04]  /*efc0*/  STL.64 [R1+0x1e8], R2 ;  /* 0x0001e80201007387 */ /* 0x0203e80000100a00 */
[----:B-1----:R-:W2:Y:S04]  /*efd0*/  LDL.LU.64 R2, [R1+0x188] ;  /* 0x0001880001027983 */ /* 0x002ea80000300a00 */
[----:B--2---:R1:W5:Y:S04]  /*efe0*/  LDG.E.LTC128B.U16 R13, desc[UR46][R2.64] ;  /* 0x0000002e020d7981 */ /* 0x004368000c1e1520 */
[----:B------:R1:W5:Y:S02]  /*eff0*/  LDL.LU.64 R2, [R1+0x1e8] ;  /* 0x0001e80001027983 */ /* 0x0003640000300a00 */
.L_x_61:
[----:B------:R-:W-:Y:S05]  /*f000*/  BSYNC B1 ;  /* 0x0000000000017941 */ /* 0x000fea0003800000 */
.L_x_60:
[----:B-----5:R2:W-:Y:S04]  /*f010*/  STL.64 [R1+0x1f0], R6 ;  /* 0x0001f00601007387 */ /* 0x0205e80000100a00 */
[----:B--2---:R-:W2:Y:S04]  /*f020*/  LDL.LU R6, [R1+0x148] ;  /* 0x0001480001067983 */ /* 0x004ea80000300800 */
[----:B------:R-:W3:Y:S04]  /*f030*/  LDL.LU R7, [R1+0x190] ;  /* 0x0001900001077983 */ /* 0x000ee80000300800 */
[----:B------:R4:W-:Y:S04]  /*f040*/  STL.64 [R1+0x1e8], R4 ;  /* 0x0001e80401007387 */ /* 0x0009e80000100a00 */
[----:B----4-:R-:W4:Y:S01]  /*f050*/  LDL.64 R4, [R1+0x180] ;  /* 0x0001800001047983 */ /* 0x010f220000100a00 */
[----:B------:R-:W-:-:S04]  /*f060*/  IMAD.U32 R15, R13, 0x10000, RZ ;  /* 0x000100000d0f7824 */ /* 0x000fc800078e00ff */
[----:B------:R-:W-:-:S04]  /*f070*/  FMUL R15, R15, R16 ;  /* 0x000000100f0f7220 */ /* 0x000fc80000400000 */
[----:B--2---:R-:W-:-:S05]  /*f080*/  FFMA R15, R6, R2, R15 ;  /* 0x00000002060f7223 */ /* 0x004fca000000000f */
[----:B------:R-:W-:-:S05]  /*f090*/  F2FP.BF16.F32.PACK_AB R15, RZ, R15 ;  /* 0x0000000fff0f723e */ /* 0x000fca00000010ff */
[----:B----4-:R3:W-:Y:S01]  /*f0a0*/  @P4 STG.E.U16 desc[UR46][R4.64], R15 ;  /* 0x0000000f04004986 */ /* 0x0107e2000c10152e */
[----:B------:R-:W-:-:S04]  /*f0b0*/  IADD3 R14, P4, R10, R14, RZ ;  /* 0x0000000e0a0e7210 */ /* 0x000fc80007f9e0ff */
[----:B---3--:R-:W-:Y:S01]  /*f0c0*/  IADD3.X R15, R11, R7, RZ, P4, !PT ;  /* 0x000000070b0f7210 */ /* 0x008fe200027fe4ff */
[----:B------:R-:W-:Y:S02]  /*f0d0*/  IMAD.U32 R5, RZ, RZ, UR8 ;  /* 0x00000008ff057e24 */ /* 0x000fe4000f8e00ff */
[----:B------:R-:W-:-:S04]  /*f0e0*/  IMAD.WIDE.U32 R6, R236, UR40, R14 ;  /* 0x00000028ec067c25 */ /* 0x000fc8000f8e000e */
[----:B------:R-:W-:Y:S01]  /*f0f0*/  IMAD.IADD R15, R237, 0x1, R7 ;  /* 0x00000001ed0f7824 */ /* 0x000fe200078e0207 */
[----:B------:R-:W-:Y:S01]  /*f100*/  LEA R14, P4, R6, R232, 0x1 ;  /* 0x000000e8060e7211 */ /* 0x000fe200078808ff */
[----:B------:R-:W-:-:S03]  /*f110*/  IMAD.SHL.U32 R5, R5, 0x10, RZ ;  /* 0x0000001005057824 */ /* 0x000fc600078e00ff */
[----:B------:R-:W-:Y:S02]  /*f120*/  LEA.HI.X R15, R6, R233, R15, 0x1, P4 ;  /* 0x000000e9060f7211 */ /* 0x000fe400020f0c0f */
[----:B------:R2:W5:Y:S01]  /*f130*/  LDL.LU.64 R6, [R1+0x1f0] ;  /* 0x0001f00001067983 */ /* 0x0005620000300a00 */
[----:B------:R-:W-:-:S03]  /*f140*/  IADD3 R4, P4, R5, R8, RZ ;  /* 0x0000000805047210 */ /* 0x000fc60007f9e0ff */
[----:B------:R-:W3:Y:S01]  /*f150*/  LDL R5, [R1+0x1dc] ;  /* 0x0001dc0001057983 */ /* 0x000ee20000100800 */
[----:B------:R-:W-:Y:S01]  /*f160*/  BSSY B1, `(.L_x_62) ;  /* 0x0000008000017945 */ /* 0x000fe20003800000 */
[----:B---3--:R-:W-:-:S05]  /*f170*/  IMAD.X R5, R5, 0x1, R9, P4 ;  /* 0x0000000105057824 */ /* 0x008fca00020e0609 */
[----:B------:R3:W-:Y:S04]  /*f180*/  STL.64 [R1+0x188], R4 ;  /* 0x0001880401007387 */ /* 0x0007e80000100a00 */
[----:B---3--:R2:W5:Y:S01]  /*f190*/  LDL.LU.64 R4, [R1+0x1e8] ;  /* 0x0001e80001047983 */ /* 0x0085620000300a00 */
[----:B------:R-:W-:-:S04]  /*f1a0*/  LOP3.LUT P4, RZ, R17, 0x4, RZ, 0xc0, !PT ;  /* 0x0000000411ff7812 */ /* 0x000fc8000788c0ff */
[----:B------:R-:W-:-:S13]  /*f1b0*/  ISETP.GT.AND P4, PT, R0, 0x88, P4 ;  /* 0x000000880000780c */ /* 0x000fda0002784270 */
[----:B--2---:R-:W-:Y:S05]  /*f1c0*/  @!P4 BRA `(.L_x_63) ;  /* 0x000000000004c947 */ /* 0x004fea0003800000 */
[----:B------:R2:W5:Y:S02]  /*f1d0*/  LDG.E.LTC128B.U16 R13, desc[UR46][R14.64+0x2] ;  /* 0x0000022e0e0d7981 */ /* 0x000564000c1e1520 */
.L_x_63:
[----:B------:R-:W-:Y:S05]  /*f1e0*/  BSYNC B1 ;  /* 0x0000000000017941 */ /* 0x000fea0003800000 */
.L_x_62:
[----:B------:R-:W-:Y:S04]  /*f1f0*/  STL [R1+0x204], R9 ;  /* 0x0002040901007387 */ /* 0x000fe80000100800 */
[----:B------:R3:W-:Y:S04]  /*f200*/  STL [R1+0x200], R8 ;  /* 0x0002000801007387 */ /* 0x0007e80000100800 */
[----:B---3--:R-:W3:Y:S04]  /*f210*/  LDL.LU R8, [R1+0x14c] ;  /* 0x00014c0001087983 */ /* 0x008ee80000300800 */
[----:B-----5:R-:W-:Y:S04]  /*f220*/  STL [R1+0x1fc], R7 ;  /* 0x0001fc0701007387 */ /* 0x020fe80000100800 */
[----:B------:R-:W-:Y:S04]  /*f230*/  STL [R1+0x1f8], R6 ;  /* 0x0001f80601007387 */ /* 0x000fe80000100800 */
[----:B------:R4:W-:Y:S04]  /*f240*/  STL.64 [R1+0x1f0], R4 ;  /* 0x0001f00401007387 */ /* 0x0009e80000100a00 */
[----:B----4-:R-:W4:Y:S01]  /*f250*/  LDL.64 R4, [R1+0x188] ;  /* 0x0001880001047983 */ /* 0x010f220000100a00 */
[----:B------:R-:W-:-:S03]  /*f260*/  IMAD.U32 R9, R13, 0x10000, RZ ;  /* 0x000100000d097824 */ /* 0x000fc600078e00ff */
[----:B------:R1:W-:Y:S01]  /*f270*/  STL [R1+0x1e8], R3 ;  /* 0x0001e80301007387 */ /* 0x0003e20000100800 */
[----:B------:R-:W-:-:S04]  /*f280*/  FMUL R9, R9, R16 ;  /* 0x0000001009097220 */ /* 0x000fc80000400000 */
[----:B---3--:R-:W-:Y:S02]  /*f290*/  FFMA R8, R8, R2, R9 ;  /* 0x0000000208087223 */ /* 0x008fe40000000009 */
[----:B------:R3:W5:Y:S03]  /*f2a0*/  LDL.LU R9, [R1+0x204] ;  /* 0x0002040001097983 */ /* 0x0007660000300800 */
[----:B------:R-:W-:Y:S02]  /*f2b0*/  F2FP.BF16.F32.PACK_AB R7, RZ, R8 ;  /* 0x00000008ff07723e */ /* 0x000fe400000010ff */
[----:B------:R3:W5:Y:S02]  /*f2c0*/  LDL.LU R8, [R1+0x200] ;  /* 0x0002000001087983 */ /* 0x0007640000300800 */
[----:B------:R-:W-:Y:S02]  /*f2d0*/  PRMT R6, R7, 0x7610, R6 ;  /* 0x0000761007067816 */ /* 0x000fe40000000006 */
[----:B------:R3:W5:Y:S02]  /*f2e0*/  LDL.LU R7, [R1+0x1fc] ;  /* 0x0001fc0001077983 */ /* 0x0007640000300800 */
[----:B-1----:R-:W-:-:S02]  /*f2f0*/  PRMT R3, R6, 0x7610, R3 ;  /* 0x0000761006037816 */ /* 0x002fc40000000003 */
[----:B------:R3:W5:Y:S04]  /*f300*/  LDL.LU R6, [R1+0x1f8] ;  /* 0x0001f80001067983 */ /* 0x0007680000300800 */
[----:B----4-:R1:W-:Y:S04]  /*f310*/  @P4 STG.E.U16 desc[UR46][R4.64+0x2], R3 ;  /* 0x0000020304004986 */ /* 0x0103e8000c10152e */
[----:B-1----:R3:W5:Y:S04]  /*f320*/  LDL.LU.64 R4, [R1+0x1f0] ;  /* 0x0001f00001047983 */ /* 0x0027680000300a00 */
[----:B------:R3:W5:Y:S01]  /*f330*/  LDL.LU R3, [R1+0x1e8] ;  /* 0x0001e80001037983 */ /* 0x0007620000300800 */
[----:B------:R-:W-:Y:S01]  /*f340*/  LOP3.LUT P4, RZ, R17, 0x2, RZ, 0xc0, !PT ;  /* 0x0000000211ff7812 */ /* 0x000fe2000788c0ff */
[----:B------:R-:W-:Y:S03]  /*f350*/  BSSY B1, `(.L_x_64) ;  /* 0x0000004000017945 */ /* 0x000fe60003800000 */
[----:B------:R-:W-:-:S13]  /*f360*/  ISETP.GT.AND P4, PT, R0, 0x80, P4 ;  /* 0x000000800000780c */ /* 0x000fda0002784270 */
[----:B---3--:R-:W-:Y:S05]  /*f370*/  @!P4 BRA `(.L_x_65) ;  /* 0x000000000004c947 */ /* 0x008fea0003800000 */
[----:B------:R1:W5:Y:S02]  /*f380*/  LDG.E.LTC128B.U16 R13, desc[UR46][R18.64+0x10] ;  /* 0x0000102e120d7981 */ /* 0x000364000c1e1520 */
.L_x_65:
[----:B------:R-:W-:Y:S05]  /*f390*/  BSYNC B1 ;  /* 0x0000000000017941 */ /* 0x000fea0003800000 */
.L_x_64:
[----:B-----5:R-:W-:Y:S04]  /*f3a0*/  STL [R1+0x1f8], R7 ;  /* 0x0001f80701007387 */ /* 0x020fe80000100800 */
[----:B------:R3:W-:Y:S04]  /*f3b0*/  STL [R1+0x1f4], R6 ;  /* 0x0001f40601007387 */ /* 0x0007e80000100800 */
[----:B---3--:R-:W3:Y:S01]  /*f3c0*/  LDL.LU R6, [R1+0x150] ;  /* 0x0001500001067983 */ /* 0x008ee20000300800 */
[----:B------:R-:W-:-:S03]  /*f3d0*/  IMAD.U32 R7, R13, 0x10000, RZ ;  /* 0x000100000d077824 */ /* 0x000fc600078e00ff */
[----:B------:R4:W-:Y:S01]  /*f3e0*/  STL [R1+0x1f0], R5 ;  /* 0x0001f00501007387 */ /* 0x0009e20000100800 */
[----:B------:R-:W-:-:S03]  /*f3f0*/  FMUL R7, R7, R16 ;  /* 0x0000001007077220 */ /* 0x000fc60000400000 */
[----:B------:R0:W-:Y:S04]  /*f400*/  STL [R1+0x1ec], R4 ;  /* 0x0001ec0401007387 */ /* 0x0001e80000100800 */
[----:B------:R2:W-:Y:S01]  /*f410*/  STL [R1+0x1e8], R3 ;  /* 0x0001e80301007387 */ /* 0x0005e20000100800 */
[----:B---3--:R-:W-:-:S03]  /*f420*/  FFMA R6, R6, R2, R7 ;  /* 0x0000000206067223 */ /* 0x008fc60000000007 */
[----:B------:R3:W5:Y:S02]  /*f430*/  LDL.LU R7, [R1+0x1f8] ;  /* 0x0001f80001077983 */ /* 0x0007640000300800 */
[----:B----4-:R-:W-:Y:S02]  /*f440*/  F2FP.BF16.F32.PACK_AB R5, RZ, R6 ;  /* 0x00000006ff05723e */ /* 0x010fe400000010ff */
[----:B------:R3:W5:Y:S02]  /*f450*/  LDL.LU R6, [R1+0x1f4] ;  /* 0x0001f40001067983 */ /* 0x0007640000300800 */
[----:B0-----:R-:W-:Y:S02]  /*f460*/  PRMT R4, R5, 0x7610, R4 ;  /* 0x0000761005047816 */ /* 0x001fe40000000004 */
[----:B------:R3:W5:Y:S02]  /*f470*/  LDL.LU R5, [R1+0x1f0] ;  /* 0x0001f00001057983 */ /* 0x0007640000300800 */
[----:B--2---:R-:W-:-:S02]  /*f480*/  PRMT R3, R4, 0x7610, R3 ;  /* 0x0000761004037816 */ /* 0x004fc40000000003 */
[----:B------:R3:W5:Y:S04]  /*f490*/  LDL.LU R4, [R1+0x1ec] ;  /* 0x0001ec0001047983 */ /* 0x0007680000300800 */
[----:B------:R0:W-:Y:S04]  /*f4a0*/  @P4 STG.E.U16 desc[UR46][R8.64+0x10], R3 ;  /* 0x0000100308004986 */ /* 0x0001e8000c10152e */
[----:B0-----:R3:W5:Y:S01]  /*f4b0*/  LDL.LU R3, [R1+0x1e8] ;  /* 0x0001e80001037983 */ /* 0x0017620000300800 */
[----:B------:R-:W-:Y:S01]  /*f4c0*/  ISETP.GT.AND P4, PT, R0, 0x80, P6 ;  /* 0x000000800000780c */ /* 0x000fe20003784270 */
[----:B------:R-:W-:-:S12]  /*f4d0*/  BSSY B1, `(.L_x_66) ;  /* 0x0000003000017945 */ /* 0x000fd80003800000 */
[----:B---3--:R-:W-:Y:S05]  /*f4e0*/  @!P4 BRA `(.L_x_67) ;  /* 0x000000000004c947 */ /* 0x008fea0003800000 */
[----:B------:R0:W5:Y:S02]  /*f4f0*/  LDG.E.LTC128B.U16 R13, desc[UR46][R18.64+0x12] ;  /* 0x0000122e120d7981 */ /* 0x000164000c1e1520 */
.L_x_67:
[----:B------:R-:W-:Y:S05]  /*f500*/  BSYNC B1 ;  /* 0x0000000000017941 */ /* 0x000fea0003800000 */
.L_x_66:
[----:B------:R-:W-:Y:S04]  /*f510*/  STL [R1+0x204], R9 ;  /* 0x0002040901007387 */ /* 0x000fe80000100800 */
[----:B------:R2:W-:Y:S04]  /*f520*/  STL [R1+0x200], R8 ;  /* 0x0002000801007387 */ /* 0x0005e80000100800 */
[----:B--2---:R-:W2:Y:S04]  /*f530*/  LDL.LU R8, [R1+0x154] ;  /* 0x0001540001087983 */ /* 0x004ea80000300800 */
[----:B-----5:R-:W-:Y:S04]  /*f540*/  STL [R1+0x1fc], R7 ;  /* 0x0001fc0701007387 */ /* 0x020fe80000100800 */
[----:B------:R-:W-:Y:S04]  /*f550*/  STL [R1+0x1f8], R6 ;  /* 0x0001f80601007387 */ /* 0x000fe80000100800 */
[----:B------:R3:W-:Y:S04]  /*f560*/  STL.64 [R1+0x1f0], R4 ;  /* 0x0001f00401007387 */ /* 0x0007e80000100a00 */
[----:B---3--:R-:W3:Y:S01]  /*f570*/  LDL.64 R4, [R1+0x140] ;  /* 0x0001400001047983 */ /* 0x008ee20000100a00 */
[----:B------:R-:W-:-:S03]  /*f580*/  SHF.L.U32 R9, R13, 0x10, RZ ;  /* 0x000000100d097819 */ /* 0x000fc600000006ff */
[----:B------:R4:W-:Y:S02]  /*f590*/  STL [R1+0x1e8], R3 ;  /* 0x0001e80301007387 */ /* 0x0009e40000100800 */
[----:B------:R-:W-:-:S04]  /*f5a0*/  FMUL R9, R9, R16 ;  /* 0x0000001009097220 */ /* 0x000fc80000400000 */
[----:B--2---:R-:W-:Y:S02]  /*f5b0*/  FFMA R8, R8, R2, R9 ;  /* 0x0000000208087223 */ /* 0x004fe40000000009 */
[----:B------:R2:W5:Y:S03]  /*f5c0*/  LDL.LU R9, [R1+0x204] ;  /* 0x0002040001097983 */ /* 0x0005660000300800 */
[----:B------:R-:W-:Y:S02]  /*f5d0*/  F2FP.BF16.F32.PACK_AB R7, RZ, R8 ;  /* 0x00000008ff07723e */ /* 0x000fe400000010ff */
[----:B------:R2:W5:Y:S02]  /*f5e0*/  LDL.LU R8, [R1+0x200] ;  /* 0x0002000001087983 */ /* 0x0005640000300800 */
[----:B------:R-:W-:Y:S02]  /*f5f0*/  PRMT R6, R7, 0x7610, R6 ;  /* 0x0000761007067816 */ /* 0x000fe40000000006 */
[----:B------:R2:W5:Y:S02]  /*f600*/  LDL.LU R7, [R1+0x1fc] ;  /* 0x0001fc0001077983 */ /* 0x0005640000300800 */
[----:B----4-:R-:W-:-:S02]  /*f610*/  PRMT R3, R6, 0x7610, R3 ;  /* 0x0000761006037816 */ /* 0x010fc40000000003 */
[----:B------:R2:W5:Y:S04]  /*f620*/  LDL.LU R6, [R1+0x1f8] ;  /* 0x0001f80001067983 */ /* 0x0005680000300800 */
[----:B---3--:R3:W-:Y:S04]  /*f630*/  @P4 STG.E.U16 desc[UR46][R4.64+0x12], R3 ;  /* 0x0000120304004986 */ /* 0x0087e8000c10152e */
[----:B---3--:R2:W5:Y:S04]  /*f640*/  LDL.LU.64 R4, [R1+0x1f0] ;  /* 0x0001f00001047983 */ /* 0x0085680000300a00 */
[----:B------:R2:W5:Y:S01]  /*f650*/  LDL.LU R3, [R1+0x1e8] ;  /* 0x0001e80001037983 */ /* 0x0005620000300800 */
[----:B------:R-:W-:Y:S01]  /*f660*/  LOP3.LUT P4, RZ, R17, 0x2, RZ, 0xc0, !PT ;  /* 0x0000000211ff7812 */ /* 0x000fe2000788c0ff */
[----:B------:R-:W-:Y:S03]  /*f670*/  BSSY B1, `(.L_x_68) ;  /* 0x0000004000017945 */ /* 0x000fe60003800000 */
[----:B------:R-:W-:-:S13]  /*f680*/  ISETP.GT.AND P4, PT, R0, 0x88, P4 ;  /* 0x000000880000780c */ /* 0x000fda0002784270 */
[----:B--2---:R-:W-:Y:S05]  /*f690*/  @!P4 BRA `(.L_x_69) ;  /* 0x000000000004c947 */ /* 0x004fea0003800000 */
[----:B------:R2:W5:Y:S02]  /*f6a0*/  LDG.E.LTC128B.U16 R13, desc[UR46][R14.64+0x10] ;  /* 0x0000102e0e0d7981 */ /* 0x000564000c1e1520 */
.L_x_69:
[----:B------:R-:W-:Y:S05]  /*f6b0*/  BSYNC B1 ;  /* 0x0000000000017941 */ /* 0x000fea0003800000 */
.L_x_68:
[----:B-----5:R-:W-:Y:S04]  /*f6c0*/  STL [R1+0x204], R9 ;  /* 0x0002040901007387 */ /* 0x020fe80000100800 */
[----:B------:R3:W-:Y:S04]  /*f6d0*/  STL [R1+0x200], R8 ;  /* 0x0002000801007387 */ /* 0x0007e80000100800 */
[----:B---3--:R-:W3:Y:S04]  /*f6e0*/  LDL.LU R8, [R1+0x158] ;  /* 0x0001580001087983 */ /* 0x008ee80000300800 */
[----:B------:R-:W-:Y:S04]  /*f6f0*/  STL [R1+0x1fc], R7 ;  /* 0x0001fc0701007387 */ /* 0x000fe80000100800 */
        /* <DEDUP_REMOVED lines=12> */
[----:B0-----:R-:W-:-:S02]  /*f7c0*/  PRMT R3, R6, 0x7610, R3 ;  /* 0x0000761006037816 */ /* 0x001fc40000000003 */
[----:B------:R3:W5:Y:S04]  /*f7d0*/  LDL.LU R6, [R1+0x1f8] ;  /* 0x0001f80001067983 */ /* 0x0007680000300800 */
[----:B----4-:R0:W-:Y:S04]  /*f7e0*/  @P4 STG.E.U16 desc[UR46][R4.64+0x10], R3 ;  /* 0x0000100304004986 */ /* 0x0101e8000c10152e */
[----:B0-----:R3:W5:Y:S04]  /*f7f0*/  LDL.LU.64 R4, [R1+0x1f0] ;  /* 0x0001f00001047983 */ /* 0x0017680000300a00 */
[----:B------:R3:W5:Y:S01]  /*f800*/  LDL.LU R3, [R1+0x1e8] ;  /* 0x0001e80001037983 */ /* 0x0007620000300800 */
[----:B------:R-:W-:Y:S01]  /*f810*/  ISETP.GT.AND P4, PT, R0, 0x88, P6 ;  /* 0x000000880000780c */ /* 0x000fe20003784270 */
[----:B------:R-:W-:-:S12]  /*f820*/  BSSY B1, `(.L_x_70) ;  /* 0x0000003000017945 */ /* 0x000fd80003800000 */
[----:B---3--:R-:W-:Y:S05]  /*f830*/  @!P4 BRA `(.L_x_71) ;  /* 0x000000000004c947 */ /* 0x008fea0003800000 */
[----:B------:R0:W5:Y:S02]  /*f840*/  LDG.E.LTC128B.U16 R13, desc[UR46][R14.64+0x12] ;  /* 0x0000122e0e0d7981 */ /* 0x000164000c1e1520 */
.L_x_71:
[----:B------:R-:W-:Y:S05]  /*f850*/  BSYNC B1 ;  /* 0x0000000000017941 */ /* 0x000fea0003800000 */
.L_x_70:
[----:B-----5:R-:W-:Y:S04]  /*f860*/  STL [R1+0x204], R9 ;  /* 0x0002040901007387 */ /* 0x020fe80000100800 */
[----:B------:R3:W-:Y:S04]  /*f870*/  STL [R1+0x200], R8 ;  /* 0x0002000801007387 */ /* 0x0007e80000100800 */
[----:B---3--:R-:W3:Y:S04]  /*f880*/  LDL.LU R8, [R1+0x15c] ;  /* 0x00015c0001087983 */ /* 0x008ee80000300800 */
[----:B------:R-:W-:Y:S04]  /*f890*/  STL [R1+0x1fc], R7 ;  /* 0x0001fc0701007387 */ /* 0x000fe80000100800 */
[----:B------:R-:W-:Y:S04]  /*f8a0*/  STL [R1+0x1f8], R6 ;  /* 0x0001f80601007387 */ /* 0x000fe80000100800 */
[----:B------:R4:W-:Y:S04]  /*f8b0*/  STL.64 [R1+0x1f0], R4 ;  /* 0x0001f00401007387 */ /* 0x0009e80000100a00 */
[----:B----4-:R-:W4:Y:S01]  /*f8c0*/  LDL.LU.64 R4, [R1+0x188] ;  /* 0x0001880001047983 */ /* 0x010f220000300a00 */
        /* <DEDUP_REMOVED lines=11> */
[----:B----4-:R-:W-:Y:S04]  /*f980*/  STL.64 [R1+0x148], R4 ;  /* 0x0001480401007387 */ /* 0x010fe80000100a00 */
[----:B------:R1:W-:Y:S04]  /*f990*/  @P4 STG.E.U16 desc[UR46][R4.64+0x12], R3 ;  /* 0x0000120304004986 */ /* 0x0003e8000c10152e */
[----:B-1----:R3:W5:Y:S04]  /*f9a0*/  LDL.LU.64 R4, [R1+0x1f0] ;  /* 0x0001f00001047983 */ /* 0x0027680000300a00 */
[----:B------:R3:W5:Y:S01]  /*f9b0*/  LDL.LU R3, [R1+0x1e8] ;  /* 0x0001e80001037983 */ /* 0x0007620000300800 */
[----:B------:R-:W-:Y:S01]  /*f9c0*/  ISETP.GT.AND P4, PT, R0, 0x80, P3 ;  /* 0x000000800000780c */ /* 0x000fe20001f84270 */
[----:B------:R-:W-:-:S12]  /*f9d0*/  BSSY B1, `(.L_x_72) ;  /* 0x0000003000017945 */ /* 0x000fd80003800000 */
[----:B---3--:R-:W-:Y:S05]  /*f9e0*/  @!P4 BRA `(.L_x_73) ;  /* 0x000000000004c947 */ /* 0x008fea0003800000 */
[----:B------:R1:W5:Y:S02]  /*f9f0*/  LDG.E.LTC128B.U16 R13, desc[UR46][R18.64+0x20] ;  /* 0x0000202e120d7981 */ /* 0x000364000c1e1520 */
.L_x_73:
[----:B------:R-:W-:Y:S05]  /*fa00*/  BSYNC B1 ;  /* 0x0000000000017941 */ /* 0x000fea0003800000 */
.L_x_72:
        /* <DEDUP_REMOVED lines=22> */
.L_x_75:
[----:B------:R-:W-:Y:S05]  /*fb70*/  BSYNC B1 ;  /* 0x0000000000017941 */ /* 0x000fea0003800000 */
.L_x_74:
[----:B------:R-:W-:Y:S04]  /*fb80*/  STL [R1+0x204], R9 ;  /* 0x0002040901007387 */ /* 0x000fe80000100800 */
[----:B------:R2:W-:Y:S04]  /*fb90*/  STL [R1+0x200], R8 ;  /* 0x0002000801007387 */ /* 0x0005e80000100800 */
[----:B--2---:R-:W2:Y:S04]  /*fba0*/  LDL.LU R8, [R1+0x164] ;  /* 0x0001640001087983 */ /* 0x004ea80000300800 */
[----:B-----5:R-:W-:Y:S04]  /*fbb0*/  STL [R1+0x1fc], R7 ;  /* 0x0001fc0701007387 */ /* 0x020fe80000100800 */
[----:B------:R-:W-:Y:S04]  /*fbc0*/  STL [R1+0x1f8], R6 ;  /* 0x0001f80601007387 */ /* 0x000fe80000100800 */
[----:B------:R3:W-:Y:S04]  /*fbd0*/  STL.64 [R1+0x1f0], R4 ;  /* 0x0001f00401007387 */ /* 0x0007e80000100a00 */
[----:B---3--:R-:W3:Y:S01]  /*fbe0*/  LDL.64 R4, [R1+0x140] ;  /* 0x0001400001047983 */ /* 0x008ee20000100a00 */
[----:B------:R-:W-:-:S03]  /*fbf0*/  IMAD.U32 R9, R13, 0x10000, RZ ;  /* 0x000100000d097824 */ /* 0x000fc600078e00ff */
[----:B------:R4:W-:Y:S01]  /*fc00*/  STL [R1+0x1e8], R3 ;  /* 0x0001e80301007387 */ /* 0x0009e20000100800 */
        /* <DEDUP_REMOVED lines=12> */
[----:B------:R-:W-:Y:S01]  /*fcd0*/  ISETP.GT.AND P4, PT, R0, 0x88, P3 ;  /* 0x000000880000780c */ /* 0x000fe20001f84270 */
[----:B------:R-:W-:-:S12]  /*fce0*/  BSSY B1, `(.L_x_76) ;  /* 0x0000003000017945 */ /* 0x000fd80003800000 */
[----:B--2---:R-:W-:Y:S05]  /*fcf0*/  @!P4 BRA `(.L_x_77) ;  /* 0x000000000004c947 */ /* 0x004fea0003800000 */
[----:B------:R2:W5:Y:S02]  /*fd00*/  LDG.E.LTC128B.U16 R13, desc[UR46][R14.64+0x20] ;  /* 0x0000202e0e0d7981 */ /* 0x000564000c1e1520 */
.L_x_77:
[----:B------:R-:W-:Y:S05]  /*fd10*/  BSYNC B1 ;  /* 0x0000000000017941 */ /* 0x000fea0003800000 */
.L_x_76:
        /* <DEDUP_REMOVED lines=25> */
.L_x_79:
[----:B------:R-:W-:Y:S05]  /*feb0*/  BSYNC B1 ;  /* 0x0000000000017941 */ /* 0x000fea0003800000 */
.L_x_78:
        /* <DEDUP_REMOVED lines=9> */
[----:B------:R-:W-:Y:S01]  /*ff50*/  FMUL R9, R9, R16 ;  /* 0x0000001009097220 */ /* 0x000fe20000400000 */
[----:B------:R-:W-:Y:S03]  /*ff60*/  BSSY B1, `(.L_x_80) ;  /* 0x0000011000017945 */ /* 0x000fe60003800000 */
[----:B---3--:R-:W-:Y:S02]  /*ff70*/  FFMA R8, R8, R2, R9 ;  /* 0x0000000208087223 */ /* 0x008fe40000000009 */
[----:B------:R3:W5:Y:S03]  /*ff80*/  LDL.LU R9, [R1+0x204] ;  /* 0x0002040001097983 */ /* 0x0007660000300800 */
[----:B------:R-:W-:-:S02]  /*ff90*/  F2FP.BF16.F32.PACK_AB R7, RZ, R8 ;  /* 0x00000008ff07723e */ /* 0x000fc400000010ff */
[----:B------:R3:W5:Y:S02]  /*ffa0*/  LDL.LU R8, [R1+0x200] ;  /* 0x0002000001087983 */ /* 0x0007640000300800 */
[----:B------:R-:W-:Y:S02]  /*ffb0*/  PRMT R6, R7, 0x7610, R6 ;  /* 0x0000761007067816 */ /* 0x000fe40000000006 */
[----:B------:R3:W5:Y:S02]  /*ffc0*/  LDL.LU R7, [R1+0x1fc] ;  /* 0x0001fc0001077983 */ /* 0x0007640000300800 */
[----:B-1----:R-:W-:Y:S02]  /*ffd0*/  PRMT R3, R6, 0x7610, R3 ;  /* 0x0000761006037816 */ /* 0x002fe40000000003 */
[----:B------:R3:W5:Y:S04]  /*ffe0*/  LDL.LU R6, [R1+0x1f8] ;  /* 0x0001f80001067983 */ /* 0x0007680000300800 */
[----:B----4-:R1:W-:Y:S01]  /*fff0*/  @P4 STG.E.U16 desc[UR46][R4.64+0x22], R3 ;  /* 0x0000220304004986 */ /* 0x0103e2000c10152e */
[----:B------:R-:W-:-:S03]  /*10000*/  ISETP.GT.AND P4, PT, R0, 0x80, P1 ;  /* 0x000000800000780c */ /* 0x000fc60000f84270 */
[----:B-1----:R3:W5:Y:S04]  /*10010*/  LDL.LU.64 R4, [R1+0x1f0] ;  /* 0x0001f00001047983 */ /* 0x0027680000300a00 */
[----:B------:R3:W5:Y:S04]  /*10020*/  LDL.LU R3, [R1+0x1e8] ;  /* 0x0001e80001037983 */ /* 0x0007680000300800 */
[----:B------:R3:W-:Y:S02]  /*10030*/  STL.S16 [R1+0x188], R13 ;  /* 0x0001880d01007387 */ /* 0x0007e40000100600 */
[----:B------:R-:W-:Y:S05]  /*10040*/  @!P4 BRA `(.L_x_81) ;  /* 0x000000000008c947 */ /* 0x000fea0003800000 */
[----:B---3--:R-:W3:Y:S04]  /*10050*/  LDG.E.LTC128B.U16 R13, desc[UR46][R18.64+0x30] ;  /* 0x0000302e120d7981 */ /* 0x008ee8000c1e1520 */
[----:B---3--:R1:W-:Y:S02]  /*10060*/  STL [R1+0x188], R13 ;  /* 0x0001880d01007387 */ /* 0x0083e40000100800 */
.L_x_81:
[----:B------:R-:W-:Y:S05]  /*10070*/  BSYNC B1 ;  /* 0x0000000000017941 */ /* 0x000fea0003800000 */
.L_x_80:
[----:B------:R4:W-:Y:S04]  /*10080*/  STL.64 [R1+0x208], R22 ;  /* 0x0002081601007387 */ /* 0x0009e80000100a00 */
[----:B----4-:R-:W4:Y:S01]  /*10090*/  LDL.LU R23, [R1+0x170] ;  /* 0x0001700001177983 */ /* 0x010f220000300800 */
[----:B-1-3--:R-:W-:-:S03]  /*100a0*/  SHF.L.U32 R13, R13, 0x10, RZ ;  /* 0x000000100d0d7819 */ /* 0x00afc600000006ff */
[----:B------:R-:W-:Y:S02]  /*100b0*/  STL.64 [R1+0x200], R20 ;  /* 0x0002001401007387 */ /* 0x000fe40000100a00 */
[----:B------:R-:W-:Y:S02]  /*100c0*/  FMUL R13, R13, R16 ;  /* 0x000000100d0d7220 */ /* 0x000fe40000400000 */
[----:B------:R1:W-:Y:S04]  /*100d0*/  STL.64 [R1+0x1f8], R18 ;  /* 0x0001f81201007387 */ /* 0x0003e80000100a00 */
[----:B------:R-:W-:Y:S04]  /*100e0*/  STL.64 [R1+0x1f0], R14 ;  /* 0x0001f00e01007387 */ /* 0x000fe80000100a00 */
[----:B-----5:R-:W-:Y:S04]  /*100f0*/  STL.64 [R1+0x1e8], R4 ;  /* 0x0001e80401007387 */ /* 0x020fe80000100a00 */
[----:B-1----:R-:W3:Y:S01]  /*10100*/  LDL.LU.64 R18, [R1+0x1d0] ;  /* 0x0001d00001127983 */ /* 0x002ee20000300a00 */
[----:B----4-:R-:W-:-:S05]  /*10110*/  FFMA R13, R23, R2, R13 ;  /* 0x00000002170d7223 */ /* 0x010fca000000000d */
[----:B------:R-:W-:-:S05]  /*10120*/  F2FP.BF16.F32.PACK_AB R13, RZ, R13 ;  /* 0x0000000dff0d723e */ /* 0x000fca00000010ff */
[----:B------:R1:W-:Y:S01]  /*10130*/  @P4 STG.E.U16 desc[UR46][R8.64+0x30], R13 ;  /* 0x0000300d08004986 */ /* 0x0003e2000c10152e */
[----:B------:R-:W-:-:S05]  /*10140*/  IADD3 R20, P4, R12, 0x100, RZ ;  /* 0x000001000c147810 */ /* 0x000fca0007f9e0ff */
[----:B-1----:R-:W-:-:S04]  /*10150*/  IMAD.X R8, RZ, RZ, UR7, P4 ;  /* 0x00000007ff087e24 */ /* 0x002fc8000a0e06ff */
[----:B------:R-:W-:-:S04]  /*10160*/  IMAD R8, R8, R6, RZ ;  /* 0x0000000608087224 */ /* 0x000fc800078e02ff */
[C---:B------:R-:W-:Y:S02]  /*10170*/  IMAD R5, R20.reuse, R7, R8 ;  /* 0x0000000714057224 */ /* 0x040fe400078e0208 */
[----:B------:R-:W-:-:S04]  /*10180*/  IMAD.WIDE.U32 R8, R20, R6, R234 ;  /* 0x0000000614087225 */ /* 0x000fc800078e00ea */
[----:B------:R-:W-:Y:S01]  /*10190*/  IMAD.IADD R9, R9, 0x1, R5 ;  /* 0x0000000109097824 */ /* 0x000fe200078e0205 */
[----:B0-2---:R-:W-:-:S04]  /*101a0*/  LEA R14, P4, R8, R232, 0x1 ;  /* 0x000000e8080e7211 */ /* 0x005fc800078808ff */
[----:B------:R-:W-:Y:S02]  /*101b0*/  LEA.HI.X R15, R8, R233, R9, 0x1, P4 ;  /* 0x000000e9080f7211 */ /* 0x000fe400020f0c09 */
[----:B------:R-:W-:-:S05]  /*101c0*/  IADD3 R4, P4, R12, 0x180, RZ ;  /* 0x000001800c047810 */ /* 0x000fca0007f9e0ff */
[----:B------:R-:W-:-:S04]  /*101d0*/  IMAD.X R8, RZ, RZ, UR7, P4 ;  /* 0x00000007ff087e24 */ /* 0x000fc8000a0e06ff */
[----:B------:R-:W-:-:S04]  /*101e0*/  IMAD R8, R8, R6, RZ ;  /* 0x0000000608087224 */ /* 0x000fc800078e02ff */
[C---:B------:R-:W-:Y:S02]  /*101f0*/  IMAD R7, R4.reuse, R7, R8 ;  /* 0x0000000704077224 */ /* 0x040fe400078e0208 */
[----:B------:R-:W-:Y:S01]  /*10200*/  IMAD.WIDE.U32 R8, R4, R6, R234 ;  /* 0x0000000604087225 */ /* 0x000fe200078e00ea */
[----:B------:R0:W-:Y:S03]  /*10210*/  STL.64 [R1+0x160], R14 ;  /* 0x0001600e01007387 */ /* 0x0001e60000100a00 */
[----:B------:R-:W-:Y:S01]  /*10220*/  IMAD.IADD R9, R9, 0x1, R7 ;  /* 0x0000000109097824 */ /* 0x000fe200078e0207 */
[----:B0-----:R-:W-:-:S04]  /*10230*/  LEA R14, P4, R8, R232, 0x1 ;  /* 0x000000e8080e7211 */ /* 0x001fc800078808ff */
[----:B------:R-:W-:-:S05]  /*10240*/  LEA.HI.X R15, R8, R233, R9, 0x1, P4 ;  /* 0x000000e9080f7211 */ /* 0x000fca00020f0c09 */
[----:B------:R0:W-:Y:S04]  /*10250*/  STL.64 [R1+0x168], R14 ;  /* 0x0001680e01007387 */ /* 0x0001e80000100a00 */
[----:B0-----:R-:W2:Y:S01]  /*10260*/  LDL.LU.64 R14, [R1+0x1c8] ;  /* 0x0001c800010e7983 */ /* 0x001ea20000300a00 */
[----:B------:R-:W-:-:S04]  /*10270*/  IMAD.WIDE.U32 R8, R20, R6, R10 ;  /* 0x0000000614087225 */ /* 0x000fc800078e000a */
[----:B------:R-:W-:Y:S02]  /*10280*/  IMAD.IADD R9, R5, 0x1, R9 ;  /* 0x0000000105097824 */ /* 0x000fe400078e0209 */
[----:B------:R-:W-:-:S04]  /*10290*/  IMAD.WIDE.U32 R8, R236, UR40, R8 ;  /* 0x00000028ec087c25 */ /* 0x000fc8000f8e0008 */
[----:B------:R-:W-:Y:S01]  /*102a0*/  IMAD.IADD R9, R237, 0x1, R9 ;  /* 0x00000001ed097824 */ /* 0x000fe200078e0209 */
[----:B------:R-:W-:-:S04]  /*102b0*/  LEA R12, P4, R8, R232, 0x1 ;  /* 0x000000e8080c7211 */ /* 0x000fc800078808ff */
[----:B------:R-:W-:Y:S01]  /*102c0*/  LEA.HI.X R13, R8, R233, R9, 0x1, P4 ;  /* 0x000000e9080d7211 */ /* 0x000fe200020f0c09 */
[----:B------:R-:W-:-:S05]  /*102d0*/  IMAD.WIDE.U32 R8, R4, R6, R10 ;  /* 0x0000000604087225 */ /* 0x000fca00078e000a */
[----:B------:R-:W-:-:S03]  /*102e0*/  IADD3 R9, R7, R9, RZ ;  /* 0x0000000907097210 */ /* 0x000fc60007ffe0ff */
[----:B------:R-:W-:-:S04]  /*102f0*/  IMAD.WIDE.U32 R22, R236, UR40, R8 ;  /* 0x00000028ec167c25 */ /* 0x000fc8000f8e0008 */
[----:B------:R-:W-:Y:S01]  /*10300*/  IMAD.IADD R9, R237, 0x1, R23 ;  /* 0x00000001ed097824 */ /* 0x000fe200078e0217 */
[----:B------:R-:W-:Y:S01]  /*10310*/  LEA R8, P4, R22, R232, 0x1 ;  /* 0x000000e816087211 */ /* 0x000fe200078808ff */
[----:B---3--:R-:W-:-:S03]  /*10320*/  IMAD.WIDE.U32 R20, R20, R6, R18 ;  /* 0x0000000614147225 */ /* 0x008fc600078e0012 */
[----:B------:R-:W-:Y:S01]  /*10330*/  LEA.HI.X R9, R22, R233, R9, 0x1, P4 ;  /* 0x000000e916097211 */ /* 0x000fe200020f0c09 */
[----:B------:R-:W-:Y:S01]  /*10340*/  IMAD.IADD R234, R5, 0x1, R21 ;  /* 0x0000000105ea7824 */ /* 0x000fe200078e0215 */
[----:B------:R-:W-:Y:S01]  /*10350*/  IADD3 R22, P4, R10, R20, RZ ;  /* 0x000000140a167210 */ /* 0x000fe20007f9e0ff */
[----:B------:R-:W-:-:S04]  /*10360*/  IMAD.WIDE.U32 R18, R4, R6, R18 ;  /* 0x0000000604127225 */ /* 0x000fc800078e0012 */
[----:B------:R-:W-:Y:S02]  /*10370*/  IMAD.X R23, R11, 0x1, R234, P4 ;  /* 0x000000010b177824 */ /* 0x000fe400020e06ea */
[----:B------:R-:W-:Y:S02]  /*10380*/  IMAD.IADD R4, R7, 0x1, R19 ;  /* 0x0000000107047824 */ /* 0x000fe400078e0213 */
[----:B------:R-:W-:Y:S01]  /*10390*/  IMAD.MOV.U32 R6, RZ, RZ, R22 ;  /* 0x000000ffff067224 */ /* 0x000fe200078e0016 */
[----:B------:R-:W-:Y:S01]  /*103a0*/  IADD3 R22, P4, R10, R18, RZ ;  /* 0x000000120a167210 */ /* 0x000fe20007f9e0ff */
[----:B------:R-:W-:-:S03]  /*103b0*/  IMAD.MOV.U32 R7, RZ, RZ, R23 ;  /* 0x000000ffff077224 */ /* 0x000fc600078e0017 */
[----:B------:R-:W-:Y:S01]  /*103c0*/  IADD3.X R23, R11, R4, RZ, P4, !PT ;  /* 0x000000040b177210 */ /* 0x000fe200027fe4ff */
[----:B------:R-:W-:-:S04]  /*103d0*/  IMAD.WIDE.U32 R6, R236, UR40, R6 ;  /* 0x00000028ec067c25 */ /* 0x000fc8000f8e0006 */
[----:B------:R-:W-:Y:S01]  /*103e0*/  IMAD.IADD R7, R237, 0x1, R7 ;  /* 0x00000001ed077824 */ /* 0x000fe200078e0207 */
[----:B------:R-:W-:Y:S01]  /*103f0*/  LEA R10, P4, R6, R232, 0x1 ;  /* 0x000000e8060a7211 */ /* 0x000fe200078808ff */
[----:B------:R-:W-:-:S03]  /*10400*/  IMAD.WIDE.U32 R22, R236, UR40, R22 ;  /* 0x00000028ec167c25 */ /* 0x000fc6000f8e0016 */
[----:B------:R-:W-:Y:S01]  /*10410*/  LEA.HI.X R11, R6, R233, R7, 0x1, P4 ;  /* 0x000000e9060b7211 */ /* 0x000fe200020f0c07 */
[----:B------:R-:W-:Y:S01]  /*10420*/  IMAD.IADD R237, R237, 0x1, R23 ;  /* 0x00000001eded7824 */ /* 0x000fe200078e0217 */
[----:B------:R-:W-:-:S04]  /*10430*/  LEA R6, P4, R22, R232, 0x1 ;  /* 0x000000e816067211 */ /* 0x000fc800078808ff */
[----:B------:R-:W-:Y:S02]  /*10440*/  LEA.HI.X R7, R22, R233, R237, 0x1, P4 ;  /* 0x000000e916077211 */ /* 0x000fe400020f0ced */
[----:B------:R0:W5:Y:S01]  /*10450*/  LDL.LU.64 R22, [R1+0x208] ;  /* 0x0002080001167983 */ /* 0x0001620000300a00 */
[----:B--2---:R-:W-:-:S03]  /*10460*/  IADD3 R236, P4, R14, R20, RZ ;  /* 0x000000140eec7210 */ /* 0x004fc60007f9e0ff */
[----:B------:R0:W5:Y:S02]  /*10470*/  LDL.LU.64 R20, [R1+0x200] ;  /* 0x0002000001147983 */ /* 0x0001640000300a00 */
[--C-:B------:R-:W-:Y:S01]  /*10480*/  IMAD.X R237, R234, 0x1, R235.reuse, P4 ;  /* 0x00000001eaed7824 */ /* 0x100fe200020e06eb */
[----:B------:R-:W-:Y:S02]  /*10490*/  IADD3 R234, P4, R14, R18, RZ ;  /* 0x000000120eea7210 */ /* 0x000fe40007f9e0ff */
[----:B------:R0:W5:Y:S03]  /*104a0*/  LDL.LU.64 R18, [R1+0x1f8] ;  /* 0x0001f80001127983 */ /* 0x0001660000300a00 */
[----:B------:R-:W-:Y:S01]  /*104b0*/  IMAD.X R235, R4, 0x1, R235, P4 ;  /* 0x0000000104eb7824 */ /* 0x000fe200020e06eb */
[C---:B------:R-:W-:Y:S01]  /*104c0*/  LEA R4, P4, R236.reuse, R232, 0x1 ;  /* 0x000000e8ec047211 */ /* 0x040fe200078808ff */
[----:B------:R0:W5:Y:S03]  /*104d0*/  LDL.LU.64 R14, [R1+0x1f0] ;  /* 0x0001f000010e7983 */ /* 0x0001660000300a00 */
[----:B------:R-:W-:-:S05]  /*104e0*/  LEA.HI.X R5, R236, R233, R237, 0x1, P4 ;  /* 0x000000e9ec057211 */ /* 0x000fca00020f0ced */
[----:B------:R1:W-:Y:S02]  /*104f0*/  STL.64 [R1+0x150], R4 ;  /* 0x0001500401007387 */ /* 0x0003e40000100a00 */
[C---:B-1----:R-:W-:Y:S02]  /*10500*/  LEA R4, P4, R234.reuse, R232, 0x1 ;  /* 0x000000e8ea047211 */ /* 0x042fe400078808ff */
[----:B------:R-:W2:Y:S02]  /*10510*/  LDL.LU R232, [R1+0x188] ;  /* 0x0001880001e87983 */ /* 0x000ea40000300800 */
[----:B------:R-:W-:-:S05]  /*10520*/  LEA.HI.X R5, R234, R233, R235, 0x1, P4 ;  /* 0x000000e9ea057211 */ /* 0x000fca00020f0ceb */
[----:B------:R1:W-:Y:S04]  /*10530*/  STL.64 [R1+0x158], R4 ;  /* 0x0001580401007387 */ /* 0x0003e80000100a00 */
[----:B-1----:R0:W5:Y:S01]  /*10540*/  LDL.LU.64 R4, [R1+0x1e8] ;  /* 0x0001e80001047983 */ /* 0x0021620000300a00 */
[----:B------:R-:W-:Y:S01]  /*10550*/  ISETP.GT.AND P4, PT, R0, 0x80, P0 ;  /* 0x000000800000780c */ /* 0x000fe20000784270 */
[----:B------:R-:W-:Y:S01]  /*10560*/  BSSY B1, `(.L_x_82) ;  /* 0x0000004000017945 */ /* 0x000fe20003800000 */
[----:B--2---:R-:W-:-:S11]  /*10570*/  PRMT R236, R232, 0x7610, R236 ;  /* 0x00007610e8ec7816 */ /* 0x004fd600000000ec */
[----:B0-----:R-:W-:Y:S05]  /*10580*/  @!P4 BRA `(.L_x_83) ;  /* 0x000000000004c947 */ /* 0x001fea0003800000 */
[----:B-----5:R0:W5:Y:S02]  /*10590*/  LDG.E.LTC128B.U16 R236, desc[UR46][R18.64+0x32] ;  /* 0x0000322e12ec7981 */ /* 0x020164000c1e1520 */
.L_x_83:
[----:B------:R-:W-:Y:S05]  /*105a0*/  BSYNC B1 ;  /* 0x0000000000017941 */ /* 0x000fea0003800000 */
.L_x_82:
[----:B------:R-:W2:Y:S04]  /*105b0*/  LDL.LU R233, [R1+0x174] ;  /* 0x0001740001e97983 */ /* 0x000ea80000300800 */
[----:B------:R-:W3:Y:S01]  /*105c0*/  LDL.64 R234, [R1+0x140] ;  /* 0x0001400001ea7983 */ /* 0x000ee20000100a00 */
[----:B-----5:R-:W-:Y:S01]  /*105d0*/  IMAD.U32 R232, R236, 0x10000, RZ ;  /* 0x00010000ece87824 */ /* 0x020fe200078e00ff */
[----:B------:R-:W-:Y:S03]  /*105e0*/  BSSY B1, `(.L_x_84) ;  /* 0x0000008000017945 */ /* 0x000fe60003800000 */
[----:B------:R-:W-:-:S04]  /*105f0*/  FMUL R232, R232, R16 ;  /* 0x00000010e8e87220 */ /* 0x000fc80000400000 */
[----:B--2---:R-:W-:-:S05]  /*10600*/  FFMA R232, R233, R2, R232 ;  /* 0x00000002e9e87223 */ /* 0x004fca00000000e8 */
[----:B------:R-:W-:-:S05]  /*10610*/  F2FP.BF16.F32.PACK_AB R232, RZ, R232 ;  /* 0x000000e8ffe8723e */ /* 0x000fca00000010ff */
[----:B---3--:R1:W-:Y:S01]  /*10620*/  @P4 STG.E.U16 desc[UR46][R234.64+0x32], R232 ;  /* 0x000032e8ea004986 */ /* 0x0083e2000c10152e */
[----:B------:R-:W-:-:S13]  /*10630*/  ISETP.GT.AND P4, PT, R0, 0x88, P1 ;  /* 0x000000880000780c */ /* 0x000fda0000f84270 */
[----:B-1----:R-:W-:Y:S05]  /*10640*/  @!P4 BRA `(.L_x_85) ;  /* 0x000000000004c947 */ /* 0x002fea0003800000 */
[----:B------:R1:W5:Y:S02]  /*10650*/  LDG.E.LTC128B.U16 R236, desc[UR46][R14.64+0x30] ;  /* 0x0000302e0eec7981 */ /* 0x000364000c1e1520 */
.L_x_85:
[----:B------:R-:W-:Y:S05]  /*10660*/  BSYNC B1 ;  /* 0x0000000000017941 */ /* 0x000fea0003800000 */
.L_x_84:
[----:B------:R-:W2:Y:S01]  /*10670*/  LDL.LU R233, [R1+0x178] ;  /* 0x0001780001e97983 */ /* 0x000ea20000300800 */
[----:B-----5:R-:W-:-:S04]  /*10680*/  IMAD.U32 R232, R236, 0x10000, RZ ;  /* 0x00010000ece87824 */ /* 0x020fc800078e00ff */
[----:B------:R-:W-:-:S04]  /*10690*/  FMUL R232, R232, R16 ;  /* 0x00000010e8e87220 */ /* 0x000fc80000400000 */
[----:B--2---:R-:W-:-:S05]  /*106a0*/  FFMA R232, R233, R2, R232 ;  /* 0x00000002e9e87223 */ /* 0x004fca00000000e8 */
[----:B------:R-:W-:-:S04]  /*106b0*/  F2FP.BF16.F32.PACK_AB R232, RZ, R232 ;  /* 0x000000e8ffe8723e */ /* 0x000fc800000010ff */
[----:B------:R-:W-:Y:S02]  /*106c0*/  PRMT R234, R232, 0x7610, R234 ;  /* 0x00007610e8ea7816 */ /* 0x000fe400000000ea */
[----:B------:R-:W2:Y:S01]  /*106d0*/  LDL.LU.64 R232, [R1+0x180] ;  /* 0x0001800001e87983 */ /* 0x000ea20000300a00 */
[----:B------:R-:W-:Y:S03]  /*106e0*/  BSSY B1, `(.L_x_86) ;  /* 0x0000005000017945 */ /* 0x000fe60003800000 */
[----:B--2---:R2:W-:Y:S01]  /*106f0*/  @P4 STG.E.U16 desc[UR46][R232.64+0x30], R234 ;  /* 0x000030eae8004986 */ /* 0x0045e2000c10152e */
[----:B------:R-:W-:-:S13]  /*10700*/  ISETP.GT.AND P4, PT, R0, 0x88, P0 ;  /* 0x000000880000780c */ /* 0x000fda0000784270 */
[----:B--2---:R-:W-:Y:S05]  /*10710*/  @!P4 BRA `(.L_x_87) ;  /* 0x000000000004c947 */ /* 0x004fea0003800000 */
[----:B------:R2:W5:Y:S02]  /*10720*/  LDG.E.LTC128B.U16 R236, desc[UR46][R14.64+0x32] ;  /* 0x0000322e0eec7981 */ /* 0x000564000c1e1520 */
.L_x_87:
[----:B------:R-:W-:Y:S05]  /*10730*/  BSYNC B1 ;  /* 0x0000000000017941 */ /* 0x000fea0003800000 */
.L_x_86:
[----:B------:R-:W3:Y:S04]  /*10740*/  LDL.LU R233, [R1+0x17c] ;  /* 0x00017c0001e97983 */ /* 0x000ee80000300800 */
[----:B------:R4:W-:Y:S04]  /*10750*/  STL.64 [R1+0x1f8], R8 ;  /* 0x0001f80801007387 */ /* 0x0009e80000100a00 */
[----:B----4-:R-:W4:Y:S04]  /*10760*/  LDL.64 R8, [R1+0x148] ;  /* 0x0001480001087983 */ /* 0x010f280000100a00 */
[----:B------:R0:W-:Y:S04]  /*10770*/  STL.64 [R1+0x1f0], R6 ;  /* 0x0001f00601007387 */ /* 0x0001e80000100a00 */
[----:B0-----:R-:W2:Y:S04]  /*10780*/  LDL.64 R6, [R1+0x1c0] ;  /* 0x0001c00001067983 */ /* 0x001ea80000100a00 */
[----:B------:R0:W-:Y:S04]  /*10790*/  STL.64 [R1+0x1e8], R4 ;  /* 0x0001e80401007387 */ /* 0x0001e80000100a00 */
[----:B0-----:R-:W2:Y:S01]  /*107a0*/  LDL.LU.64 R4, [R1+0x160] ;  /* 0x0001600001047983 */ /* 0x001ea20000300a00 */
[----:B-----5:R-:W-:Y:S01]  /*107b0*/  SHF.L.U32 R232, R236, 0x10, RZ ;  /* 0x00000010ece87819 */ /* 0x020fe200000006ff */
[----:B------:R-:W-:-:S02]  /*107c0*/  USHF.L.U64.HI UR4, UR8, 0x9, UR9 ;  /* 0x0000000908047899 */ /* 0x000fc40008010209 */
[----:B------:R-:W2:Y:S02]  /*107d0*/  LDL.LU R235, [R1+0x100] ;  /* 0x0001000001eb7983 */ /* 0x000ea40000300800 */
[----:B------:R-:W-:-:S04]  /*107e0*/  FMUL R232, R232, R16 ;  /* 0x00000010e8e87220 */ /* 0x000fc80000400000 */
[----:B---3--:R-:W-:-:S05]  /*107f0*/  FFMA R232, R233, R2, R232 ;  /* 0x00000002e9e87223 */ /* 0x008fca00000000e8 */
[----:B------:R-:W-:-:S05]  /*10800*/  F2FP.BF16.F32.PACK_AB R232, RZ, R232 ;  /* 0x000000e8ffe8723e */ /* 0x000fca00000010ff */
[----:B----4-:R0:W-:Y:S02]  /*10810*/  @P4 STG.E.U16 desc[UR46][R8.64+0x32], R232 ;  /* 0x000032e808004986 */ /* 0x0101e4000c10152e */
[----:B0-----:R-:W-:Y:S02]  /*10820*/  IMAD.U32 R232, RZ, RZ, UR8 ;  /* 0x00000008ffe87e24 */ /* 0x001fe4000f8e00ff */
[----:B------:R0:W5:Y:S03]  /*10830*/  LDL.LU.64 R8, [R1+0x1f8] ;  /* 0x0001f80001087983 */ /* 0x0001660000300a00 */
[----:B--2---:R-:W-:-:S04]  /*10840*/  LEA R232, P4, R232, R6, 0x9 ;  /* 0x00000006e8e87211 */ /* 0x004fc800078848ff */
[----:B------:R-:W-:Y:S02]  /*10850*/  IADD3.X R233, R7, UR4, RZ, P4, !PT ;  /* 0x0000000407e97c10 */ /* 0x000fe4000a7fe4ff */
[----:B------:R-:W-:Y:S01]  /*10860*/  ISETP.GT.AND P4, PT, R0, 0x100, P5 ;  /* 0x000001000000780c */ /* 0x000fe20002f84270 */
[----:B------:R0:W5:-:S12]  /*10870*/  LDL.LU.64 R6, [R1+0x1f0] ;  /* 0x0001f00001067983 */ /* 0x0001580000300a00 */
[----:B------:R-:W2:Y:S04]  /*10880*/  @P4 LDG.E.LTC128B.U16 R236, desc[UR46][R4.64] ;  /* 0x0000002e04ec4981 */ /* 0x000ea8000c1e1520 */
[----:B------:R0:W5:Y:S01]  /*10890*/  LDL.LU.64 R4, [R1+0x1e8] ;  /* 0x0001e80001047983 */ /* 0x0001620000300a00 */
[----:B------:R-:W-:Y:S01]  /*108a0*/  BSSY B1, `(.L_x_88) ;  /* 0x000000a000017945 */ /* 0x000fe20003800000 */
[----:B--2---:R-:W-:-:S04]  /*108b0*/  IMAD.U32 R234, R236, 0x10000, RZ ;  /* 0x00010000ecea7824 */ /* 0x004fc800078e00ff */
[----:B------:R-:W-:-:S04]  /*108c0*/  FMUL R234, R234, R16 ;  /* 0x00000010eaea7220 */ /* 0x000fc80000400000 */
[----:B------:R-:W-:-:S05]  /*108d0*/  FFMA R234, R235, R2, R234 ;  /* 0x00000002ebea7223 */ /* 0x000fca00000000ea */
[----:B------:R-:W-:-:S05]  /*108e0*/  F2FP.BF16.F32.PACK_AB R234, RZ, R234 ;  /* 0x000000eaffea723e */ /* 0x000fca00000010ff */
[----:B------:R0:W-:Y:S01]  /*108f0*/  @P4 STG.E.U16 desc[UR46][R232.64], R234 ;  /* 0x000000eae8004986 */ /* 0x0001e2000c10152e */
[----:B------:R-:W-:-:S04]  /*10900*/  LOP3.LUT P4, RZ, R17, 0x4, RZ, 0xc0, !PT ;  /* 0x0000000411ff7812 */ /* 0x000fc8000788c0ff */
[----:B------:R-:W-:-:S13]  /*10910*/  ISETP.GT.AND P4, PT, R0, 0x100, P4 ;  /* 0x000001000000780c */ /* 0x000fda0002784270 */
[----:B0-----:R-:W-:Y:S05]  /*10920*/  @!P4 BRA `(.L_x_89) ;  /* 0x000000000004c947 */ /* 0x001fea0003800000 */
[----:B------:R0:W5:Y:S02]  /*10930*/  LDG.E.LTC128B.U16 R236, desc[UR46][R12.64+0x2] ;  /* 0x0000022e0cec7981 */ /* 0x000164000c1e1520 */
.L_x_89:
[----:B------:R-:W-:Y:S05]  /*10940*/  BSYNC B1 ;  /* 0x0000000000017941 */ /* 0x000fea0003800000 */
.L_x_88:
[----:B------:R-:W2:Y:S01]  /*10950*/  LDL.LU R235, [R1+0x104] ;  /* 0x0001040001eb7983 */ /* 0x000ea20000300800 */
[----:B-----5:R-:W-:-:S03]  /*10960*/  IMAD.U32 R234, R236, 0x10000, RZ ;  /* 0x00010000ecea7824 */ /* 0x020fc600078e00ff */
[----:B------:R3:W-:Y:S01]  /*10970*/  STL.64 [R1+0x1f0], R4 ;  /* 0x0001f00401007387 */ /* 0x0007e20000100a00 */
[----:B------:R-:W-:-:S03]  /*10980*/  FMUL R234, R234, R16 ;  /* 0x00000010eaea7220 */ /* 0x000fc60000400000 */
[----:B------:R4:W-:Y:S01]  /*10990*/  STL [R1+0x1e8], R3 ;  /* 0x0001e80301007387 */ /* 0x0009e20000100800 */
[----:B---3--:R-:W-:-:S04]  /*109a0*/  IMAD.U32 R5, RZ, RZ, UR8 ;  /* 0x00000008ff057e24 */ /* 0x008fc8000f8e00ff */
[----:B------:R-:W-:Y:S02]  /*109b0*/  IMAD.SHL.U32 R5, R5, 0x10, RZ ;  /* 0x0000001005057824 */ /* 0x000fe400078e00ff */
[----:B--2---:R-:W-:Y:S01]  /*109c0*/  FFMA R234, R235, R2, R234 ;  /* 0x00000002ebea7223 */ /* 0x004fe200000000ea */
[----:B------:R-:W-:-:S04]  /*109d0*/  MOV R235, R233 ;  /* 0x000000e900eb7202 */ /* 0x000fc80000000f00 */
[----:B------:R-:W-:-:S04]  /*109e0*/  F2FP.BF16.F32.PACK_AB R234, RZ, R234 ;  /* 0x000000eaffea723e */ /* 0x000fc800000010ff */
[----:B------:R-:W-:Y:S01]  /*109f0*/  PRMT R237, R234, 0x7610, R237 ;  /* 0x00007610eaed7816 */ /* 0x000fe200000000ed */
[----:B------:R-:W-:-:S05]  /*10a00*/  IMAD.MOV.U32 R234, RZ, RZ, R232 ;  /* 0x000000ffffea7224 */ /* 0x000fca00078e00e8 */
[----:B------:R-:W-:Y:S01]  /*10a10*/  @P4 STG.E.U16 desc[UR46][R234.64+0x2], R237 ;  /* 0x000002edea004986 */ /* 0x000fe2000c10152e */
[----:B------:R-:W-:-:S03]  /*10a20*/  IADD3 R4, P4, R232, R5, RZ ;  /* 0x00000005e8047210 */ /* 0x000fc60007f9e0ff */
[----:B------:R-:W2:Y:S01]  /*10a30*/  LDL R5, [R1+0x1dc] ;  /* 0x0001dc0001057983 */ /* 0x000ea20000100800 */
[----:B----4-:R-:W-:Y:S01]  /*10a40*/  PRMT R3, R236, 0x7610, R3 ;  /* 0x00007610ec037816 */ /* 0x010fe20000000003 */
[----:B--2---:R-:W-:-:S05]  /*10a50*/  IMAD.X R5, R233, 0x1, R5, P4 ;  /* 0x00000001e9057824 */ /* 0x004fca00020e0605 */
[----:B------:R2:W-:Y:S04]  /*10a60*/  STL.64 [R1+0x100], R4 ;  /* 0x0001000401007387 */ /* 0x0005e80000100a00 */
[----:B--2---:R2:W5:Y:S04]  /*10a70*/  LDL.LU.64 R4, [R1+0x1f0] ;  /* 0x0001f00001047983 */ /* 0x0045680000300a00 */
[----:B------:R3:W-:Y:S04]  /*10a80*/  STL.S16 [R1+0x160], R3 ;  /* 0x0001600301007387 */ /* 0x0007e80000100600 */
[----:B---3--:R2:W5:Y:S01]  /*10a90*/  LDL.LU R3, [R1+0x1e8] ;  /* 0x0001e80001037983 */ /* 0x0085620000300800 */
[----:B------:R-:W-:Y:S01]  /*10aa0*/  ISETP.GT.AND P4, PT, R0, 0x108, P5 ;  /* 0x000001080000780c */ /* 0x000fe20002f84270 */
[----:B------:R-:W-:-:S12]  /*10ab0*/  BSSY B1, `(.L_x_90) ;  /* 0x0000009000017945 */ /* 0x000fd80003800000 */
[----:B--2---:R-:W-:Y:S05]  /*10ac0*/  @!P4 BRA `(.L_x_91) ;  /* 0x00000000001cc947 */ /* 0x004fea0003800000 */
[----:B-----5:R2:W-:Y:S04]  /*10ad0*/  STL.64 [R1+0x1f0], R2 ;  /* 0x0001f00201007387 */ /* 0x0205e80000100a00 */
[----:B--2---:R-:W2:Y:S04]  /*10ae0*/  LDL.LU.64 R2, [R1+0x150] ;  /* 0x0001500001027983 */ /* 0x004ea80000300a00 */
[----:B------:R2:W-:Y:S04]  /*10af0*/  STL [R1+0x1e8], R0 ;  /* 0x0001e80001007387 */ /* 0x0005e80000100800 */
[----:B--2---:R-:W2:Y:S04]  /*10b00*/  LDG.E.LTC128B.U16 R0, desc[UR46][R2.64] ;  /* 0x0000002e02007981 */ /* 0x004ea8000c1e1520 */
[----:B------:R3:W5:Y:S04]  /*10b10*/  LDL.LU.64 R2, [R1+0x1f0] ;  /* 0x0001f00001027983 */ /* 0x0007680000300a00 */
[----:B--2---:R2:W-:Y:S04]  /*10b20*/  STL [R1+0x160], R0 ;  /* 0x0001600001007387 */ /* 0x0045e80000100800 */
[----:B--2---:R3:W5:Y:S02]  /*10b30*/  LDL.LU R0, [R1+0x1e8] ;  /* 0x0001e80001007983 */ /* 0x0047640000300800 */
.L_x_91:
[----:B------:R-:W-:Y:S05]  /*10b40*/  BSYNC B1 ;  /* 0x0000000000017941 */ /* 0x000fea0003800000 */
.L_x_90:
[----:B------:R2:W-:Y:S04]  /*10b50*/  STL.64 [R1+0x1f8], R8 ;  /* 0x0001f80801007387 */ /* 0x0005e80000100a00 */
[----:B--2---:R-:W2:Y:S04]  /*10b60*/  LDL.64 R8, [R1+0x100] ;  /* 0x0001000001087983 */ /* 0x004ea80000100a00 */
[----:B------:R4:W-:Y:S04]  /*10b70*/  STL [R1+0x1f4], R6 ;  /* 0x0001f40601007387 */ /* 0x0009e80000100800 */
[----:B----4-:R-:W4:Y:S04]  /*10b80*/  LDL.LU R6, [R1+0x108] ;  /* 0x0001080001067983 */ /* 0x010f280000300800 */
[----:B-----5:R0:W-:Y:S04]  /*10b90*/  STL [R1+0x1f0], R5 ;  /* 0x0001f00501007387 */ /* 0x0201e80000100800 */
[----:B0-----:R-:W3:Y:S04]  /*10ba0*/  LDL R5, [R1+0x1dc] ;  /* 0x0001dc0001057983 */ /* 0x001ee80000100800 */
[----:B------:R0:W-:Y:S04]  /*10bb0*/  STL [R1+0x1ec], R4 ;  /* 0x0001ec0401007387 */ /* 0x0001e80000100800 */
[----:B0-----:R-:W2:Y:S04]  /*10bc0*/  LDL.LU R4, [R1+0x160] ;  /* 0x0001600001047983 */ /* 0x001ea80000300800 */
[----:B------:R0:W-:Y:S01]  /*10bd0*/  STL [R1+0x1e8], R3 ;  /* 0x0001e80301007387 */ /* 0x0001e20000100800 */
[----:B--2---:R-:W-:-:S04]  /*10be0*/  IMAD.U32 R236, R4, 0x10000, RZ ;  /* 0x0001000004ec7824 */ /* 0x004fc800078e00ff */
[----:B------:R-:W-:-:S04]  /*10bf0*/  FMUL R236, R236, R16 ;  /* 0x00000010ecec7220 */ /* 0x000fc80000400000 */
[----:B----4-:R-:W-:Y:S01]  /*10c00*/  FFMA R236, R6, R2, R236 ;  /* 0x0000000206ec7223 */ /* 0x010fe200000000ec */
[----:B------:R-:W-:-:S04]  /*10c10*/  IMAD.U32 R6, RZ, RZ, UR8 ;  /* 0x00000008ff067e24 */ /* 0x000fc8000f8e00ff */
[----:B------:R-:W-:Y:S01]  /*10c20*/  F2FP.BF16.F32.PACK_AB R236, RZ, R236 ;  /* 0x000000ecffec723e */ /* 0x000fe200000010ff */
[----:B------:R-:W-:-:S04]  /*10c30*/  IMAD.SHL.U32 R6, R6, 0x10, RZ ;  /* 0x0000001006067824 */ /* 0x000fc800078e00ff */
[----:B------:R2:W-:Y:S01]  /*10c40*/  @P4 STG.E.U16 desc[UR46][R8.64], R236 ;  /* 0x000000ec08004986 */ /* 0x0005e2000c10152e */
[----:B0-----:R-:W-:Y:S02]  /*10c50*/  PRMT R3, R4, 0x7610, R3 ;  /* 0x0000761004037816 */ /* 0x001fe40000000003 */
[----:B--2---:R-:W-:Y:S01]  /*10c60*/  IADD3 R236, P4, R6, R232, RZ ;  /* 0x000000e806ec7210 */ /* 0x004fe20007f9e0ff */
[----:B------:R0:W5:Y:S04]  /*10c70*/  LDL.LU.64 R8, [R1+0x1f8] ;  /* 0x0001f80001087983 */ /* 0x0001680000300a00 */
[----:B------:R0:W5:Y:S01]  /*10c80*/  LDL.LU R6, [R1+0x1f4] ;  /* 0x0001f40001067983 */ /* 0x0001620000300800 */
[----:B---3--:R-:W-:-:S03]  /*10c90*/  IMAD.X R237, R5, 0x1, R233, P4 ;  /* 0x0000000105ed7824 */ /* 0x008fc600020e06e9 */
[----:B------:R0:W5:Y:S01]  /*10ca0*/  LDL.LU R5, [R1+0x1f0] ;  /* 0x0001f00001057983 */ /* 0x0001620000300800 */
[----:B------:R-:W-:-:S03]  /*10cb0*/  LOP3.LUT P4, RZ, R17, 0x4, RZ, 0xc0, !PT ;  /* 0x0000000411ff7812 */ /* 0x000fc6000788c0ff */
[----:B------:R0:W5:Y:S04]  /*10cc0*/  LDL.LU R4, [R1+0x1ec] ;  /* 0x0001ec0001047983 */ /* 0x0001680000300800 */
[----:B------:R2:W-:Y:S04]  /*10cd0*/  STL.S16 [R1+0x108], R3 ;  /* 0x0001080301007387 */ /* 0x0005e80000100600 */
[----:B--2---:R0:W5:Y:S01]  /*10ce0*/  LDL.LU R3, [R1+0x1e8] ;  /* 0x0001e80001037983 */ /* 0x0041620000300800 */
[----:B------:R-:W-:Y:S01]  /*10cf0*/  ISETP.GT.AND P4, PT, R0, 0x108, P4 ;  /* 0x000001080000780c */ /* 0x000fe20002784270 */
[----:B------:R-:W-:-:S12]  /*10d00*/  BSSY B1, `(.L_x_92) ;  /* 0x0000006000017945 */ /* 0x000fd80003800000 */
[----:B0-----:R-:W-:Y:S05]  /*10d10*/  @!P4 BRA `(.L_x_93) ;  /* 0x000000000010c947 */ /* 0x001fea0003800000 */
[----:B------:R0:W-:Y:S04]  /*10d20*/  STL [R1+0x1e8], R0 ;  /* 0x0001e80001007387 */ /* 0x0001e80000100800 */
[----:B0-----:R-:W2:Y:S04]  /*10d30*/  LDG.E.LTC128B.U16 R0, desc[UR46][R10.64+0x2] ;  /* 0x0000022e0a007981 */ /* 0x001ea8000c1e1520 */
[----:B--2---:R0:W-:Y:S04]  /*10d40*/  STL [R1+0x108], R0 ;  /* 0x0001080001007387 */ /* 0x0041e80000100800 */
[----:B0-----:R0:W5:Y:S02]  /*10d50*/  LDL.LU R0, [R1+0x1e8] ;  /* 0x0001e80001007983 */ /* 0x0011640000300800 */
.L_x_93:
[----:B------:R-:W-:Y:S05]  /*10d60*/  BSYNC B1 ;  /* 0x0000000000017941 */ /* 0x000fea0003800000 */
.L_x_92:
[----:B-----5:R-:W-:Y:S04]  /*10d70*/  STL [R1+0x200], R9 ;  /* 0x0002000901007387 */ /* 0x020fe80000100800 */
[----:B------:R2:W-:Y:S04]  /*10d80*/  STL [R1+0x1fc], R8 ;  /* 0x0001fc0801007387 */ /* 0x0005e80000100800 */
[----:B--2---:R-:W2:Y:S04]  /*10d90*/  LDL.LU R8, [R1+0x10c] ;  /* 0x00010c0001087983 */ /* 0x004ea80000300800 */
[----:B------:R-:W-:Y:S04]  /*10da0*/  STL [R1+0x1f8], R7 ;  /* 0x0001f80701007387 */ /* 0x000fe80000100800 */
[----:B------:R-:W-:Y:S04]  /*10db0*/  STL [R1+0x1f4], R6 ;  /* 0x0001f40601007387 */ /* 0x000fe80000100800 */
[----:B------:R-:W-:Y:S04]  /*10dc0*/  STL [R1+0x1f0], R5 ;  /* 0x0001f00501007387 */ /* 0x000fe80000100800 */
[----:B------:R3:W-:Y:S04]  /*10dd0*/  STL [R1+0x1ec], R4 ;  /* 0x0001ec0401007387 */ /* 0x0007e80000100800 */
[----:B---3--:R-:W3:Y:S04]  /*10de0*/  LDL.LU R4, [R1+0x108] ;  /* 0x0001080001047983 */ /* 0x008ee80000300800 */
[----:B------:R4:W-:Y:S01]  /*10df0*/  STL [R1+0x1e8], R3 ;  /* 0x0001e80301007387 */ /* 0x0009e20000100800 */
[----:B---3--:R-:W-:-:S04]  /*10e00*/  IMAD.U32 R9, R4, 0x10000, RZ ;  /* 0x0001000004097824 */ /* 0x008fc800078e00ff */
[----:B------:R-:W-:-:S04]  /*10e10*/  FMUL R9, R9, R16 ;  /* 0x0000001009097220 */ /* 0x000fc80000400000 */
[----:B--2---:R-:W-:Y:S01]  /*10e20*/  FFMA R8, R8, R2, R9 ;  /* 0x0000000208087223 */ /* 0x004fe20000000009 */
[----:B----4-:R-:W-:Y:S01]  /*10e30*/  PRMT R3, R4, 0x7610, R3 ;  /* 0x0000761004037816 */ /* 0x010fe20000000003 */
[----:B------:R2:W5:Y:S03]  /*10e40*/  LDL.LU R9, [R1+0x200] ;  /* 0x0002000001097983 */ /* 0x0005660000300800 */
[----:B------:R-:W-:Y:S02]  /*10e50*/  F2FP.BF16.F32.PACK_AB R7, RZ, R8 ;  /* 0x00000008ff07723e */ /* 0x000fe400000010ff */
[----:B------:R2:W5:Y:S02]  /*10e60*/  LDL.LU R8, [R1+0x1fc] ;  /* 0x0001fc0001087983 */ /* 0x0005640000300800 */
[----:B------:R-:W-:Y:S02]  /*10e70*/  PRMT R6, R7, 0x7610, R6 ;  /* 0x0000761007067816 */ /* 0x000fe40000000006 */
[----:B------:R2:W5:Y:S02]  /*10e80*/  LDL.LU R7, [R1+0x1f8] ;  /* 0x0001f80001077983 */ /* 0x0005640000300800 */
[----:B------:R-:W-:-:S02]  /*10e90*/  PRMT R5, R6, 0x7610, R5 ;  /* 0x0000761006057816 */ /* 0x000fc40000000005 */
[----:B------:R2:W5:Y:S04]  /*10ea0*/  LDL.LU R6, [R1+0x1f4] ;  /* 0x0001f40001067983 */ /* 0x0005680000300800 */
[----:B------:R3:W-:Y:S04]  /*10eb0*/  @P4 STG.E.U16 desc[UR46][R236.64+0x2], R5 ;  /* 0x00000205ec004986 */ /* 0x0007e8000c10152e */
[----:B---3--:R2:W5:Y:S01]  /*10ec0*/  LDL.LU R5, [R1+0x1f0] ;  /* 0x0001f00001057983 */ /* 0x0085620000300800 */
[----:B------:R-:W-:-:S03]  /*10ed0*/  LOP3.LUT P4, RZ, R17, 0x2, RZ, 0xc0, !PT ;  /* 0x0000000211ff7812 */ /* 0x000fc6000788c0ff */
[----:B------:R2:W5:Y:S04]  /*10ee0*/  LDL.LU R4, [R1+0x1ec] ;  /* 0x0001ec0001047983 */ /* 0x0005680000300800 */
[----:B------:R3:W-:Y:S04]  /*10ef0*/  STL.S16 [R1+0x108], R3 ;  /* 0x0001080301007387 */ /* 0x0007e80000100600 */
[----:B---3--:R2:W5:Y:S01]  /*10f00*/  LDL.LU R3, [R1+0x1e8] ;  /* 0x0001e80001037983 */ /* 0x0085620000300800 */
[----:B------:R-:W-:Y:S01]  /*10f10*/  ISETP.GT.AND P4, PT, R0, 0x100, P4 ;  /* 0x000001000000780c */ /* 0x000fe20002784270 */
[----:B------:R-:W-:-:S12]  /*10f20*/  BSSY B1, `(.L_x_94) ;  /* 0x0000006000017945 */ /* 0x000fd80003800000 */
[----:B--2---:R-:W-:Y:S05]  /*10f30*/  @!P4 BRA `(.L_x_95) ;  /* 0x000000000010c947 */ /* 0x004fea0003800000 */
[----:B------:R2:W-:Y:S04]  /*10f40*/  STL [R1+0x1e8], R0 ;  /* 0x0001e80001007387 */ /* 0x0005e80000100800 */
[----:B--2---:R-:W2:Y:S04]  /*10f50*/  LDG.E.LTC128B.U16 R0, desc[UR46][R12.64+0x10] ;  /* 0x0000102e0c007981 */ /* 0x004ea8000c1e1520 */
[----:B--2---:R2:W-:Y:S04]  /*10f60*/  STL [R1+0x108], R0 ;  /* 0x0001080001007387 */ /* 0x0045e80000100800 */
[----:B--2---:R2:W5:Y:S02]  /*10f70*/  LDL.LU R0, [R1+0x1e8] ;  /* 0x0001e80001007983 */ /* 0x0045640000300800 */
.L_x_95:
[----:B------:R-:W-:Y:S05]  /*10f80*/  BSYNC B1 ;  /* 0x0000000000017941 */ /* 0x000fea0003800000 */
.L_x_94:
[----:B-----5:R-:W-:Y:S04]  /*10f90*/  STL [R1+0x200], R9 ;  /* 0x0002000901007387 */ /* 0x020fe80000100800 */
[----:B------:R3:W-:Y:S04]  /*10fa0*/  STL [R1+0x1fc], R8 ;  /* 0x0001fc0801007387 */ /* 0x0007e80000100800 */
[----:B---3--:R-:W3:Y:S04]  /*10fb0*/  LDL.LU R8, [R1+0x110] ;  /* 0x0001100001087983 */ /* 0x008ee80000300800 */
[----:B------:R-:W-:Y:S04]  /*10fc0*/  STL [R1+0x1f8], R7 ;  /* 0x0001f80701007387 */ /* 0x000fe80000100800 */
[----:B------:R-:W-:Y:S04]  /*10fd0*/  STL [R1+0x1f4], R6 ;  /* 0x0001f40601007387 */ /* 0x000fe80000100800 */
[----:B------:R-:W-:Y:S04]  /*10fe0*/  STL [R1+0x1f0], R5 ;  /* 0x0001f00501007387 */ /* 0x000fe80000100800 */
[----:B------:R4:W-:Y:S04]  /*10ff0*/  STL [R1+0x1ec], R4 ;  /* 0x0001ec0401007387 */ /* 0x0009e80000100800 */
[----:B----4-:R-:W4:Y:S04]  /*11000*/  LDL.LU R4, [R1+0x108] ;  /* 0x0001080001047983 */ /* 0x010f280000300800 */
[----:B------:R0:W-:Y:S01]  /*11010*/  STL [R1+0x1e8], R3 ;  /* 0x0001e80301007387 */ /* 0x0001e20000100800 */
[----:B----4-:R-:W-:-:S05]  /*11020*/  SHF.L.U32 R9, R4, 0x10, RZ ;  /* 0x0000001004097819 */ /* 0x010fca00000006ff */
[----:B------:R-:W-:-:S04]  /*11030*/  FMUL R9, R9, R16 ;  /* 0x0000001009097220 */ /* 0x000fc80000400000 */
[----:B---3--:R-:W-:Y:S01]  /*11040*/  FFMA R8, R8, R2, R9 ;  /* 0x0000000208087223 */ /* 0x008fe20000000009 */
[----:B0-----:R-:W-:Y:S01]  /*11050*/  PRMT R3, R4, 0x7610, R3 ;  /* 0x0000761004037816 */ /* 0x001fe20000000003 */
        /* <DEDUP_REMOVED lines=8> */
[----:B---3--:R0:W5:Y:S04]  /*110e0*/  LDL.LU R5, [R1+0x1f0] ;  /* 0x0001f00001057983 */ /* 0x0081680000300800 */
[----:B------:R0:W5:Y:S04]  /*110f0*/  LDL.LU R4, [R1+0x1ec] ;  /* 0x0001ec0001047983 */ /* 0x0001680000300800 */
[----:B------:R3:W-:Y:S04]  /*11100*/  STL.S16 [R1+0x108], R3 ;  /* 0x0001080301007387 */ /* 0x0007e80000100600 */
[----:B---3--:R0:W5:Y:S01]  /*11110*/  LDL.LU R3, [R1+0x1e8] ;  /* 0x0001e80001037983 */ /* 0x0081620000300800 */
[----:B------:R-:W-:Y:S01]  /*11120*/  ISETP.GT.AND P4, PT, R0, 0x100, P6 ;  /* 0x000001000000780c */ /* 0x000fe20003784270 */
[----:B------:R-:W-:-:S12]  /*11130*/  BSSY B1, `(.L_x_96) ;  /* 0x0000006000017945 */ /* 0x000fd80003800000 */
[----:B0-----:R-:W-:Y:S05]  /*11140*/  @!P4 BRA `(.L_x_97) ;  /* 0x000000000010c947 */ /* 0x001fea0003800000 */
[----:B------:R0:W-:Y:S04]  /*11150*/  STL [R1+0x1e8], R0 ;  /* 0x0001e80001007387 */ /* 0x0001e80000100800 */
[----:B0-----:R-:W3:Y:S04]  /*11160*/  LDG.E.LTC128B.U16 R0, desc[UR46][R12.64+0x12] ;  /* 0x0000122e0c007981 */ /* 0x001ee8000c1e1520 */
[----:B---3--:R0:W-:Y:S04]  /*11170*/  STL [R1+0x108], R0 ;  /* 0x0001080001007387 */ /* 0x0081e80000100800 */
[----:B0-----:R0:W5:Y:S02]  /*11180*/  LDL.LU R0, [R1+0x1e8] ;  /* 0x0001e80001007983 */ /* 0x0011640000300800 */
.L_x_97:
[----:B------:R-:W-:Y:S05]  /*11190*/  BSYNC B1 ;  /* 0x0000000000017941 */ /* 0x000fea0003800000 */
.L_x_96:
        /* <DEDUP_REMOVED lines=9> */
[----:B----4-:R-:W-:-:S04]  /*11230*/  IMAD.U32 R9, R4, 0x10000, RZ ;  /* 0x0001000004097824 */ /* 0x010fc800078e00ff */
[----:B------:R-:W-:-:S04]  /*11240*/  FMUL R9, R9, R16 ;  /* 0x0000001009097220 */ /* 0x000fc80000400000 */
[----:B---3--:R-:W-:Y:S01]  /*11250*/  FFMA R8, R8, R2, R9 ;  /* 0x0000000208087223 */ /* 0x008fe20000000009 */
[----:B-1----:R-:W-:Y:S01]  /*11260*/  PRMT R3, R4, 0x7610, R3 ;  /* 0x0000761004037816 */ /* 0x002fe20000000003 */
        /* <DEDUP_REMOVED lines=15> */
[----:B-1----:R-:W-:Y:S05]  /*11360*/  @!P4 BRA `(.L_x_99) ;  /* 0x000000000010c947 */ /* 0x002fea0003800000 */
[----:B------:R1:W-:Y:S04]  /*11370*/  STL [R1+0x1e8], R0 ;  /* 0x0001e80001007387 */ /* 0x0003e80000100800 */
[----:B-1----:R-:W3:Y:S04]  /*11380*/  LDG.E.LTC128B.U16 R0, desc[UR46][R10.64+0x10] ;  /* 0x0000102e0a007981 */ /* 0x002ee8000c1e1520 */
[----:B---3--:R1:W-:Y:S04]  /*11390*/  STL [R1+0x108], R0 ;  /* 0x0001080001007387 */ /* 0x0083e80000100800 */
[----:B-1----:R1:W5:Y:S02]  /*113a0*/  LDL.LU R0, [R1+0x1e8] ;  /* 0x0001e80001007983 */ /* 0x0023640000300800 */
.L_x_99:
[----:B------:R-:W-:Y:S05]  /*113b0*/  BSYNC B1 ;  /* 0x0000000000017941 */ /* 0x000fea0003800000 */
.L_x_98:
[----:B------:R-:W-:Y:S04]  /*113c0*/  STL [R1+0x20c], R11 ;  /* 0x00020c0b01007387 */ /* 0x000fe80000100800 */
[----:B------:R3:W-:Y:S04]  /*113d0*/  STL [R1+0x208], R10 ;  /* 0x0002080a01007387 */ /* 0x0007e80000100800 */
[----:B---3--:R-:W3:Y:S04]  /*113e0*/  LDL.LU R10, [R1+0x118] ;  /* 0x00011800010a7983 */ /* 0x008ee80000300800 */
[----:B-----5:R-:W-:Y:S04]  /*113f0*/  STL [R1+0x204], R9 ;  /* 0x0002040901007387 */ /* 0x020fe80000100800 */
[----:B------:R-:W-:Y:S04]  /*11400*/  STL [R1+0x200], R8 ;  /* 0x0002000801007387 */ /* 0x000fe80000100800 */
[----:B------:R4:W-:Y:S04]  /*11410*/  STL.64 [R1+0x1f8], R6 ;  /* 0x0001f80601007387 */ /* 0x0009e80000100a00 */
[----:B----4-:R-:W4:Y:S04]  /*11420*/  LDL.64 R6, [R1+0x100] ;  /* 0x0001000001067983 */ /* 0x010f280000100a00 */
[----:B------:R-:W-:Y:S04]  /*11430*/  STL [R1+0x1f0], R5 ;  /* 0x0001f00501007387 */ /* 0x000fe80000100800 */
[----:B------:R0:W-:Y:S04]  /*11440*/  STL [R1+0x1ec], R4 ;  /* 0x0001ec0401007387 */ /* 0x0001e80000100800 */
[----:B0-----:R-:W2:Y:S04]  /*11450*/  LDL.LU R4, [R1+0x108] ;  /* 0x0001080001047983 */ /* 0x001ea80000300800 */
[----:B------:R0:W-:Y:S01]  /*11460*/  STL [R1+0x1e8], R3 ;  /* 0x0001e80301007387 */ /* 0x0001e20000100800 */
[----:B--2---:R-:W-:-:S04]  /*11470*/  IMAD.U32 R11, R4, 0x10000, RZ ;  /* 0x00010000040b7824 */ /* 0x004fc800078e00ff */
[----:B------:R-:W-:-:S04]  /*11480*/  FMUL R11, R11, R16 ;  /* 0x000000100b0b7220 */ /* 0x000fc80000400000 */
[----:B---3--:R-:W-:Y:S02]  /*11490*/  FFMA R10, R10, R2, R11 ;  /* 0x000000020a0a7223 */ /* 0x008fe4000000000b */
[----:B------:R2:W5:Y:S03]  /*114a0*/  LDL.LU R11, [R1+0x20c] ;  /* 0x00020c00010b7983 */ /* 0x0005660000300800 */
[----:B------:R-:W-:Y:S02]  /*114b0*/  F2FP.BF16.F32.PACK_AB R9, RZ, R10 ;  /* 0x0000000aff09723e */ /* 0x000fe400000010ff */
[----:B------:R2:W5:Y:S02]  /*114c0*/  LDL.LU R10, [R1+0x208] ;  /* 0x00020800010a7983 */ /* 0x0005640000300800 */
[----:B------:R-:W-:Y:S02]  /*114d0*/  PRMT R8, R9, 0x7610, R8 ;  /* 0x0000761009087816 */ /* 0x000fe40000000008 */
[----:B------:R2:W5:Y:S02]  /*114e0*/  LDL.LU R9, [R1+0x204] ;  /* 0x0002040001097983 */ /* 0x0005640000300800 */
[----:B------:R-:W-:-:S02]  /*114f0*/  PRMT R5, R8, 0x7610, R5 ;  /* 0x0000761008057816 */ /* 0x000fc40000000005 */
[----:B0-----:R-:W-:Y:S01]  /*11500*/  PRMT R3, R4, 0x7610, R3 ;  /* 0x0000761004037816 */ /* 0x001fe20000000003 */
[----:B------:R2:W5:Y:S04]  /*11510*/  LDL.LU R8, [R1+0x200] ;  /* 0x0002000001087983 */ /* 0x0005680000300800 */
[----:B----4-:R0:W-:Y:S04]  /*11520*/  @P4 STG.E.U16 desc[UR46][R6.64+0x10], R5 ;  /* 0x0000100506004986 */ /* 0x0101e8000c10152e */
[----:B0-----:R2:W5:Y:S04]  /*11530*/  LDL.LU.64 R6, [R1+0x1f8] ;  /* 0x0001f80001067983 */ /* 0x0015680000300a00 */
[----:B------:R2:W5:Y:S04]  /*11540*/  LDL.LU R5, [R1+0x1f0] ;  /* 0x0001f00001057983 */ /* 0x0005680000300800 */
[----:B------:R2:W5:Y:S04]  /*11550*/  LDL.LU R4, [R1+0x1ec] ;  /* 0x0001ec0001047983 */ /* 0x0005680000300800 */
[----:B------:R0:W-:Y:S04]  /*11560*/  STL.S16 [R1+0x108], R3 ;  /* 0x0001080301007387 */ /* 0x0001e80000100600 */
[----:B0-----:R2:W5:Y:S01]  /*11570*/  LDL.LU R3, [R1+0x1e8] ;  /* 0x0001e80001037983 */ /* 0x0015620000300800 */
[----:B------:R-:W-:Y:S01]  /*11580*/  ISETP.GT.AND P4, PT, R0, 0x108, P6 ;  /* 0x000001080000780c */ /* 0x000fe20003784270 */
[----:B------:R-:W-:-:S12]  /*11590*/  BSSY B1, `(.L_x_100) ;  /* 0x0000006000017945 */ /* 0x000fd80003800000 */
[----:B--2---:R-:W-:Y:S05]  /*115a0*/  @!P4 BRA `(.L_x_101) ;  /* 0x000000000010c947 */ /* 0x004fea0003800000 */
[----:B------:R0:W-:Y:S04]  /*115b0*/  STL [R1+0x1e8], R0 ;  /* 0x0001e80001007387 */ /* 0x0001e80000100800 */
[----:B0----5:R-:W2:Y:S04]  /*115c0*/  LDG.E.LTC128B.U16 R0, desc[UR46][R10.64+0x12] ;  /* 0x0000122e0a007981 */ /* 0x021ea8000c1e1520 */
[----:B--2---:R0:W-:Y:S04]  /*115d0*/  STL [R1+0x108], R0 ;  /* 0x0001080001007387 */ /* 0x0041e80000100800 */
[----:B0-----:R0:W5:Y:S02]  /*115e0*/  LDL.LU R0, [R1+0x1e8] ;  /* 0x0001e80001007983 */ /* 0x0011640000300800 */
.L_x_101:
[----:B------:R-:W-:Y:S05]  /*115f0*/  BSYNC B1 ;  /* 0x0000000000017941 */ /* 0x000fea0003800000 */
.L_x_100:
        /* <DEDUP_REMOVED lines=32> */
.L_x_103:
[----:B------:R-:W-:Y:S05]  /*11800*/  BSYNC B1 ;  /* 0x0000000000017941 */ /* 0x000fea0003800000 */
.L_x_102:
        /* <DEDUP_REMOVED lines=32> */
.L_x_105:
[----:B------:R-:W-:Y:S05]  /*11a10*/  BSYNC B1 ;  /* 0x0000000000017941 */ /* 0x000fea0003800000 */
.L_x_104:
        /* <DEDUP_REMOVED lines=32> */
.L_x_107:
[----:B------:R-:W-:Y:S05]  /*11c20*/  BSYNC B1 ;  /* 0x0000000000017941 */ /* 0x000fea0003800000 */
.L_x_106:
        /* <DEDUP_REMOVED lines=35> */
.L_x_109:
[----:B------:R-:W-:Y:S05]  /*11e60*/  BSYNC B1 ;  /* 0x0000000000017941 */ /* 0x000fea0003800000 */
.L_x_108:
        /* <DEDUP_REMOVED lines=9> */
[----:B---3--:R-:W-:-:S05]  /*11f00*/  SHF.L.U32 R9, R4, 0x10, RZ ;  /* 0x0000001004097819 */ /* 0x008fca00000006ff */
        /* <DEDUP_REMOVED lines=22> */
.L_x_111:
[----:B------:R-:W-:Y:S05]  /*12070*/  BSYNC B1 ;  /* 0x0000000000017941 */ /* 0x000fea0003800000 */
.L_x_110:
[----:B-----5:R3:W-:Y:S04]  /*12080*/  STL [R1+0x1f8], R7 ;  /* 0x0001f80701007387 */ /* 0x0207e80000100800 */
[----:B---3--:R-:W3:Y:S04]  /*12090*/  LDL R7, [R1+0x108] ;  /* 0x0001080001077983 */ /* 0x008ee80000100800 */
[----:B------:R4:W-:Y:S04]  /*120a0*/  STL [R1+0x1f4], R6 ;  /* 0x0001f40601007387 */ /* 0x0009e80000100800 */
[----:B----4-:R-:W4:Y:S04]  /*120b0*/  LDL.LU R6, [R1+0x130] ;  /* 0x0001300001067983 */ /* 0x010f280000300800 */
[----:B------:R0:W-:Y:S04]  /*120c0*/  STL [R1+0x1f0], R5 ;  /* 0x0001f00501007387 */ /* 0x0001e80000100800 */
[----:B------:R1:W-:Y:S04]  /*120d0*/  STL [R1+0x1ec], R4 ;  /* 0x0001ec0401007387 */ /* 0x0003e80000100800 */
[----:B------:R2:W-:Y:S01]  /*120e0*/  STL [R1+0x1e8], R3 ;  /* 0x0001e80301007387 */ /* 0x0005e20000100800 */
[----:B---3--:R-:W-:-:S04]  /*120f0*/  IMAD.U32 R7, R7, 0x10000, RZ ;  /* 0x0001000007077824 */ /* 0x008fc800078e00ff */
[----:B------:R-:W-:-:S04]  /*12100*/  FMUL R7, R7, R16 ;  /* 0x0000001007077220 */ /* 0x000fc80000400000 */
[----:B----4-:R-:W-:Y:S02]  /*12110*/  FFMA R6, R6, R2, R7 ;  /* 0x0000000206067223 */ /* 0x010fe40000000007 */
[----:B------:R3:W5:Y:S03]  /*12120*/  LDL.LU R7, [R1+0x1f8] ;  /* 0x0001f80001077983 */ /* 0x0007660000300800 */
[----:B0-----:R-:W-:Y:S02]  /*12130*/  F2FP.BF16.F32.PACK_AB R5, RZ, R6 ;  /* 0x00000006ff05723e */ /* 0x001fe400000010ff */
[----:B------:R3:W5:Y:S02]  /*12140*/  LDL.LU R6, [R1+0x1f4] ;  /* 0x0001f40001067983 */ /* 0x0007640000300800 */
[----:B-1----:R-:W-:Y:S02]  /*12150*/  PRMT R4, R5, 0x7610, R4 ;  /* 0x0000761005047816 */ /* 0x002fe40000000004 */
[----:B------:R3:W5:Y:S02]  /*12160*/  LDL.LU R5, [R1+0x1f0] ;  /* 0x0001f00001057983 */ /* 0x0007640000300800 */
[----:B--2---:R-:W-:-:S02]  /*12170*/  PRMT R3, R4, 0x7610, R3 ;  /* 0x0000761004037816 */ /* 0x004fc40000000003 */
[----:B------:R3:W5:Y:S04]  /*12180*/  LDL.LU R4, [R1+0x1ec] ;  /* 0x0001ec0001047983 */ /* 0x0007680000300800 */
[----:B------:R0:W-:Y:S04]  /*12190*/  @P4 STG.E.U16 desc[UR46][R232.64+0x30], R3 ;  /* 0x00003003e8004986 */ /* 0x0001e8000c10152e */
[----:B0-----:R3:W5:Y:S04]  /*121a0*/  LDL.LU R3, [R1+0x1e8] ;  /* 0x0001e80001037983 */ /* 0x0017680000300800 */
[----:B------:R-:W2:Y:S01]  /*121b0*/  LDL.LU R233, [R1+0x108] ;  /* 0x0001080001e97983 */ /* 0x000ea20000300800 */
[----:B------:R-:W-:Y:S01]  /*121c0*/  ISETP.GT.AND P4, PT, R0, 0x100, P0 ;  /* 0x000001000000780c */ /* 0x000fe20000784270 */
[----:B------:R-:W-:Y:S01]  /*121d0*/  BSSY B1, `(.L_x_112) ;  /* 0x0000004000017945 */ /* 0x000fe20003800000 */
[----:B--2---:R-:W-:-:S11]  /*121e0*/  PRMT R232, R233, 0x7610, R232 ;  /* 0x00007610e9e87816 */ /* 0x004fd600000000e8 */
[----:B---3--:R-:W-:Y:S05]  /*121f0*/  @!P4 BRA `(.L_x_113) ;  /* 0x000000000004c947 */ /* 0x008fea0003800000 */
[----:B------:R0:W5:Y:S02]  /*12200*/  LDG.E.LTC128B.U16 R232, desc[UR46][R12.64+0x32] ;  /* 0x0000322e0ce87981 */ /* 0x000164000c1e1520 */
.L_x_113:
[----:B------:R-:W-:Y:S05]  /*12210*/  BSYNC B1 ;  /* 0x0000000000017941 */ /* 0x000fea0003800000 */
.L_x_112:
[----:B-----5:R1:W-:Y:S04]  /*12220*/  STL [R1+0x1e8], R3 ;  /* 0x0001e80301007387 */ /* 0x0203e80000100800 */
[----:B-1----:R-:W2:Y:S01]  /*12230*/  LDL.LU R3, [R1+0x134] ;  /* 0x0001340001037983 */ /* 0x002ea20000300800 */
[----:B------:R-:W-:-:S04]  /*12240*/  IMAD.U32 R233, R232, 0x10000, RZ ;  /* 0x00010000e8e97824 */ /* 0x000fc800078e00ff */
[----:B------:R-:W-:Y:S01]  /*12250*/  FMUL R233, R233, R16 ;  /* 0x00000010e9e97220 */ /* 0x000fe20000400000 */
[----:B------:R-:W-:Y:S03]  /*12260*/  BSSY B1, `(.L_x_114) ;  /* 0x0000008000017945 */ /* 0x000fe60003800000 */
[----:B--2---:R-:W-:Y:S02]  /*12270*/  FFMA R233, R3, R2, R233 ;  /* 0x0000000203e97223 */ /* 0x004fe400000000e9 */
[----:B------:R1:W5:Y:S03]  /*12280*/  LDL.LU R3, [R1+0x1e8] ;  /* 0x0001e80001037983 */ /* 0x0003660000300800 */
[----:B------:R-:W-:-:S05]  /*12290*/  F2FP.BF16.F32.PACK_AB R233, RZ, R233 ;  /* 0x000000e9ffe9723e */ /* 0x000fca00000010ff */
[----:B------:R1:W-:Y:S01]  /*122a0*/  @P4 STG.E.U16 desc[UR46][R234.64+0x32], R233 ;  /* 0x000032e9ea004986 */ /* 0x0003e2000c10152e */
[----:B------:R-:W-:-:S13]  /*122b0*/  ISETP.GT.AND P4, PT, R0, 0x108, P1 ;  /* 0x000001080000780c */ /* 0x000fda0000f84270 */
[----:B-1----:R-:W-:Y:S05]  /*122c0*/  @!P4 BRA `(.L_x_115) ;  /* 0x000000000004c947 */ /* 0x002fea0003800000 */
[----:B------:R1:W5:Y:S02]  /*122d0*/  LDG.E.LTC128B.U16 R232, desc[UR46][R10.64+0x30] ;  /* 0x0000302e0ae87981 */ /* 0x000364000c1e1520 */
.L_x_115:
[----:B------:R-:W-:Y:S05]  /*122e0*/  BSYNC B1 ;  /* 0x0000000000017941 */ /* 0x000fea0003800000 */
.L_x_114:
[----:B-----5:R2:W-:Y:S04]  /*122f0*/  STL [R1+0x1f0], R3 ;  /* 0x0001f00301007387 */ /* 0x0205e80000100800 */
[----:B--2---:R-:W2:Y:S04]  /*12300*/  LDL.LU R3, [R1+0x138] ;  /* 0x0001380001037983 */ /* 0x004ea80000300800 */
[----:B------:R3:W-:Y:S04]  /*12310*/  STL.64 [R1+0x1e8], R4 ;  /* 0x0001e80401007387 */ /* 0x0007e80000100a00 */
[----:B---3--:R-:W3:Y:S01]  /*12320*/  LDL.LU.64 R4, [R1+0x100] ;  /* 0x0001000001047983 */ /* 0x008ee20000300a00 */
[----:B------:R-:W-:-:S04]  /*12330*/  IMAD.U32 R233, R232, 0x10000, RZ ;  /* 0x00010000e8e97824 */ /* 0x000fc800078e00ff */
[----:B------:R-:W-:-:S04]  /*12340*/  FMUL R233, R233, R16 ;  /* 0x00000010e9e97220 */ /* 0x000fc80000400000 */
[----:B--2---:R-:W-:Y:S02]  /*12350*/  FFMA R233, R3, R2, R233 ;  /* 0x0000000203e97223 */ /* 0x004fe400000000e9 */
[----:B------:R2:W5:Y:S03]  /*12360*/  LDL.LU R3, [R1+0x1f0] ;  /* 0x0001f00001037983 */ /* 0x0005660000300800 */
[----:B------:R-:W-:-:S05]  /*12370*/  F2FP.BF16.F32.PACK_AB R233, RZ, R233 ;  /* 0x000000e9ffe9723e */ /* 0x000fca00000010ff */
[----:B---3--:R3:W-:Y:S04]  /*12380*/  @P4 STG.E.U16 desc[UR46][R4.64+0x30], R233 ;  /* 0x000030e904004986 */ /* 0x0087e8000c10152e */
[----:B---3--:R2:W5:Y:S01]  /*12390*/  LDL.LU.64 R4, [R1+0x1e8] ;  /* 0x0001e80001047983 */ /* 0x0085620000300a00 */
[----:B------:R-:W-:Y:S01]  /*123a0*/  ISETP.GT.AND P4, PT, R0, 0x108, P0 ;  /* 0x000001080000780c */ /* 0x000fe20000784270 */
[----:B------:R-:W-:-:S12]  /*123b0*/  BSSY B1, `(.L_x_116) ;  /* 0x0000003000017945 */ /* 0x000fd80003800000 */
[----:B--2---:R-:W-:Y:S05]  /*123c0*/  @!P4 BRA `(.L_x_117) ;  /* 0x000000000004c947 */ /* 0x004fea0003800000 */
[----:B------:R2:W5:Y:S02]  /*123d0*/  LDG.E.LTC128B.U16 R232, desc[UR46][R10.64+0x32] ;  /* 0x0000322e0ae87981 */ /* 0x000564000c1e1520 */
.L_x_117:
[----:B------:R-:W-:Y:S05]  /*123e0*/  BSYNC B1 ;  /* 0x0000000000017941 */ /* 0x000fea0003800000 */
.L_x_116:
[----:B------:R3:W-:Y:S04]  /*123f0*/  STL [R1+0x210], R9 ;  /* 0x0002100901007387 */ /* 0x0007e80000100800 */
[----:B---3--:R-:W3:Y:S01]  /*12400*/  LDL.LU R9, [R1+0x13c] ;  /* 0x00013c0001097983 */ /* 0x008ee20000300800 */
[----:B-----5:R-:W-:-:S03]  /*12410*/  IMAD.U32 R233, R232, 0x10000, RZ ;  /* 0x00010000e8e97824 */ /* 0x020fc600078e00ff */
[----:B------:R1:W-:Y:S01]  /*12420*/  STL.64 [R1+0x208], R10 ;  /* 0x0002080a01007387 */ /* 0x0003e20000100a00 */
[----:B------:R-:W-:-:S03]  /*12430*/  FMUL R233, R233, R16 ;  /* 0x00000010e9e97220 */ /* 0x000fc60000400000 */
[----:B-12---:R-:W2:Y:S04]  /*12440*/  LDL.LU.64 R10, [R1+0x1c0] ;  /* 0x0001c000010a7983 */ /* 0x006ea80000300a00 */
[----:B------:R1:W-:Y:S04]  /*12450*/  STL [R1+0x200], R8 ;  /* 0x0002000801007387 */ /* 0x0003e80000100800 */
[----:B-1----:R-:W4:Y:S04]  /*12460*/  LDL.LU R8, [R1+0xc0] ;  /* 0x0000c00001087983 */ /* 0x002f280000300800 */
[----:B------:R-:W-:Y:S04]  /*12470*/  STL [R1+0x1fc], R7 ;  /* 0x0001fc0701007387 */ /* 0x000fe80000100800 */
[----:B------:R-:W-:Y:S04]  /*12480*/  STL [R1+0x1f8], R6 ;  /* 0x0001f80601007387 */ /* 0x000fe80000100800 */
[----:B------:R1:W-:Y:S04]  /*12490*/  STL.64 [R1+0x1f0], R4 ;  /* 0x0001f00401007387 */ /* 0x0003e80000100a00 */
[----:B------:R-:W-:Y:S01]  /*124a0*/  STL [R1+0x1e8], R3 ;  /* 0x0001e80301007387 */ /* 0x000fe20000100800 */
[----:B-1----:R-:W-:Y:S01]  /*124b0*/  PRMT R5, R232, 0x7610, R5 ;  /* 0x00007610e8057816 */ /* 0x002fe20000000005 */
[----:B---3--:R-:W-:-:S02]  /*124c0*/  FFMA R233, R9, R2, R233 ;  /* 0x0000000209e97223 */ /* 0x008fc400000000e9 */
[----:B------:R-:W5:Y:S03]  /*124d0*/  LDL.LU R9, [R1+0x210] ;  /* 0x0002100001097983 */ /* 0x000f660000300800 */
[----:B------:R-:W-:-:S05]  /*124e0*/  F2FP.BF16.F32.PACK_AB R233, RZ, R233 ;  /* 0x000000e9ffe9723e */ /* 0x000fca00000010ff */
[----:B------:R1:W-:Y:S04]  /*124f0*/  @P4 STG.E.U16 desc[UR46][R236.64+0x32], R233 ;  /* 0x000032e9ec004986 */ /* 0x0003e8000c10152e */
[----:B-1----:R-:W3:Y:S01]  /*12500*/  LDL.LU.64 R232, [R1+0x168] ;  /* 0x0001680001e87983 */ /* 0x002ee20000300a00 */
[----:B------:R-:W-:-:S13]  /*12510*/  ISETP.GT.AND P4, PT, R0, 0x180, P5 ;  /* 0x000001800000780c */ /* 0x000fda0002f84270 */
[----:B---3--:R1:W3:Y:S02]  /*12520*/  @P4 LDG.E.LTC128B.U16 R5, desc[UR46][R232.64] ;  /* 0x0000002ee8054981 */ /* 0x0082e4000c1e1520 */
[----:B-1----:R-:W-:Y:S02]  /*12530*/  IMAD.U32 R233, RZ, RZ, UR9 ;  /* 0x00000009ffe97e24 */ /* 0x002fe4000f8e00ff */
[----:B---3--:R-:W-:Y:S01]  /*12540*/  IMAD.U32 R232, R5, 0x10000, RZ ;  /* 0x0001000005e87824 */ /* 0x008fe200078e00ff */
[----:B------:R1:W-:Y:S03]  /*12550*/  STL [R1+0x110], R5 ;  /* 0x0001100501007387 */ /* 0x0003e60000100800 */
[----:B------:R-:W-:Y:S01]  /*12560*/  FMUL R232, R232, R16 ;  /* 0x00000010e8e87220 */ /* 0x000fe20000400000 */
[----:B--2---:R2:W-:Y:S03]  /*12570*/  STL.64 [R1+0x100], R10 ;  /* 0x0001000a01007387 */ /* 0x0045e60000100a00 */
[----:B----4-:R-:W-:Y:S01]  /*12580*/  FFMA R8, R8, R2, R232 ;  /* 0x0000000208087223 */ /* 0x010fe200000000e8 */
[----:B------:R-:W-:Y:S01]  /*12590*/  MOV R232, UR8 ;  /* 0x0000000800e87c02 */ /* 0x000fe20008000f00 */
[----:B-1----:R-:W-:-:S03]  /*125a0*/  IMAD R5, R233, 0x300, RZ ;  /* 0x00000300e9057824 */ /* 0x002fc600078e02ff */
[----:B------:R-:W-:Y:S01]  /*125b0*/  F2FP.BF16.F32.PACK_AB R7, RZ, R8 ;  /* 0x00000008ff07723e */ /* 0x000fe200000010ff */
[----:B------:R-:W-:-:S03]  /*125c0*/  IMAD.WIDE.U32 R232, R232, 0x300, R10 ;  /* 0x00000300e8e87825 */ /* 0x000fc600078e000a */
[----:B------:R-:W-:Y:S01]  /*125d0*/  PRMT R6, R7, 0x7610, R6 ;  /* 0x0000761007067816 */ /* 0x000fe20000000006 */
[----:B------:R-:W-:Y:S01]  /*125e0*/  IMAD.IADD R5, R233, 0x1, R5 ;  /* 0x00000001e9057824 */ /* 0x000fe200078e0205 */
[----:B--2---:R1:W5:Y:S01]  /*125f0*/  LDL.LU.64 R10, [R1+0x208] ;  /* 0x00020800010a7983 */ /* 0x0043620000300a00 */
[----:B------:R-:W-:Y:S01]  /*12600*/  @P4 IMAD.MOV.U32 R4, RZ, RZ, R232 ;  /* 0x000000ffff044224 */ /* 0x000fe200078e00e8 */
[----:B------:R-:W-:Y:S02]  /*12610*/  PRMT R3, R6, 0x7610, R3 ;  /* 0x0000761006037816 */ /* 0x000fe40000000003 */
[----:B------:R1:W5:Y:S04]  /*12620*/  LDL.LU R8, [R1+0x200] ;  /* 0x0002000001087983 */ /* 0x0003680000300800 */
[----:B------:R1:W5:Y:S04]  /*12630*/  LDL.LU R7, [R1+0x1fc] ;  /* 0x0001fc0001077983 */ /* 0x0003680000300800 */
[----:B------:R1:W5:Y:S04]  /*12640*/  LDL.LU R6, [R1+0x1f8] ;  /* 0x0001f80001067983 */ /* 0x0003680000300800 */
[----:B------:R-:W-:Y:S04]  /*12650*/  STL.64 [R1+0x108], R4 ;  /* 0x0001080401007387 */ /* 0x000fe80000100a00 */
[----:B------:R2:W-:Y:S04]  /*12660*/  @P4 STG.E.U16 desc[UR46][R4.64], R3 ;  /* 0x0000000304004986 */ /* 0x0005e8000c10152e */
[----:B--2---:R1:W5:Y:S04]  /*12670*/  LDL.LU.64 R4, [R1+0x1f0] ;  /* 0x0001f00001047983 */ /* 0x0043680000300a00 */
[----:B------:R1:W5:Y:S01]  /*12680*/  LDL.LU R3, [R1+0x1e8] ;  /* 0x0001e80001037983 */ /* 0x0003620000300800 */
[----:B------:R-:W-:Y:S01]  /*12690*/  LOP3.LUT P4, RZ, R17, 0x4, RZ, 0xc0, !PT ;  /* 0x0000000411ff7812 */ /* 0x000fe2000788c0ff */
[----:B------:R-:W-:Y:S03]  /*126a0*/  BSSY B1, `(.L_x_118) ;  /* 0x0000007000017945 */ /* 0x000fe60003800000 */
[----:B------:R-:W-:-:S13]  /*126b0*/  ISETP.GT.AND P4, PT, R0, 0x180, P4 ;  /* 0x000001800000780c */ /* 0x000fda0002784270 */
[----:B-1----:R-:W-:Y:S05]  /*126c0*/  @!P4 BRA `(.L_x_119) ;  /* 0x000000000010c947 */ /* 0x002fea0003800000 */
[----:B------:R1:W-:Y:S04]  /*126d0*/  STL [R1+0x1e8], R0 ;  /* 0x0001e80001007387 */ /* 0x0003e80000100800 */
[----:B-1---5:R-:W2:Y:S04]  /*126e0*/  LDG.E.LTC128B.U16 R0, desc[UR46][R8.64+0x2] ;  /* 0x0000022e08007981 */ /* 0x022ea8000c1e1520 */
[----:B--2---:R1:W-:Y:S04]  /*126f0*/  STL [R1+0x110], R0 ;  /* 0x0001100001007387 */ /* 0x0043e80000100800 */
[----:B-1----:R1:W5:Y:S02]  /*12700*/  LDL.LU R0, [R1+0x1e8] ;  /* 0x0001e80001007983 */ /* 0x0023640000300800 */
.L_x_119:
[----:B------:R-:W-:Y:S05]  /*12710*/  BSYNC B1 ;  /* 0x0000000000017941 */ /* 0x000fea0003800000 */
.L_x_118:
[----:B-----5:R-:W-:Y:S04]  /*12720*/  STL [R1+0x208], R5 ;  /* 0x0002080501007387 */ /* 0x020fe80000100800 */
[----:B------:R2:W-:Y:S04]  /*12730*/  STL.64 [R1+0x200], R10 ;  /* 0x0002000a01007387 */ /* 0x0005e80000100a00 */
[----:B--2---:R-:W2:Y:S04]  /*12740*/  LDL.LU R11, [R1+0xc4] ;  /* 0x0000c400010b7983 */ /* 0x004ea80000300800 */
[----:B------:R3:W-:Y:S04]  /*12750*/  STL.64 [R1+0x1f8], R8 ;  /* 0x0001f80801007387 */ /* 0x0007e80000100a00 */
[----:B---3--:R-:W3:Y:S04]  /*12760*/  LDL.64 R8, [R1+0x108] ;  /* 0x0001080001087983 */ /* 0x008ee80000100a00 */
[----:B------:R-:W-:Y:S04]  /*12770*/  STL.64 [R1+0x1f0], R6 ;  /* 0x0001f00601007387 */ /* 0x000fe80000100a00 */
[----:B------:R4:W-:Y:S04]  /*12780*/  STL [R1+0x1ec], R4 ;  /* 0x0001ec0401007387 */ /* 0x0009e80000100800 */
[----:B----4-:R-:W4:Y:S04]  /*12790*/  LDL.LU R4, [R1+0x110] ;  /* 0x0001100001047983 */ /* 0x010f280000300800 */
[----:B------:R-:W-:Y:S01]  /*127a0*/  STL [R1+0x1e8], R3 ;  /* 0x0001e80301007387 */ /* 0x000fe20000100800 */
[----:B----4-:R-:W-:-:S04]  /*127b0*/  IMAD.U32 R5, R4, 0x10000, RZ ;  /* 0x0001000004057824 */ /* 0x010fc800078e00ff */
[----:B------:R-:W-:-:S04]  /*127c0*/  FMUL R5, R5, R16 ;  /* 0x0000001005057220 */ /* 0x000fc80000400000 */
[----:B--2---:R-:W-:Y:S02]  /*127d0*/  FFMA R11, R11, R2, R5 ;  /* 0x000000020b0b7223 */ /* 0x004fe40000000005 */
[----:B------:R2:W5:Y:S03]  /*127e0*/  LDL.LU R5, [R1+0x208] ;  /* 0x0002080001057983 */ /* 0x0005660000300800 */
[----:B------:R-:W-:Y:S02]  /*127f0*/  F2FP.BF16.F32.PACK_AB R7, RZ, R11 ;  /* 0x0000000bff07723e */ /* 0x000fe400000010ff */
[----:B---3--:R-:W-:Y:S02]  /*12800*/  @P4 MOV R11, R9 ;  /* 0x00000009000b4202 */ /* 0x008fe40000000f00 */
[----:B------:R-:W-:Y:S01]  /*12810*/  PRMT R10, R7, 0x7610, R10 ;  /* 0x00007610070a7816 */ /* 0x000fe2000000000a */
[----:B------:R-:W-:-:S03]  /*12820*/  IMAD.U32 R7, RZ, RZ, UR8 ;  /* 0x00000008ff077e24 */ /* 0x000fc6000f8e00ff */
[----:B------:R-:W-:Y:S01]  /*12830*/  PRMT R6, R10, 0x7610, R6 ;  /* 0x000076100a067816 */ /* 0x000fe20000000006 */
[----:B------:R-:W-:Y:S02]  /*12840*/  @P4 IMAD.MOV.U32 R10, RZ, RZ, R232 ;  /* 0x000000ffff0a4224 */ /* 0x000fe400078e00e8 */
[----:B------:R-:W-:-:S03]  /*12850*/  IMAD.SHL.U32 R7, R7, 0x10, RZ ;  /* 0x0000001007077824 */ /* 0x000fc600078e00ff */
[----:B------:R3:W-:Y:S04]  /*12860*/  @P4 STG.E.U16 desc[UR46][R10.64+0x2], R6 ;  /* 0x000002060a004986 */ /* 0x0007e8000c10152e */
[----:B---3--:R2:W5:Y:S01]  /*12870*/  LDL.LU.64 R10, [R1+0x200] ;  /* 0x00020000010a7983 */ /* 0x0085620000300a00 */
[----:B------:R-:W-:-:S03]  /*12880*/  IADD3 R6, P4, R7, R232, RZ ;  /* 0x000000e807067210 */ /* 0x000fc60007f9e0ff */
[----:B------:R-:W3:Y:S01]  /*12890*/  LDL R7, [R1+0x1dc] ;  /* 0x0001dc0001077983 */ /* 0x000ee20000100800 */
[----:B------:R-:W-:Y:S02]  /*128a0*/  PRMT R3, R4, 0x7610, R3 ;  /* 0x0000761004037816 */ /* 0x000fe40000000003 */
[----:B------:R-:W-:Y:S01]  /*128b0*/  ISETP.GT.AND P5, PT, R0, 0x188, P5 ;  /* 0x000001880000780c */ /* 0x000fe20002fa4270 */
[----:B---3--:R-:W-:Y:S02]  /*128c0*/  IMAD.X R7, R9, 0x1, R7, P4 ;  /* 0x0000000109077824 */ /* 0x008fe400020e0607 */
[----:B------:R2:W5:Y:S04]  /*128d0*/  LDL.LU.64 R8, [R1+0x1f8] ;  /* 0x0001f80001087983 */ /* 0x0005680000300a00 */
[----:B------:R3:W-:Y:S04]  /*128e0*/  STL.64 [R1+0xc0], R6 ;  /* 0x0000c00601007387 */ /* 0x0007e80000100a00 */
[----:B---3--:R2:W5:Y:S04]  /*128f0*/  LDL.LU.64 R6, [R1+0x1f0] ;  /* 0x0001f00001067983 */ /* 0x0085680000300a00 */
[----:B------:R2:W5:Y:S04]  /*12900*/  LDL.LU R4, [R1+0x1ec] ;  /* 0x0001ec0001047983 */ /* 0x0005680000300800 */
[----:B------:R3:W-:Y:S04]  /*12910*/  STL.S16 [R1+0x110], R3 ;  /* 0x0001100301007387 */ /* 0x0007e80000100600 */
[----:B---3--:R2:W5:Y:S01]  /*12920*/  LDL.LU R3, [R1+0x1e8] ;  /* 0x0001e80001037983 */ /* 0x0085620000300800 */
[----:B------:R-:W-:Y:S04]  /*12930*/  BSSY B1, `(.L_x_120) ;  /* 0x0000009000017945 */ /* 0x000fe80003800000 */
[----:B------:R-:W-:Y:S05]  /*12940*/  @!P5 BRA `(.L_x_121) ;  /* 0x00000000001cd947 */ /* 0x000fea0003800000 */
[----:B-----5:R3:W-:Y:S04]  /*12950*/  STL.64 [R1+0x1f0], R2 ;  /* 0x0001f00201007387 */ /* 0x0207e80000100a00 */
[----:B---3--:R-:W3:Y:S04]  /*12960*/  LDL.LU.64 R2, [R1+0x158] ;  /* 0x0001580001027983 */ /* 0x008ee80000300a00 */
[----:B------:R3:W-:Y:S04]  /*12970*/  STL [R1+0x1e8], R0 ;  /* 0x0001e80001007387 */ /* 0x0007e80000100800 */
[----:B---3--:R-:W3:Y:S04]  /*12980*/  LDG.E.LTC128B.U16 R0, desc[UR46][R2.64] ;  /* 0x0000002e02007981 */ /* 0x008ee8000c1e1520 */
[----:B------:R4:W5:Y:S04]  /*12990*/  LDL.LU.64 R2, [R1+0x1f0] ;  /* 0x0001f00001027983 */ /* 0x0009680000300a00 */
[----:B---3--:R3:W-:Y:S04]  /*129a0*/  STL [R1+0x110], R0 ;  /* 0x0001100001007387 */ /* 0x0087e80000100800 */
[----:B---3--:R4:W5:Y:S02]  /*129b0*/  LDL.LU R0, [R1+0x1e8] ;  /* 0x0001e80001007983 */ /* 0x0089640000300800 */
.L_x_121:
[----:B------:R-:W-:Y:S05]  /*129c0*/  BSYNC B1 ;  /* 0x0000000000017941 */ /* 0x000fea0003800000 */
.L_x_120:
[----:B-----5:R-:W-:Y:S04]  /*129d0*/  STL [R1+0x20c], R11 ;  /* 0x00020c0b01007387 */ /* 0x020fe80000100800 */
[----:B------:R3:W-:Y:S04]  /*129e0*/  STL [R1+0x208], R10 ;  /* 0x0002080a01007387 */ /* 0x0007e80000100800 */
[----:B---3--:R-:W3:Y:S04]  /*129f0*/  LDL.LU R10, [R1+0xc8] ;  /* 0x0000c800010a7983 */ /* 0x008ee80000300800 */
[----:B------:R-:W-:Y:S04]  /*12a00*/  STL [R1+0x204], R9 ;  /* 0x0002040901007387 */ /* 0x000fe80000100800 */
[----:B------:R-:W-:Y:S04]  /*12a10*/  STL [R1+0x200], R8 ;  /* 0x0002000801007387 */ /* 0x000fe80000100800 */
[----:B------:R0:W-:Y:S04]  /*12a20*/  STL.64 [R1+0x1f8], R6 ;  /* 0x0001f80601007387 */ /* 0x0001e80000100a00 */
[----:B0-----:R-:W2:Y:S04]  /*12a30*/  LDL.64 R6, [R1+0xc0] ;  /* 0x0000c00001067983 */ /* 0x001ea80000100a00 */
[----:B------:R-:W-:Y:S04]  /*12a40*/  STL [R1+0x1f0], R5 ;  /* 0x0001f00501007387 */ /* 0x000fe80000100800 */
[----:B------:R0:W-:Y:S04]  /*12a50*/  STL [R1+0x1ec], R4 ;  /* 0x0001ec0401007387 */ /* 0x0001e80000100800 */
[----:B0-----:R-:W4:Y:S01]  /*12a60*/  LDL.LU R4, [R1+0x110] ;  /* 0x0001100001047983 */ /* 0x001f220000300800 */
[----:B------:R-:W-:-:S03]  /*12a70*/  LOP3.LUT P4, RZ, R17, 0x4, RZ, 0xc0, !PT ;  /* 0x0000000411ff7812 */ /* 0x000fc6000788c0ff */
[----:B------:R0:W-:Y:S01]  /*12a80*/  STL [R1+0x1e8], R3 ;  /* 0x0001e80301007387 */ /* 0x0001e20000100800 */
[----:B----4-:R-:W-:-:S04]  /*12a90*/  IMAD.U32 R11, R4, 0x10000, RZ ;  /* 0x00010000040b7824 */ /* 0x010fc800078e00ff */
        /* <DEDUP_REMOVED lines=10> */
[----:B--2---:R0:W-:Y:S04]  /*12b40*/  @P5 STG.E.U16 desc[UR46][R6.64], R5 ;  /* 0x0000000506005986 */ /* 0x0041e8000c10152e */
[----:B0-----:R3:W5:Y:S04]  /*12b50*/  LDL.LU.64 R6, [R1+0x1f8] ;  /* 0x0001f80001067983 */ /* 0x0017680000300a00 */
[----:B------:R3:W5:Y:S01]  /*12b60*/  LDL.LU R5, [R1+0x1f0] ;  /* 0x0001f00001057983 */ /* 0x0007620000300800 */
[----:B------:R-:W-:-:S03]  /*12b70*/  ISETP.GT.AND P4, PT, R0, 0x188, P4 ;  /* 0x000001880000780c */ /* 0x000fc60002784270 */
[----:B------:R3:W5:Y:S04]  /*12b80*/  LDL.LU R4, [R1+0x1ec] ;  /* 0x0001ec0001047983 */ /* 0x0007680000300800 */
[----:B------:R0:W-:Y:S04]  /*12b90*/  STL.S16 [R1+0xc8], R3 ;  /* 0x0000c80301007387 */ /* 0x0001e80000100600 */
[----:B0-----:R3:W5:Y:S01]  /*12ba0*/  LDL.LU R3, [R1+0x1e8] ;  /* 0x0001e80001037983 */ /* 0x0017620000300800 */
[----:B------:R-:W-:Y:S04]  /*12bb0*/  BSSY B1, `(.L_x_122) ;  /* 0x0000006000017945 */ /* 0x000fe80003800000 */
[----:B------:R-:W-:Y:S05]  /*12bc0*/  @!P4 BRA `(.L_x_123) ;  /* 0x000000000010c947 */ /* 0x000fea0003800000 */
[----:B------:R0:W-:Y:S04]  /*12bd0*/  STL [R1+0x1e8], R0 ;  /* 0x0001e80001007387 */ /* 0x0001e80000100800 */
[----:B0----5:R-:W2:Y:S04]  /*12be0*/  LDG.E.LTC128B.U16 R0, desc[UR46][R6.64+0x2] ;  /* 0x0000022e06007981 */ /* 0x021ea8000c1e1520 */
[----:B--2---:R0:W-:Y:S04]  /*12bf0*/  STL [R1+0xc8], R0 ;  /* 0x0000c80001007387 */ /* 0x0041e80000100800 */
[----:B0-----:R0:W5:Y:S02]  /*12c00*/  LDL.LU R0, [R1+0x1e8] ;  /* 0x0001e80001007983 */ /* 0x0011640000300800 */
.L_x_123:
[----:B------:R-:W-:Y:S05]  /*12c10*/  BSYNC B1 ;  /* 0x0000000000017941 */ /* 0x000fea0003800000 */
.L_x_122:
[----:B-----5:R-:W-:Y:S04]  /*12c20*/  STL [R1+0x20c], R11 ;  /* 0x00020c0b01007387 */ /* 0x020fe80000100800 */
[----:B------:R2:W-:Y:S04]  /*12c30*/  STL [R1+0x208], R10 ;  /* 0x0002080a01007387 */ /* 0x0005e80000100800 */
[----:B--2---:R-:W2:Y:S04]  /*12c40*/  LDL.LU R10, [R1+0xcc] ;  /* 0x0000cc00010a7983 */ /* 0x004ea80000300800 */
[----:B------:R-:W-:Y:S04]  /*12c50*/  STL [R1+0x204], R9 ;  /* 0x0002040901007387 */ /* 0x000fe80000100800 */
[----:B------:R-:W-:Y:S04]  /*12c60*/  STL [R1+0x200], R8 ;  /* 0x0002000801007387 */ /* 0x000fe80000100800 */
[----:B------:R4:W-:Y:S04]  /*12c70*/  STL.64 [R1+0x1f8], R6 ;  /* 0x0001f80601007387 */ /* 0x0009e80000100a00 */
[----:B----4-:R-:W4:Y:S04]  /*12c80*/  LDL.64 R6, [R1+0xc0] ;  /* 0x0000c00001067983 */ /* 0x010f280000100a00 */
[----:B------:R-:W-:Y:S04]  /*12c90*/  STL [R1+0x1f0], R5 ;  /* 0x0001f00501007387 */ /* 0x000fe80000100800 */
[----:B------:R1:W-:Y:S04]  /*12ca0*/  STL [R1+0x1ec], R4 ;  /* 0x0001ec0401007387 */ /* 0x0003e80000100800 */
[----:B-1----:R-:W3:Y:S01]  /*12cb0*/  LDL.LU R4, [R1+0xc8] ;  /* 0x0000c80001047983 */ /* 0x002ee20000300800 */
[----:B------:R-:W-:-:S03]  /*12cc0*/  LOP3.LUT P5, RZ, R17, 0x2, RZ, 0xc0, !PT ;  /* 0x0000000211ff7812 */ /* 0x000fc600078ac0ff */
[----:B------:R1:W-:Y:S01]  /*12cd0*/  STL [R1+0x1e8], R3 ;  /* 0x0001e80301007387 */ /* 0x0003e20000100800 */
[----:B---3--:R-:W-:-:S04]  /*12ce0*/  IMAD.U32 R11, R4, 0x10000, RZ ;  /* 0x00010000040b7824 */ /* 0x008fc800078e00ff */
[----:B------:R-:W-:-:S04]  /*12cf0*/  FMUL R11, R11, R16 ;  /* 0x000000100b0b7220 */ /* 0x000fc80000400000 */
[----:B--2---:R-:W-:Y:S02]  /*12d00*/  FFMA R10, R10, R2, R11 ;  /* 0x000000020a0a7223 */ /* 0x004fe4000000000b */
[----:B------:R2:W5:Y:S03]  /*12d10*/  LDL.LU R11, [R1+0x20c] ;  /* 0x00020c00010b7983 */ /* 0x0005660000300800 */
[----:B------:R-:W-:Y:S02]  /*12d20*/  F2FP.BF16.F32.PACK_AB R9, RZ, R10 ;  /* 0x0000000aff09723e */ /* 0x000fe400000010ff */
[----:B------:R2:W5:Y:S02]  /*12d30*/  LDL.LU R10, [R1+0x208] ;  /* 0x00020800010a7983 */ /* 0x0005640000300800 */
[----:B------:R-:W-:Y:S02]  /*12d40*/  PRMT R8, R9, 0x7610, R8 ;  /* 0x0000761009087816 */ /* 0x000fe40000000008 */
[----:B------:R2:W5:Y:S02]  /*12d50*/  LDL.LU R9, [R1+0x204] ;  /* 0x0002040001097983 */ /* 0x0005640000300800 */
[----:B------:R-:W-:-:S02]  /*12d60*/  PRMT R5, R8, 0x7610, R5 ;  /* 0x0000761008057816 */ /* 0x000fc40000000005 */
[----:B-1----:R-:W-:Y:S01]  /*12d70*/  PRMT R3, R4, 0x7610, R3 ;  /* 0x0000761004037816 */ /* 0x002fe20000000003 */
[----:B------:R2:W5:Y:S04]  /*12d80*/  LDL.LU R8, [R1+0x200] ;  /* 0x0002000001087983 */ /* 0x0005680000300800 */
[----:B----4-:R1:W-:Y:S04]  /*12d90*/  @P4 STG.E.U16 desc[UR46][R6.64+0x2], R5 ;  /* 0x0000020506004986 */ /* 0x0103e8000c10152e */
[----:B-1----:R2:W5:Y:S04]  /*12da0*/  LDL.LU.64 R6, [R1+0x1f8] ;  /* 0x0001f80001067983 */ /* 0x0025680000300a00 */
[----:B------:R2:W5:Y:S01]  /*12db0*/  LDL.LU R5, [R1+0x1f0] ;  /* 0x0001f00001057983 */ /* 0x0005620000300800 */
[----:B------:R-:W-:-:S03]  /*12dc0*/  ISETP.GT.AND P4, PT, R0, 0x180, P5 ;  /* 0x000001800000780c */ /* 0x000fc60002f84270 */
[----:B------:R2:W5:Y:S04]  /*12dd0*/  LDL.LU R4, [R1+0x1ec] ;  /* 0x0001ec0001047983 */ /* 0x0005680000300800 */
[----:B------:R1:W-:Y:S04]  /*12de0*/  STL.S16 [R1+0xc8], R3 ;  /* 0x0000c80301007387 */ /* 0x0003e80000100600 */
[----:B-1----:R2:W5:Y:S01]  /*12df0*/  LDL.LU R3, [R1+0x1e8] ;  /* 0x0001e80001037983 */ /* 0x0025620000300800 */
[----:B------:R-:W-:Y:S04]  /*12e00*/  BSSY B1, `(.L_x_124) ;  /* 0x0000006000017945 */ /* 0x000fe80003800000 */
[----:B------:R-:W-:Y:S05]  /*12e10*/  @!P4 BRA `(.L_x_125) ;  /* 0x000000000010c947 */ /* 0x000fea0003800000 */
[----:B------:R1:W-:Y:S04]  /*12e20*/  STL [R1+0x1e8], R0 ;  /* 0x0001e80001007387 */ /* 0x0003e80000100800 */
[----:B-1---5:R-:W3:Y:S04]  /*12e30*/  LDG.E.LTC128B.U16 R0, desc[UR46][R8.64+0x10] ;  /* 0x0000102e08007981 */ /* 0x022ee8000c1e1520 */
[----:B---3--:R1:W-:Y:S04]  /*12e40*/  STL [R1+0xc8], R0 ;  /* 0x0000c80001007387 */ /* 0x0083e80000100800 */
[----:B-1----:R1:W5:Y:S02]  /*12e50*/  LDL.LU R0, [R1+0x1e8] ;  /* 0x0001e80001007983 */ /* 0x0023640000300800 */
.L_x_125:
[----:B------:R-:W-:Y:S05]  /*12e60*/  BSYNC B1 ;  /* 0x0000000000017941 */ /* 0x000fea0003800000 */
.L_x_124:
[----:B-----5:R-:W-:Y:S04]  /*12e70*/  STL [R1+0x20c], R11 ;  /* 0x00020c0b01007387 */ /* 0x020fe80000100800 */
[----:B------:R3:W-:Y:S04]  /*12e80*/  STL [R1+0x208], R10 ;  /* 0x0002080a01007387 */ /* 0x0007e80000100800 */
[----:B---3--:R-:W3:Y:S04]  /*12e90*/  LDL.LU R10, [R1+0xd0] ;  /* 0x0000d000010a7983 */ /* 0x008ee80000300800 */
[----:B------:R-:W-:Y:S04]  /*12ea0*/  STL [R1+0x204], R9 ;  /* 0x0002040901007387 */ /* 0x000fe80000100800 */
        /* <DEDUP_REMOVED lines=9> */
[----:B---3--:R-:W-:Y:S01]  /*12f40*/  FFMA R10, R10, R2, R11 ;  /* 0x000000020a0a7223 */ /* 0x008fe2000000000b */
[----:B----4-:R-:W-:Y:S01]  /*12f50*/  @P4 IMAD.MOV.U32 R6, RZ, RZ, R232 ;  /* 0x000000ffff064224 */ /* 0x010fe200078e00e8 */
        /* <DEDUP_REMOVED lines=8> */
[----:B------:R0:W-:Y:S04]  /*12fe0*/  @P4 STG.E.U16 desc[UR46][R6.64+0x10], R5 ;  /* 0x0000100506004986 */ /* 0x0001e8000c10152e */
        /* <DEDUP_REMOVED lines=9> */
[----:B0----5:R-:W3:Y:S04]  /*13080*/  LDG.E.LTC128B.U16 R0, desc[UR46][R8.64+0x12] ;  /* 0x0000122e08007981 */ /* 0x021ee8000c1e1520 */
[----:B---3--:R0:W-:Y:S04]  /*13090*/  STL [R1+0xc8], R0 ;  /* 0x0000c80001007387 */ /* 0x0081e80000100800 */
[----:B0-----:R0:W5:Y:S02]  /*130a0*/  LDL.LU R0, [R1+0x1e8] ;  /* 0x0001e80001007983 */ /* 0x0011640000300800 */
.L_x_127:
[----:B------:R-:W-:Y:S05]  /*130b0*/  BSYNC B1 ;  /* 0x0000000000017941 */ /* 0x000fea0003800000 */
.L_x_126:
[----:B-----5:R-:W-:Y:S04]  /*130c0*/  STL [R1+0x20c], R11 ;  /* 0x00020c0b01007387 */ /* 0x020fe80000100800 */
[----:B------:R3:W-:Y:S04]  /*130d0*/  STL [R1+0x208], R10 ;  /* 0x0002080a01007387 */ /* 0x0007e80000100800 */
[----:B---3--:R-:W3:Y:S04]  /*130e0*/  LDL.LU R10, [R1+0xd4] ;  /* 0x0000d400010a7983 */ /* 0x008ee80000300800 */
[----:B------:R-:W-:Y:S04]  /*130f0*/  STL [R1+0x204], R9 ;  /* 0x0002040901007387 */ /* 0x000fe80000100800 */
[----:B------:R-:W-:Y:S04]  /*13100*/  STL [R1+0x200], R8 ;  /* 0x0002000801007387 */ /* 0x000fe80000100800 */
[----:B------:R4:W-:Y:S04]  /*13110*/  STL [R1+0x1fc], R7 ;  /* 0x0001fc0701007387 */ /* 0x0009e80000100800 */
[----:B----4-:R-:W4:Y:S04]  /*13120*/  LDL.LU R7, [R1+0xc8] ;  /* 0x0000c80001077983 */ /* 0x010f280000300800 */
[----:B------:R-:W-:Y:S04]  /*13130*/  STL [R1+0x1f8], R6 ;  /* 0x0001f80601007387 */ /* 0x000fe80000100800 */
[----:B------:R1:W-:Y:S04]  /*13140*/  STL.64 [R1+0x1f0], R4 ;  /* 0x0001f00401007387 */ /* 0x0003e80000100a00 */
[----:B-1----:R-:W2:Y:S04]  /*13150*/  LDL.64 R4, [R1+0x108] ;  /* 0x0001080001047983 */ /* 0x002ea80000100a00 */
[----:B------:R1:W-:Y:S01]  /*13160*/  STL [R1+0x1e8], R3 ;  /* 0x0001e80301007387 */ /* 0x0003e20000100800 */
[----:B----4-:R-:W-:-:S04]  /*13170*/  IMAD.U32 R11, R7, 0x10000, RZ ;  /* 0x00010000070b7824 */ /* 0x010fc800078e00ff */
[----:B------:R-:W-:-:S04]  /*13180*/  FMUL R11, R11, R16 ;  /* 0x000000100b0b7220 */ /* 0x000fc80000400000 */
[----:B---3--:R-:W-:Y:S01]  /*13190*/  FFMA R10, R10, R2, R11 ;  /* 0x000000020a0a7223 */ /* 0x008fe2000000000b */
[----:B------:R-:W-:Y:S01]  /*131a0*/  PRMT R6, R7, 0x7610, R6 ;  /* 0x0000761007067816 */ /* 0x000fe20000000006 */
[----:B------:R3:W5:Y:S03]  /*131b0*/  LDL.LU R11, [R1+0x20c] ;  /* 0x00020c00010b7983 */ /* 0x0007660000300800 */
[----:B------:R-:W-:Y:S02]  /*131c0*/  F2FP.BF16.F32.PACK_AB R9, RZ, R10 ;  /* 0x0000000aff09723e */ /* 0x000fe400000010ff */
[----:B------:R3:W5:Y:S02]  /*131d0*/  LDL.LU R10, [R1+0x208] ;  /* 0x00020800010a7983 */ /* 0x0007640000300800 */
[----:B------:R-:W-:Y:S02]  /*131e0*/  PRMT R8, R9, 0x7610, R8 ;  /* 0x0000761009087816 */ /* 0x000fe40000000008 */
[----:B------:R3:W5:Y:S01]  /*131f0*/  LDL.LU R9, [R1+0x204] ;  /* 0x0002040001097983 */ /* 0x0007620000300800 */
[----:B--2---:R-:W-:-:S02]  /*13200*/  @P4 MOV R4, R232 ;  /* 0x000000e800044202 */ /* 0x004fc40000000f00 */
[----:B-1----:R-:W-:Y:S02]  /*13210*/  PRMT R3, R8, 0x7610, R3 ;  /* 0x0000761008037816 */ /* 0x002fe40000000003 */
[----:B------:R3:W5:Y:S01]  /*13220*/  LDL.LU R8, [R1+0x200] ;  /* 0x0002000001087983 */ /* 0x0007620000300800 */
[----:B------:R-:W-:-:S03]  /*13230*/  ISETP.GT.AND P5, PT, R0, 0x188, P5 ;  /* 0x000001880000780c */ /* 0x000fc60002fa4270 */
[----:B------:R3:W5:Y:S04]  /*13240*/  LDL.LU R7, [R1+0x1fc] ;  /* 0x0001fc0001077983 */ /* 0x0007680000300800 */
[----:B------:R1:W-:Y:S04]  /*13250*/  STL.S16 [R1+0xc8], R6 ;  /* 0x0000c80601007387 */ /* 0x0003e80000100600 */
[----:B------:R2:W-:Y:S04]  /*13260*/  @P4 STG.E.U16 desc[UR46][R4.64+0x12], R3 ;  /* 0x0000120304004986 */ /* 0x0005e8000c10152e */
[----:B-1----:R3:W5:Y:S04]  /*13270*/  LDL.LU R6, [R1+0x1f8] ;  /* 0x0001f80001067983 */ /* 0x0027680000300800 */
[----:B--2---:R3:W5:Y:S04]  /*13280*/  LDL.LU.64 R4, [R1+0x1f0] ;  /* 0x0001f00001047983 */ /* 0x0047680000300a00 */
[----:B------:R3:W5:Y:S01]  /*13290*/  LDL.LU R3, [R1+0x1e8] ;  /* 0x0001e80001037983 */ /* 0x0007620000300800 */
[----:B------:R-:W-:Y:S04]  /*132a0*/  BSSY B1, `(.L_x_128) ;  /* 0x0000006000017945 */ /* 0x000fe80003800000 */
[----:B------:R-:W-:Y:S05]  /*132b0*/  @!P5 BRA `(.L_x_129) ;  /* 0x000000000010d947 */ /* 0x000fea0003800000 */
[----:B------:R1:W-:Y:S04]  /*132c0*/  STL [R1+0x1e8], R0 ;  /* 0x0001e80001007387 */ /* 0x0003e80000100800 */
[----:B-1---5:R-:W2:Y:S04]  /*132d0*/  LDG.E.LTC128B.U16 R0, desc[UR46][R6.64+0x10] ;  /* 0x0000102e06007981 */ /* 0x022ea8000c1e1520 */
[----:B--2---:R1:W-:Y:S04]  /*132e0*/  STL [R1+0xc8], R0 ;  /* 0x0000c80001007387 */ /* 0x0043e80000100800 */
[----:B-1----:R1:W5:Y:S02]  /*132f0*/  LDL.LU R0, [R1+0x1e8] ;  /* 0x0001e80001007983 */ /* 0x0023640000300800 */
.L_x_129:
[----:B------:R-:W-:Y:S05]  /*13300*/  BSYNC B1 ;  /* 0x0000000000017941 */ /* 0x000fea0003800000 */
.L_x_128:
[----:B-----5:R-:W-:Y:S04]  /*13310*/  STL [R1+0x20c], R11 ;  /* 0x00020c0b01007387 */ /* 0x020fe80000100800 */
[----:B------:R2:W-:Y:S04]  /*13320*/  STL [R1+0x208], R10 ;  /* 0x0002080a01007387 */ /* 0x0005e80000100800 */
[----:B--2---:R-:W2:Y:S04]  /*13330*/  LDL.LU R10, [R1+0xd8] ;  /* 0x0000d800010a7983 */ /* 0x004ea80000300800 */
[----:B------:R-:W-:Y:S04]  /*13340*/  STL [R1+0x204], R9 ;  /* 0x0002040901007387 */ /* 0x000fe80000100800 */
[----:B------:R-:W-:Y:S04]  /*13350*/  STL [R1+0x200], R8 ;  /* 0x0002000801007387 */ /* 0x000fe80000100800 */
[----:B------:R4:W-:Y:S04]  /*13360*/  STL [R1+0x1fc], R7 ;  /* 0x0001fc0701007387 */ /* 0x0009e80000100800 */
[----:B----4-:R-:W4:Y:S04]  /*13370*/  LDL.LU R7, [R1+0xc8] ;  /* 0x0000c80001077983 */ /* 0x010f280000300800 */
[----:B------:R-:W-:Y:S04]  /*13380*/  STL [R1+0x1f8], R6 ;  /* 0x0001f80601007387 */ /* 0x000fe80000100800 */
[----:B------:R0:W-:Y:S04]  /*13390*/  STL.64 [R1+0x1f0], R4 ;  /* 0x0001f00401007387 */ /* 0x0001e80000100a00 */
[----:B0-----:R-:W3:Y:S04]  /*133a0*/  LDL.64 R4, [R1+0xc0] ;  /* 0x0000c00001047983 */ /* 0x001ee80000100a00 */
[----:B------:R0:W-:Y:S01]  /*133b0*/  STL [R1+0x1e8], R3 ;  /* 0x0001e80301007387 */ /* 0x0001e20000100800 */
[----:B----4-:R-:W-:-:S04]  /*133c0*/  IMAD.U32 R11, R7, 0x10000, RZ ;  /* 0x00010000070b7824 */ /* 0x010fc800078e00ff */
[----:B------:R-:W-:-:S04]  /*133d0*/  FMUL R11, R11, R16 ;  /* 0x000000100b0b7220 */ /* 0x000fc80000400000 */
[----:B--2---:R-:W-:Y:S01]  /*133e0*/  FFMA R10, R10, R2, R11 ;  /* 0x000000020a0a7223 */ /* 0x004fe2000000000b */
[----:B------:R-:W-:Y:S01]  /*133f0*/  PRMT R6, R7, 0x7610, R6 ;  /* 0x0000761007067816 */ /* 0x000fe20000000006 */
[----:B------:R2:W5:Y:S03]  /*13400*/  LDL.LU R11, [R1+0x20c] ;  /* 0x00020c00010b7983 */ /* 0x0005660000300800 */
[----:B------:R-:W-:Y:S02]  /*13410*/  F2FP.BF16.F32.PACK_AB R9, RZ, R10 ;  /* 0x0000000aff09723e */ /* 0x000fe400000010ff */
[----:B------:R2:W5:Y:S02]  /*13420*/  LDL.LU R10, [R1+0x208] ;  /* 0x00020800010a7983 */ /* 0x0005640000300800 */
[----:B------:R-:W-:Y:S02]  /*13430*/  PRMT R8, R9, 0x7610, R8 ;  /* 0x0000761009087816 */ /* 0x000fe40000000008 */
[----:B------:R2:W5:Y:S01]  /*13440*/  LDL.LU R9, [R1+0x204] ;  /* 0x0002040001097983 */ /* 0x0005620000300800 */
[----:B------:R-:W-:-:S02]  /*13450*/  ISETP.GT.AND P4, PT, R0, 0x188, P6 ;  /* 0x000001880000780c */ /* 0x000fc40003784270 */
[----:B0-----:R-:W-:Y:S02]  /*13460*/  PRMT R3, R8, 0x7610, R3 ;  /* 0x0000761008037816 */ /* 0x001fe40000000003 */
[----:B------:R2:W5:Y:S04]  /*13470*/  LDL.LU R8, [R1+0x200] ;  /* 0x0002000001087983 */ /* 0x0005680000300800 */
[----:B------:R2:W5:Y:S04]  /*13480*/  LDL.LU R7, [R1+0x1fc] ;  /* 0x0001fc0001077983 */ /* 0x0005680000300800 */
[----:B------:R0:W-:Y:S04]  /*13490*/  STL.S16 [R1+0xc8], R6 ;  /* 0x0000c80601007387 */ /* 0x0001e80000100600 */
[----:B---3--:R3:W-:Y:S04]  /*134a0*/  @P5 STG.E.U16 desc[UR46][R4.64+0x10], R3 ;  /* 0x0000100304005986 */ /* 0x0087e8000c10152e */
[----:B0-----:R2:W5:Y:S04]  /*134b0*/  LDL.LU R6, [R1+0x1f8] ;  /* 0x0001f80001067983 */ /* 0x0015680000300800 */
[----:B---3--:R2:W5:Y:S04]  /*134c0*/  LDL.LU.64 R4, [R1+0x1f0] ;  /* 0x0001f00001047983 */ /* 0x0085680000300a00 */
[----:B------:R2:W5:Y:S01]  /*134d0*/  LDL.LU R3, [R1+0x1e8] ;  /* 0x0001e80001037983 */ /* 0x0005620000300800 */
[----:B------:R-:W-:Y:S04]  /*134e0*/  BSSY B1, `(.L_x_130) ;  /* 0x0000006000017945 */ /* 0x000fe80003800000 */
[----:B------:R-:W-:Y:S05]  /*134f0*/  @!P4 BRA `(.L_x_131) ;  /* 0x000000000010c947 */ /* 0x000fea0003800000 */
[----:B------:R0:W-:Y:S04]  /*13500*/  STL [R1+0x1e8], R0 ;  /* 0x0001e80001007387 */ /* 0x0001e80000100800 */
[----:B0----5:R-:W3:Y:S04]  /*13510*/  LDG.E.LTC128B.U16 R0, desc[UR46][R6.64+0x12] ;  /* 0x0000122e06007981 */ /* 0x021ee8000c1e1520 */
[----:B---3--:R0:W-:Y:S04]  /*13520*/  STL [R1+0xc8], R0 ;  /* 0x0000c80001007387 */ /* 0x0081e80000100800 */
[----:B0-----:R0:W5:Y:S02]  /*13530*/  LDL.LU R0, [R1+0x1e8] ;  /* 0x0001e80001007983 */ /* 0x0011640000300800 */
.L_x_131:
[----:B------:R-:W-:Y:S05]  /*13540*/  BSYNC B1 ;  /* 0x0000000000017941 */ /* 0x000fea0003800000 */
.L_x_130:
        /* <DEDUP_REMOVED lines=20> */
[----:B------:R-:W-:-:S02]  /*13690*/  ISETP.GT.AND P5, PT, R0, 0x180, P3 ;  /* 0x000001800000780c */ /* 0x000fc40001fa4270 */
[----:B-1----:R-:W-:Y:S02]  /*136a0*/  PRMT R3, R8, 0x7610, R3 ;  /* 0x0000761008037816 */ /* 0x002fe40000000003 */
[----:B------:R3:W5:Y:S04]  /*136b0*/  LDL.LU R8, [R1+0x200] ;  /* 0x0002000001087983 */ /* 0x0007680000300800 */
[----:B------:R3:W5:Y:S04]  /*136c0*/  LDL.LU R7, [R1+0x1fc] ;  /* 0x0001fc0001077983 */ /* 0x0007680000300800 */
[----:B------:R1:W-:Y:S04]  /*136d0*/  STL.S16 [R1+0xc8], R6 ;  /* 0x0000c80601007387 */ /* 0x0003e80000100600 */
[----:B--2---:R2:W-:Y:S04]  /*136e0*/  @P4 STG.E.U16 desc[UR46][R4.64+0x12], R3 ;  /* 0x0000120304004986 */ /* 0x0045e8000c10152e */
        /* <DEDUP_REMOVED lines=9> */
.L_x_133:
[----:B------:R-:W-:Y:S05]  /*13780*/  BSYNC B1 ;  /* 0x0000000000017941 */ /* 0x000fea0003800000 */
.L_x_132:
        /* <DEDUP_REMOVED lines=20> */
[----:B---3--:R-:W-:Y:S01]  /*138d0*/  @P5 IMAD.MOV.U32 R4, RZ, RZ, R232 ;  /* 0x000000ffff045224 */ /* 0x008fe200078e00e8 */
[----:B0-----:R-:W-:-:S02]  /*138e0*/  PRMT R3, R8, 0x7610, R3 ;  /* 0x0000761008037816 */ /* 0x001fc40000000003 */
[----:B------:R2:W5:Y:S01]  /*138f0*/  LDL.LU R8, [R1+0x200] ;  /* 0x0002000001087983 */ /* 0x0005620000300800 */
[----:B------:R-:W-:-:S03]  /*13900*/  ISETP.GT.AND P4, PT, R0, 0x180, P2 ;  /* 0x000001800000780c */ /* 0x000fc60001784270 */
[----:B------:R2:W5:Y:S04]  /*13910*/  LDL.LU R7, [R1+0x1fc] ;  /* 0x0001fc0001077983 */ /* 0x0005680000300800 */
[----:B------:R0:W-:Y:S04]  /*13920*/  STL.S16 [R1+0xc8], R6 ;  /* 0x0000c80601007387 */ /* 0x0001e80000100600 */
[----:B------:R3:W-:Y:S04]  /*13930*/  @P5 STG.E.U16 desc[UR46][R4.64+0x20], R3 ;  /* 0x0000200304005986 */ /* 0x0007e8000c10152e */
        /* <DEDUP_REMOVED lines=9> */
.L_x_135:
[----:B------:R-:W-:Y:S05]  /*139d0*/  BSYNC B1 ;  /* 0x0000000000017941 */ /* 0x000fea0003800000 */
.L_x_134:
        /* <DEDUP_REMOVED lines=20> */
[----:B--2---:R-:W-:Y:S01]  /*13b20*/  @P4 IMAD.MOV.U32 R4, RZ, RZ, R232 ;  /* 0x000000ffff044224 */ /* 0x004fe200078e00e8 */
[----:B-1----:R-:W-:-:S02]  /*13b30*/  PRMT R3, R8, 0x7610, R3 ;  /* 0x0000761008037816 */ /* 0x002fc40000000003 */
        /* <DEDUP_REMOVED lines=14> */
.L_x_137:
[----:B------:R-:W-:Y:S05]  /*13c20*/  BSYNC B1 ;  /* 0x0000000000017941 */ /* 0x000fea0003800000 */
.L_x_136:
        /* <DEDUP_REMOVED lines=11> */
[----:B----4-:R-:W-:-:S05]  /*13ce0*/  SHF.L.U32 R11, R7, 0x10, RZ ;  /* 0x00000010070b7819 */ /* 0x010fca00000006ff */
        /* <DEDUP_REMOVED lines=23> */
.L_x_139:
[----:B------:R-:W-:Y:S05]  /*13e60*/  BSYNC B1 ;  /* 0x0000000000017941 */ /* 0x000fea0003800000 */
.L_x_138:
        /* <DEDUP_REMOVED lines=35> */
.L_x_141:
[----:B------:R-:W-:Y:S05]  /*140a0*/  BSYNC B1 ;  /* 0x0000000000017941 */ /* 0x000fea0003800000 */
.L_x_140:
        /* <DEDUP_REMOVED lines=36> */
.L_x_143:
[----:B------:R-:W-:Y:S05]  /*142f0*/  BSYNC B1 ;  /* 0x0000000000017941 */ /* 0x000fea0003800000 */
.L_x_142:
        /* <DEDUP_REMOVED lines=9> */
[----:B-1----:R-:W2:Y:S04]  /*14390*/  LDL.LU.64 R4, [R1+0x108] ;  /* 0x0001080001047983 */ /* 0x002ea80000300a00 */
        /* <DEDUP_REMOVED lines=26> */
.L_x_145:
[----:B------:R-:W-:Y:S05]  /*14540*/  BSYNC B1 ;  /* 0x0000000000017941 */ /* 0x000fea0003800000 */
.L_x_144:
        /* <DEDUP_REMOVED lines=35> */
.L_x_147:
[----:B------:R-:W-:Y:S05]  /*14780*/  BSYNC B1 ;  /* 0x0000000000017941 */ /* 0x000fea0003800000 */
.L_x_146:
[----:B------:R-:W-:Y:S04]  /*14790*/  STL [R1+0x20c], R12 ;  /* 0x00020c0c01007387 */ /* 0x000fe80000100800 */
[----:B-----5:R3:W-:Y:S04]  /*147a0*/  STL [R1+0x208], R11 ;  /* 0x0002080b01007387 */ /* 0x0207e80000100800 */
        /* <DEDUP_REMOVED lines=9> */
[----:B----4-:R-:W-:-:S05]  /*14840*/  SHF.L.U32 R12, R8, 0x10, RZ ;  /* 0x00000010080c7819 */ /* 0x010fca00000006ff */
[----:B------:R-:W-:-:S04]  /*14850*/  FMUL R12, R12, R16 ;  /* 0x000000100c0c7220 */ /* 0x000fc80000400000 */
[----:B---3--:R-:W-:Y:S01]  /*14860*/  FFMA R11, R11, R2, R12 ;  /* 0x000000020b0b7223 */ /* 0x008fe2000000000c */
[----:B------:R-:W-:Y:S01]  /*14870*/  PRMT R5, R8, 0x7610, R5 ;  /* 0x0000761008057816 */ /* 0x000fe20000000005 */
[----:B------:R3:W5:Y:S01]  /*14880*/  LDL.LU R12, [R1+0x20c] ;  /* 0x00020c00010c7983 */ /* 0x0007620000300800 */
[----:B------:R-:W-:Y:S02]  /*14890*/  ISETP.GT.AND P3, PT, R3, 0x20, PT ;  /* 0x000000200300780c */ /* 0x000fe40003f64270 */
[----:B------:R-:W-:Y:S02]  /*148a0*/  F2FP.BF16.F32.PACK_AB R10, RZ, R11 ;  /* 0x0000000bff0a723e */ /* 0x000fe400000010ff */
[----:B------:R3:W5:Y:S02]  /*148b0*/  LDL.LU R11, [R1+0x208] ;  /* 0x00020800010b7983 */ /* 0x0007640000300800 */
[----:B------:R-:W-:Y:S02]  /*148c0*/  PRMT R9, R10, 0x7610, R9 ;  /* 0x000076100a097816 */ /* 0x000fe40000000009 */
[----:B------:R3:W5:Y:S01]  /*148d0*/  LDL.LU R10, [R1+0x204] ;  /* 0x00020400010a7983 */ /* 0x0007620000300800 */
[----:B------:R-:W-:-:S02]  /*148e0*/  ISETP.GT.AND P1, PT, R0, RZ, P3 ;  /* 0x000000ff0000720c */ /* 0x000fc40001f24270 */
[----:B-1----:R-:W-:Y:S02]  /*148f0*/  PRMT R4, R9, 0x7610, R4 ;  /* 0x0000761009047816 */ /* 0x002fe40000000004 */
[----:B------:R3:W5:Y:S01]  /*14900*/  LDL.LU R9, [R1+0x200] ;  /* 0x0002000001097983 */ /* 0x0007620000300800 */
[----:B------:R-:W-:-:S03]  /*14910*/  LOP3.LUT R17, R17, 0xfffffffe, RZ, 0xc0, !PT ;  /* 0xfffffffe11117812 */ /* 0x000fc600078ec0ff */
[----:B------:R3:W5:Y:S01]  /*14920*/  LDL.LU R8, [R1+0x1fc] ;  /* 0x0001fc0001087983 */ /* 0x0007620000300800 */
[----:B------:R-:W-:Y:S01]  /*14930*/  BSSY B1, `(.L_x_148) ;  /* 0x000000c000017945 */ /* 0x000fe20003800000 */
[----:B------:R-:W-:Y:S02]  /*14940*/  @P3 LOP3.LUT R17, R17, 0x1, RZ, 0xfc, !PT ;  /* 0x0000000111113812 */ /* 0x000fe400078efcff */
[----:B------:R1:W-:Y:S04]  /*14950*/  STL.S16 [R1+0xc0], R5 ;  /* 0x0000c00501007387 */ /* 0x0003e80000100600 */
[----:B--2---:R2:W-:Y:S04]  /*14960*/  @P0 STG.E.U16 desc[UR46][R6.64+0x32], R4 ;  /* 0x0000320406000986 */ /* 0x0045e8000c10152e */
[----:B-1----:R3:W5:Y:S04]  /*14970*/  LDL.LU R5, [R1+0x1f8] ;  /* 0x0001f80001057983 */ /* 0x0027680000300800 */
[----:B--2---:R3:W5:Y:S04]  /*14980*/  LDL.LU.64 R6, [R1+0x1f0] ;  /* 0x0001f00001067983 */ /* 0x0047680000300a00 */
[----:B------:R3:W5:Y:S01]  /*14990*/  LDL.LU R4, [R1+0x1e8] ;  /* 0x0001e80001047983 */ /* 0x0007620000300800 */
[----:B------:R-:W-:Y:S05]  /*149a0*/  @!P1 BRA `(.L_x_149) ;  /* 0x0000000000109947 */ /* 0x000fea0003800000 */
[----:B------:R1:W-:Y:S04]  /*149b0*/  STL [R1+0x1e8], R0 ;  /* 0x0001e80001007387 */ /* 0x0003e80000100800 */
[----:B-1----:R-:W2:Y:S04]  /*149c0*/  LDG.E.LTC128B.U16 R0, desc[UR46][R22.64+0x40] ;  /* 0x0000402e16007981 */ /* 0x002ea8000c1e1520 */
[----:B--2---:R1:W-:Y:S04]  /*149d0*/  STL [R1+0xc0], R0 ;  /* 0x0000c00001007387 */ /* 0x0043e80000100800 */
[----:B-1----:R1:W5:Y:S02]  /*149e0*/  LDL.LU R0, [R1+0x1e8] ;  /* 0x0001e80001007983 */ /* 0x0023640000300800 */
.L_x_149:
[----:B------:R-:W-:Y:S05]  /*149f0*/  BSYNC B1 ;  /* 0x0000000000017941 */ /* 0x000fea0003800000 */
.L_x_148:
        /* <DEDUP_REMOVED lines=22> */
[----:B0-----:R-:W-:Y:S02]  /*14b60*/  PRMT R4, R9, 0x7610, R4 ;  /* 0x0000761009047816 */ /* 0x001fe40000000004 */
[----:B------:R2:W5:Y:S01]  /*14b70*/  LDL.LU R9, [R1+0x200] ;  /* 0x0002000001097983 */ /* 0x0005620000300800 */
[----:B------:R-:W-:-:S03]  /*14b80*/  LOP3.LUT R17, R17, 0xfffffffb, RZ, 0xc0, !PT ;  /* 0xfffffffb11117812 */ /* 0x000fc600078ec0ff */
[----:B------:R2:W5:Y:S01]  /*14b90*/  LDL.LU R8, [R1+0x1fc] ;  /* 0x0001fc0001087983 */ /* 0x0005620000300800 */
[----:B------:R-:W-:Y:S01]  /*14ba0*/  BSSY B1, `(.L_x_150) ;  /* 0x000000c000017945 */ /* 0x000fe20003800000 */
[----:B------:R-:W-:Y:S02]  /*14bb0*/  @P2 LOP3.LUT R17, R17, 0x4, RZ, 0xfc, !PT ;  /* 0x0000000411112812 */ /* 0x000fe400078efcff */
[----:B------:R0:W-:Y:S04]  /*14bc0*/  STL.S16 [R1+0x80], R5 ;  /* 0x0000800501007387 */ /* 0x0001e80000100600 */
[----:B---3--:R3:W-:Y:S04]  /*14bd0*/  @P1 STG.E.U16 desc[UR46][R6.64+0x40], R4 ;  /* 0x0000400406001986 */ /* 0x0087e8000c10152e */
[----:B0-----:R2:W5:Y:S04]  /*14be0*/  LDL.LU R5, [R1+0x1f8] ;  /* 0x0001f80001057983 */ /* 0x0015680000300800 */
[----:B---3--:R2:W5:Y:S04]  /*14bf0*/  LDL.LU.64 R6, [R1+0x1f0] ;  /* 0x0001f00001067983 */ /* 0x0085680000300a00 */
[----:B------:R2:W5:Y:S01]  /*14c00*/  LDL.LU R4, [R1+0x1e8] ;  /* 0x0001e80001047983 */ /* 0x0005620000300800 */
[----:B------:R-:W-:Y:S05]  /*14c10*/  @!P0 BRA `(.L_x_151) ;  /* 0x0000000000108947 */ /* 0x000fea0003800000 */
[----:B------:R0:W-:Y:S04]  /*14c20*/  STL [R1+0x1e8], R0 ;  /* 0x0001e80001007387 */ /* 0x0001e80000100800 */
[----:B0-----:R-:W3:Y:S04]  /*14c30*/  LDG.E.LTC128B.U16 R0, desc[UR46][R22.64+0x42] ;  /* 0x0000422e16007981 */ /* 0x001ee8000c1e1520 */
[----:B---3--:R0:W-:Y:S04]  /*14c40*/  STL [R1+0x80], R0 ;  /* 0x0000800001007387 */ /* 0x0081e80000100800 */
[----:B0-----:R0:W5:Y:S02]  /*14c50*/  LDL.LU R0, [R1+0x1e8] ;  /* 0x0001e80001007983 */ /* 0x0011640000300800 */
.L_x_151:
[----:B------:R-:W-:Y:S05]  /*14c60*/  BSYNC B1 ;  /* 0x0000000000017941 */ /* 0x000fea0003800000 */
.L_x_150:
        /* <DEDUP_REMOVED lines=32> */
[----:B-1----:R-:W2:Y:S04]  /*14e70*/  LDG.E.LTC128B.U16 R0, desc[UR46][R20.64+0x40] ;  /* 0x0000402e14007981 */ /* 0x002ea8000c1e1520 */
[----:B--2---:R1:W-:Y:S04]  /*14e80*/  STL [R1+0x80], R0 ;  /* 0x0000800001007387 */ /* 0x0043e80000100800 */
[----:B-1----:R1:W5:Y:S02]  /*14e90*/  LDL.LU R0, [R1+0x1e8] ;  /* 0x0001e80001007983 */ /* 0x0023640000300800 */
.L_x_153:
[----:B------:R-:W-:Y:S05]  /*14ea0*/  BSYNC B1 ;  /* 0x0000000000017941 */ /* 0x000fea0003800000 */
.L_x_152:
[----:B-----5:R-:W-:Y:S04]  /*14eb0*/  STL [R1+0x200], R11 ;  /* 0x0002000b01007387 */ /* 0x020fe80000100800 */
[----:B------:R2:W-:Y:S04]  /*14ec0*/  STL [R1+0x1fc], R10 ;  /* 0x0001fc0a01007387 */ /* 0x0005e80000100800 */
[----:B--2---:R-:W2:Y:S04]  /*14ed0*/  LDL.LU R10, [R1+0x88] ;  /* 0x00008800010a7983 */ /* 0x004ea80000300800 */
[----:B------:R-:W-:Y:S04]  /*14ee0*/  STL [R1+0x1f8], R9 ;  /* 0x0001f80901007387 */ /* 0x000fe80000100800 */
[----:B------:R-:W-:Y:S04]  /*14ef0*/  STL [R1+0x1f4], R8 ;  /* 0x0001f40801007387 */ /* 0x000fe80000100800 */
[----:B------:R4:W-:Y:S04]  /*14f00*/  STL [R1+0x1f0], R7 ;  /* 0x0001f00701007387 */ /* 0x0009e80000100800 */
[----:B----4-:R-:W4:Y:S04]  /*14f10*/  LDL.LU R7, [R1+0x80] ;  /* 0x0000800001077983 */ /* 0x010f280000300800 */
[----:B------:R0:W-:Y:S04]  /*14f20*/  STL [R1+0x1ec], R6 ;  /* 0x0001ec0601007387 */ /* 0x0001e80000100800 */
[----:B------:R3:W-:Y:S01]  /*14f30*/  STL [R1+0x1e8], R3 ;  /* 0x0001e80301007387 */ /* 0x0007e20000100800 */
[----:B----4-:R-:W-:-:S04]  /*14f40*/  IMAD.U32 R11, R7, 0x10000, RZ ;  /* 0x00010000070b7824 */ /* 0x010fc800078e00ff */
[----:B------:R-:W-:-:S04]  /*14f50*/  FMUL R11, R11, R16 ;  /* 0x000000100b0b7220 */ /* 0x000fc80000400000 */
[----:B--2---:R-:W-:Y:S01]  /*14f60*/  FFMA R10, R10, R2, R11 ;  /* 0x000000020a0a7223 */ /* 0x004fe2000000000b */
[----:B0-----:R-:W-:Y:S01]  /*14f70*/  PRMT R6, R7, 0x7610, R6 ;  /* 0x0000761007067816 */ /* 0x001fe20000000006 */
[----:B------:R0:W5:Y:S03]  /*14f80*/  LDL.LU R11, [R1+0x200] ;  /* 0x00020000010b7983 */ /* 0x0001660000300800 */
[----:B------:R-:W-:Y:S02]  /*14f90*/  F2FP.BF16.F32.PACK_AB R9, RZ, R10 ;  /* 0x0000000aff09723e */ /* 0x000fe400000010ff */
[----:B------:R0:W5:Y:S02]  /*14fa0*/  LDL.LU R10, [R1+0x1fc] ;  /* 0x0001fc00010a7983 */ /* 0x0001640000300800 */
[----:B------:R-:W-:Y:S02]  /*14fb0*/  PRMT R8, R9, 0x7610, R8 ;  /* 0x0000761009087816 */ /* 0x000fe40000000008 */
[----:B------:R0:W5:Y:S01]  /*14fc0*/  LDL.LU R9, [R1+0x1f8] ;  /* 0x0001f80001097983 */ /* 0x0001620000300800 */
[----:B------:R-:W-:-:S02]  /*14fd0*/  ISETP.GT.AND P0, PT, R0, 0x8, P2 ;  /* 0x000000080000780c */ /* 0x000fc40001704270 */
[----:B---3--:R-:W-:Y:S02]  /*14fe0*/  PRMT R3, R8, 0x7610, R3 ;  /* 0x0000761008037816 */ /* 0x008fe40000000003 */
[----:B------:R0:W5:Y:S04]  /*14ff0*/  LDL.LU R8, [R1+0x1f4] ;  /* 0x0001f40001087983 */ /* 0x0001680000300800 */
[----:B------:R0:W5:Y:S04]  /*15000*/  LDL.LU R7, [R1+0x1f0] ;  /* 0x0001f00001077983 */ /* 0x0001680000300800 */
[----:B------:R2:W-:Y:S04]  /*15010*/  STL.S16 [R1+0x80], R6 ;  /* 0x0000800601007387 */ /* 0x0005e80000100600 */
[----:B------:R3:W-:Y:S04]  /*15020*/  @P1 STG.E.U16 desc[UR46][R4.64+0x40], R3 ;  /* 0x0000400304001986 */ /* 0x0007e8000c10152e */
[----:B--2---:R0:W5:Y:S04]  /*15030*/  LDL.LU R6, [R1+0x1ec] ;  /* 0x0001ec0001067983 */ /* 0x0041680000300800 */
[----:B---3--:R0:W5:Y:S01]  /*15040*/  LDL.LU R3, [R1+0x1e8] ;  /* 0x0001e80001037983 */ /* 0x0081620000300800 */
[----:B------:R-:W-:Y:S04]  /*15050*/  BSSY B1, `(.L_x_154) ;  /* 0x0000006000017945 */ /* 0x000fe80003800000 */
[----:B------:R-:W-:Y:S05]  /*15060*/  @!P0 BRA `(.L_x_155) ;  /* 0x0000000000108947 */ /* 0x000fea0003800000 */
[----:B------:R2:W-:Y:S04]  /*15070*/  STL [R1+0x1e8], R0 ;  /* 0x0001e80001007387 */ /* 0x0005e80000100800 */
[----:B--2---:R-:W2:Y:S04]  /*15080*/  LDG.E.LTC128B.U16 R0, desc[UR46][R20.64+0x42] ;  /* 0x0000422e14007981 */ /* 0x004ea8000c1e1520 */
[----:B--2---:R2:W-:Y:S04]  /*15090*/  STL [R1+0x80], R0 ;  /* 0x0000800001007387 */ /* 0x0045e80000100800 */
[----:B--2---:R2:W5:Y:S02]  /*150a0*/  LDL.LU R0, [R1+0x1e8] ;  /* 0x0001e80001007983 */ /* 0x0045640000300800 */
.L_x_155:
[----:B------:R-:W-:Y:S05]  /*150b0*/  BSYNC B1 ;  /* 0x0000000000017941 */ /* 0x000fea0003800000 */
.L_x_154:
[----:B------:R-:W-:Y:S04]  /*150c0*/  STL [R1+0x200], R12 ;  /* 0x0002000c01007387 */ /* 0x000fe80000100800 */
[----:B-----5:R3:W-:Y:S04]  /*150d0*/  STL [R1+0x1fc], R11 ;  /* 0x0001fc0b01007387 */ /* 0x0207e80000100800 */
[----:B---3--:R-:W3:Y:S04]  /*150e0*/  LDL.LU R11, [R1+0x8c] ;  /* 0x00008c00010b7983 */ /* 0x008ee80000300800 */
        /* <DEDUP_REMOVED lines=8> */
[----:B---3--:R-:W-:Y:S01]  /*15170*/  FFMA R11, R11, R2, R12 ;  /* 0x000000020b0b7223 */ /* 0x008fe2000000000c */
[----:B0-----:R-:W-:Y:S01]  /*15180*/  PRMT R7, R8, 0x7610, R7 ;  /* 0x0000761008077816 */ /* 0x001fe20000000007 */
        /* <DEDUP_REMOVED lines=14> */
[----:B------:R3:W-:Y:S04]  /*15270*/  @P0 STG.E.U16 desc[UR46][R4.64+0x42], R6 ;  /* 0x0000420604000986 */ /* 0x0007e8000c10152e */
[----:B-1----:R0:W5:Y:S04]  /*15280*/  LDL.LU R7, [R1+0x1ec] ;  /* 0x0001ec0001077983 */ /* 0x0021680000300800 */
[----:B---3--:R0:W5:Y:S01]  /*15290*/  LDL.LU R6, [R1+0x1e8] ;  /* 0x0001e80001067983 */ /* 0x0081620000300800 */
[----:B------:R-:W-:Y:S05]  /*152a0*/  @!P1 BRA `(.L_x_157) ;  /* 0x0000000000109947 */ /* 0x000fea0003800000 */
[----:B------:R1:W-:Y:S04]  /*152b0*/  STL [R1+0x1e8], R0 ;  /* 0x0001e80001007387 */ /* 0x0003e80000100800 */
[----:B-1----:R-:W3:Y:S04]  /*152c0*/  LDG.E.LTC128B.U16 R0, desc[UR46][R22.64+0x50] ;  /* 0x0000502e16007981 */ /* 0x002ee8000c1e1520 */
[----:B---3--:R1:W-:Y:S04]  /*152d0*/  STL [R1+0x80], R0 ;  /* 0x0000800001007387 */ /* 0x0083e80000100800 */
[----:B-1----:R1:W5:Y:S02]  /*152e0*/  LDL.LU R0, [R1+0x1e8] ;  /* 0x0001e80001007983 */ /* 0x0023640000300800 */
.L_x_157:
[----:B------:R-:W-:Y:S05]  /*152f0*/  BSYNC B1 ;  /* 0x0000000000017941 */ /* 0x000fea0003800000 */
.L_x_156:
        /* <DEDUP_REMOVED lines=9> */
[----:B0-----:R-:W2:Y:S04]  /*15390*/  LDL.64 R6, [R1+0x100] ;  /* 0x0001000001067983 */ /* 0x001ea80000100a00 */
[----:B------:R0:W-:Y:S01]  /*153a0*/  STL [R1+0x1e8], R4 ;  /* 0x0001e80401007387 */ /* 0x0001e20000100800 */
[----:B----4-:R-:W-:-:S04]  /*153b0*/  IMAD.U32 R12, R8, 0x10000, RZ ;  /* 0x00010000080c7824 */ /* 0x010fc800078e00ff */
        /* <DEDUP_REMOVED lines=11> */
[----:B------:R3:W5:Y:S04]  /*15470*/  LDL.LU R9, [R1+0x200] ;  /* 0x0002000001097983 */ /* 0x0007680000300800 */
[----:B------:R3:W5:Y:S04]  /*15480*/  LDL.LU R8, [R1+0x1fc] ;  /* 0x0001fc0001087983 */ /* 0x0007680000300800 */
[----:B------:R0:W-:Y:S04]  /*15490*/  STL.S16 [R1+0x80], R5 ;  /* 0x0000800501007387 */ /* 0x0001e80000100600 */
[----:B--2---:R2:W-:Y:S04]  /*154a0*/  @P1 STG.E.U16 desc[UR46][R6.64+0x50], R4 ;  /* 0x0000500406001986 */ /* 0x0045e8000c10152e */
[----:B0-----:R3:W5:Y:S04]  /*154b0*/  LDL.LU R5, [R1+0x1f8] ;  /* 0x0001f80001057983 */ /* 0x0017680000300800 */
[----:B--2---:R3:W5:Y:S04]  /*154c0*/  LDL.LU.64 R6, [R1+0x1f0] ;  /* 0x0001f00001067983 */ /* 0x0047680000300a00 */
[----:B------:R3:W5:Y:S01]  /*154d0*/  LDL.LU R4, [R1+0x1e8] ;  /* 0x0001e80001047983 */ /* 0x0007620000300800 */
[----:B------:R-:W-:Y:S04]  /*154e0*/  BSSY B1, `(.L_x_158) ;  /* 0x0000006000017945 */ /* 0x000fe80003800000 */
[----:B------:R-:W-:Y:S05]  /*154f0*/  @!P0 BRA `(.L_x_159) ;  /* 0x0000000000108947 */ /* 0x000fea0003800000 */
[----:B------:R0:W-:Y:S04]  /*15500*/  STL [R1+0x1e8], R0 ;  /* 0x0001e80001007387 */ /* 0x0001e80000100800 */
[----:B0-----:R-:W2:Y:S04]  /*15510*/  LDG.E.LTC128B.U16 R0, desc[UR46][R22.64+0x52] ;  /* 0x0000522e16007981 */ /* 0x001ea8000c1e1520 */
[----:B--2---:R0:W-:Y:S04]  /*15520*/  STL [R1+0x80], R0 ;  /* 0x0000800001007387 */ /* 0x0041e80000100800 */
[----:B0-----:R0:W5:Y:S02]  /*15530*/  LDL.LU R0, [R1+0x1e8] ;  /* 0x0001e80001007983 */ /* 0x0011640000300800 */
.L_x_159:
[----:B------:R-:W-:Y:S05]  /*15540*/  BSYNC B1 ;  /* 0x0000000000017941 */ /* 0x000fea0003800000 */
.L_x_158:
        /* <DEDUP_REMOVED lines=9> */
[----:B-1----:R-:W3:Y:S04]  /*155e0*/  LDL.64 R4, [R1+0x100] ;  /* 0x0001000001047983 */ /* 0x002ee80000100a00 */
        /* <DEDUP_REMOVED lines=15> */
[----:B---3--:R3:W-:Y:S04]  /*156e0*/  @P0 STG.E.U16 desc[UR46][R4.64+0x52], R3 ;  /* 0x0000520304000986 */ /* 0x0087e8000c10152e */
[----:B-1----:R2:W5:Y:S04]  /*156f0*/  LDL.LU R6, [R1+0x1f8] ;  /* 0x0001f80001067983 */ /* 0x0025680000300800 */
[----:B---3--:R2:W5:Y:S04]  /*15700*/  LDL.LU.64 R4, [R1+0x1f0] ;  /* 0x0001f00001047983 */ /* 0x0085680000300a00 */
[----:B------:R2:W5:Y:S01]  /*15710*/  LDL.LU R3, [R1+0x1e8] ;  /* 0x0001e80001037983 */ /* 0x0005620000300800 */
[----:B------:R-:W-:Y:S04]  /*15720*/  BSSY B1, `(.L_x_160) ;  /* 0x0000006000017945 */ /* 0x000fe80003800000 */
[----:B------:R-:W-:Y:S05]  /*15730*/  @!P2 BRA `(.L_x_161) ;  /* 0x000000000010a947 */ /* 0x000fea0003800000 */
[----:B------:R1:W-:Y:S04]  /*15740*/  STL [R1+0x1e8], R0 ;  /* 0x0001e80001007387 */ /* 0x0003e80000100800 */
[----:B-1----:R-:W3:Y:S04]  /*15750*/  LDG.E.LTC128B.U16 R0, desc[UR46][R20.64+0x50] ;  /* 0x0000502e14007981 */ /* 0x002ee8000c1e1520 */
[----:B---3--:R1:W-:Y:S04]  /*15760*/  STL [R1+0x80], R0 ;  /* 0x0000800001007387 */ /* 0x0083e80000100800 */
[----:B-1----:R1:W5:Y:S02]  /*15770*/  LDL.LU R0, [R1+0x1e8] ;  /* 0x0001e80001007983 */ /* 0x0023640000300800 */
.L_x_161:
[----:B------:R-:W-:Y:S05]  /*15780*/  BSYNC B1 ;  /* 0x0000000000017941 */ /* 0x000fea0003800000 */
.L_x_160:
[----:B-----5:R-:W-:Y:S04]  /*15790*/  STL [R1+0x200], R11 ;  /* 0x0002000b01007387 */ /* 0x020fe80000100800 */
[----:B------:R3:W-:Y:S04]  /*157a0*/  STL [R1+0x1fc], R10 ;  /* 0x0001fc0a01007387 */ /* 0x0007e80000100800 */
[----:B---3--:R-:W3:Y:S04]  /*157b0*/  LDL.LU R10, [R1+0x98] ;  /* 0x00009800010a7983 */ /* 0x008ee80000300800 */
[----:B------:R-:W-:Y:S04]  /*157c0*/  STL [R1+0x1f8], R9 ;  /* 0x0001f80901007387 */ /* 0x000fe80000100800 */
[----:B------:R-:W-:Y:S04]  /*157d0*/  STL [R1+0x1f4], R8 ;  /* 0x0001f40801007387 */ /* 0x000fe80000100800 */
[----:B------:R4:W-:Y:S04]  /*157e0*/  STL [R1+0x1f0], R7 ;  /* 0x0001f00701007387 */ /* 0x0009e80000100800 */
[----:B----4-:R-:W4:Y:S04]  /*157f0*/  LDL.LU R7, [R1+0x80] ;  /* 0x0000800001077983 */ /* 0x010f280000300800 */
[----:B------:R0:W-:Y:S04]  /*15800*/  STL [R1+0x1ec], R6 ;  /* 0x0001ec0601007387 */ /* 0x0001e80000100800 */
        /* <DEDUP_REMOVED lines=9> */
[----:B------:R0:W5:Y:S01]  /*158a0*/  LDL.LU R9, [R1+0x1f8] ;  /* 0x0001f80001097983 */ /* 0x0001620000300800 */
[----:B------:R-:W-:-:S02]  /*158b0*/  ISETP.GT.AND P1, PT, R0, 0x8, P4 ;  /* 0x000000080000780c */ /* 0x000fc40002724270 */
[----:B--2---:R-:W-:Y:S02]  /*158c0*/  PRMT R3, R8, 0x7610, R3 ;  /* 0x0000761008037816 */ /* 0x004fe40000000003 */
        /* <DEDUP_REMOVED lines=12> */
.L_x_163:
[----:B------:R-:W-:Y:S05]  /*15990*/  BSYNC B1 ;  /* 0x0000000000017941 */ /* 0x000fea0003800000 */
.L_x_162:
        /* <DEDUP_REMOVED lines=21> */
[----:B------:R0:W5:Y:S04]  /*15af0*/  LDL.LU R9, [R1+0x1f4] ;  /* 0x0001f40001097983 */ /* 0x0001680000300800 */
[----:B------:R0:W5:Y:S04]  /*15b00*/  LDL.LU R8, [R1+0x1f0] ;  /* 0x0001f00001087983 */ /* 0x0001680000300800 */
[----:B------:R1:W-:Y:S04]  /*15b10*/  STL.S16 [R1+0x80], R7 ;  /* 0x0000800701007387 */ /* 0x0003e80000100600 */
[----:B------:R3:W-:Y:S04]  /*15b20*/  @P1 STG.E.U16 desc[UR46][R4.64+0x52], R6 ;  /* 0x0000520604001986 */ /* 0x0007e8000c10152e */
[----:B-1----:R0:W5:Y:S04]  /*15b30*/  LDL.LU R7, [R1+0x1ec] ;  /* 0x0001ec0001077983 */ /* 0x0021680000300800 */
[----:B---3--:R0:W5:Y:S01]  /*15b40*/  LDL.LU R6, [R1+0x1e8] ;  /* 0x0001e80001067983 */ /* 0x0081620000300800 */
[----:B------:R-:W-:Y:S04]  /*15b50*/  BSSY B1, `(.L_x_164) ;  /* 0x0000006000017945 */ /* 0x000fe80003800000 */
[----:B------:R-:W-:Y:S05]  /*15b60*/  @!P0 BRA `(.L_x_165) ;  /* 0x0000000000108947 */ /* 0x000fea0003800000 */
[----:B------:R1:W-:Y:S04]  /*15b70*/  STL [R1+0x1e8], R0 ;  /* 0x0001e80001007387 */ /* 0x0003e80000100800 */
[----:B-1----:R-:W3:Y:S04]  /*15b80*/  LDG.E.LTC128B.U16 R0, desc[UR46][R22.64+0x60] ;  /* 0x0000602e16007981 */ /* 0x002ee8000c1e1520 */
[----:B---3--:R1:W-:Y:S04]  /*15b90*/  STL [R1+0x80], R0 ;  /* 0x0000800001007387 */ /* 0x0083e80000100800 */
[----:B-1----:R1:W5:Y:S02]  /*15ba0*/  LDL.LU R0, [R1+0x1e8] ;  /* 0x0001e80001007983 */ /* 0x0023640000300800 */
.L_x_165:
[----:B------:R-:W-:Y:S05]  /*15bb0*/  BSYNC B1 ;  /* 0x0000000000017941 */ /* 0x000fea0003800000 */
.L_x_164:
        /* <DEDUP_REMOVED lines=21> */
[----:B------:R2:W5:Y:S01]  /*15d10*/  LDL.LU R7, [R1+0x200] ;  /* 0x0002000001077983 */ /* 0x0005620000300800 */
[----:B------:R-:W-:-:S03]  /*15d20*/  ISETP.GT.AND P2, PT, R3, 0x31, PT ;  /* 0x000000310300780c */ /* 0x000fc60003f44270 */
[----:B----4-:R0:W-:Y:S04]  /*15d30*/  @P0 STG.E.U16 desc[UR46][R8.64+0x60], R6 ;  /* 0x0000600608000986 */ /* 0x0101e8000c10152e */
[----:B0-----:R2:W5:Y:S04]  /*15d40*/  LDL.LU.64 R8, [R1+0x1f8] ;  /* 0x0001f80001087983 */ /* 0x0015680000300a00 */
[----:B------:R2:W5:Y:S01]  /*15d50*/  LDL.LU R6, [R1+0x1f0] ;  /* 0x0001f00001067983 */ /* 0x0005620000300800 */
[----:B------:R-:W-:-:S03]  /*15d60*/  ISETP.GT.AND P0, PT, R0, RZ, P2 ;  /* 0x000000ff0000720c */ /* 0x000fc60001704270 */
[----:B------:R2:W5:Y:S04]  /*15d70*/  LDL.LU R5, [R1+0x1ec] ;  /* 0x0001ec0001057983 */ /* 0x0005680000300800 */
[----:B------:R0:W-:Y:S04]  /*15d80*/  STL.S16 [R1+0x80], R4 ;  /* 0x0000800401007387 */ /* 0x0001e80000100600 */
[----:B0-----:R2:W5:Y:S01]  /*15d90*/  LDL.LU R4, [R1+0x1e8] ;  /* 0x0001e80001047983 */ /* 0x0015620000300800 */
[----:B------:R-:W-:Y:S04]  /*15da0*/  BSSY B1, `(.L_x_166) ;  /* 0x0000006000017945 */ /* 0x000fe80003800000 */
[----:B------:R-:W-:Y:S05]  /*15db0*/  @!P0 BRA `(.L_x_167) ;  /* 0x0000000000108947 */ /* 0x000fea0003800000 */
[----:B------:R0:W-:Y:S04]  /*15dc0*/  STL [R1+0x1e8], R0 ;  /* 0x0001e80001007387 */ /* 0x0001e80000100800 */
[----:B0-----:R-:W3:Y:S04]  /*15dd0*/  LDG.E.LTC128B.U16 R0, desc[UR46][R22.64+0x62] ;  /* 0x0000622e16007981 */ /* 0x001ee8000c1e1520 */
[----:B---3--:R0:W-:Y:S04]  /*15de0*/  STL [R1+0x80], R0 ;  /* 0x0000800001007387 */ /* 0x0081e80000100800 */
[----:B0-----:R0:W5:Y:S02]  /*15df0*/  LDL.LU R0, [R1+0x1e8] ;  /* 0x0001e80001007983 */ /* 0x0011640000300800 */
.L_x_167:
[----:B------:R-:W-:Y:S05]  /*15e00*/  BSYNC B1 ;  /* 0x0000000000017941 */ /* 0x000fea0003800000 */
.L_x_166:
        /* <DEDUP_REMOVED lines=9> */
[----:B-1----:R-:W2:Y:S04]  /*15ea0*/  LDL.LU R4, [R1+0x80] ;  /* 0x0000800001047983 */ /* 0x002ea80000300800 */
        /* <DEDUP_REMOVED lines=22> */
[----:B-1----:R-:W3:Y:S04]  /*16010*/  LDG.E.LTC128B.U16 R0, desc[UR46][R20.64+0x60] ;  /* 0x0000602e14007981 */ /* 0x002ee8000c1e1520 */
[----:B---3--:R1:W-:Y:S04]  /*16020*/  STL [R1+0x80], R0 ;  /* 0x0000800001007387 */ /* 0x0083e80000100800 */
[----:B-1----:R1:W5:Y:S02]  /*16030*/  LDL.LU R0, [R1+0x1e8] ;  /* 0x0001e80001007983 */ /* 0x0023640000300800 */
.L_x_169:
[----:B------:R-:W-:Y:S05]  /*16040*/  BSYNC B1 ;  /* 0x0000000000017941 */ /* 0x000fea0003800000 */
.L_x_168:
        /* <DEDUP_REMOVED lines=22> */
[----:B------:R-:W-:-:S03]  /*161b0*/  ISETP.GT.AND P0, PT, R0, 0x8, P2 ;  /* 0x000000080000780c */ /* 0x000fc60001704270 */
[----:B------:R0:W5:Y:S04]  /*161c0*/  LDL.LU R6, [R1+0x1ec] ;  /* 0x0001ec0001067983 */ /* 0x0001680000300800 */
[----:B------:R3:W-:Y:S04]  /*161d0*/  STL.S16 [R1+0x88], R3 ;  /* 0x0000880301007387 */ /* 0x0007e80000100600 */
[----:B---3--:R0:W5:Y:S01]  /*161e0*/  LDL.LU R3, [R1+0x1e8] ;  /* 0x0001e80001037983 */ /* 0x0081620000300800 */
[----:B------:R-:W-:Y:S04]  /*161f0*/  BSSY B1, `(.L_x_170) ;  /* 0x0000006000017945 */ /* 0x000fe80003800000 */
[----:B------:R-:W-:Y:S05]  /*16200*/  @!P0 BRA `(.L_x_171) ;  /* 0x0000000000108947 */ /* 0x000fea0003800000 */
[----:B------:R3:W-:Y:S04]  /*16210*/  STL [R1+0x1e8], R0 ;  /* 0x0001e80001007387 */ /* 0x0007e80000100800 */
[----:B---3--:R-:W3:Y:S04]  /*16220*/  LDG.E.LTC128B.U16 R0, desc[UR46][R20.64+0x62] ;  /* 0x0000622e14007981 */ /* 0x008ee8000c1e1520 */
[----:B---3--:R3:W-:Y:S04]  /*16230*/  STL [R1+0x88], R0 ;  /* 0x0000880001007387 */ /* 0x0087e80000100800 */
[----:B---3--:R3:W5:Y:S02]  /*16240*/  LDL.LU R0, [R1+0x1e8] ;  /* 0x0001e80001007983 */ /* 0x0087640000300800 */
.L_x_171:
[----:B------:R-:W-:Y:S05]  /*16250*/  BSYNC B1 ;  /* 0x0000000000017941 */ /* 0x000fea0003800000 */
.L_x_170:
[----:B------:R-:W-:Y:S04]  /*16260*/  STL [R1+0x200], R12 ;  /* 0x0002000c01007387 */ /* 0x000fe80000100800 */
[----:B-----5:R4:W-:Y:S04]  /*16270*/  STL [R1+0x1fc], R11 ;  /* 0x0001fc0b01007387 */ /* 0x0209e80000100800 */
[----:B----4-:R-:W4:Y:S04]  /*16280*/  LDL.LU R11, [R1+0xac] ;  /* 0x0000ac00010b7983 */ /* 0x010f280000300800 */
[----:B------:R-:W-:Y:S04]  /*16290*/  STL [R1+0x1f8], R10 ;  /* 0x0001f80a01007387 */ /* 0x000fe80000100800 */
[----:B------:R-:W-:Y:S04]  /*162a0*/  STL.64 [R1+0x1f0], R8 ;  /* 0x0001f00801007387 */ /* 0x000fe80000100a00 */
[----:B------:R0:W-:Y:S04]  /*162b0*/  STL [R1+0x1ec], R7 ;  /* 0x0001ec0701007387 */ /* 0x0001e80000100800 */
[----:B0-----:R-:W2:Y:S04]  /*162c0*/  LDL.LU R7, [R1+0x88] ;  /* 0x0000880001077983 */ /* 0x001ea80000300800 */
[----:B------:R-:W-:Y:S01]  /*162d0*/  STL [R1+0x1e8], R6 ;  /* 0x0001e80601007387 */ /* 0x000fe20000100800 */
[----:B--2---:R-:W-:-:S04]  /*162e0*/  IMAD.U32 R12, R7, 0x10000, RZ ;  /* 0x00010000070c7824 */ /* 0x004fc800078e00ff */
[----:B------:R-:W-:-:S04]  /*162f0*/  FMUL R12, R12, R16 ;  /* 0x000000100c0c7220 */ /* 0x000fc80000400000 */
[----:B----4-:R-:W-:Y:S02]  /*16300*/  FFMA R11, R11, R2, R12 ;  /* 0x000000020b0b7223 */ /* 0x010fe4000000000c */
[----:B------:R0:W5:Y:S03]  /*16310*/  LDL.LU R12, [R1+0x200] ;  /* 0x00020000010c7983 */ /* 0x0001660000300800 */
[----:B------:R-:W-:Y:S02]  /*16320*/  F2FP.BF16.F32.PACK_AB R10, RZ, R11 ;  /* 0x0000000bff0a723e */ /* 0x000fe400000010ff */
[----:B------:R0:W5:Y:S02]  /*16330*/  LDL.LU R11, [R1+0x1fc] ;  /* 0x0001fc00010b7983 */ /* 0x0001640000300800 */
[----:B------:R-:W-:Y:S01]  /*16340*/  PRMT R9, R10, 0x7610, R9 ;  /* 0x000076100a097816 */ /* 0x000fe20000000009 */
[----:B------:R-:W-:-:S03]  /*16350*/  IMAD.U32 R10, RZ, RZ, UR9 ;  /* 0x00000009ff0a7e24 */ /* 0x000fc6000f8e00ff */
[----:B------:R-:W-:Y:S01]  /*16360*/  PRMT R8, R9, 0x7610, R8 ;  /* 0x0000761009087816 */ /* 0x000fe20000000008 */
[----:B------:R-:W-:Y:S01]  /*16370*/  IMAD R10, R10, 0x300, RZ ;  /* 0x000003000a0a7824 */ /* 0x000fe200078e02ff */
[----:B------:R-:W-:-:S03]  /*16380*/  MOV R9, UR8 ;  /* 0x0000000800097c02 */ /* 0x000fc60008000f00 */
[----:B------:R2:W-:Y:S01]  /*16390*/  @P0 STG.E.U16 desc[UR46][R4.64+0x62], R8 ;  /* 0x0000620804000986 */ /* 0x0005e2000c10152e */
[----:B------:R-:W-:Y:S02]  /*163a0*/  IMAD.IADD R10, R10, 0x1, R233 ;  /* 0x000000010a0a7824 */ /* 0x000fe400078e02e9 */
[----:B------:R-:W-:-:S05]  /*163b0*/  IMAD.SHL.U32 R9, R9, 0x10, RZ ;  /* 0x0000001009097824 */ /* 0x000fca00078e00ff */
[----:B--2---:R-:W-:Y:S02]  /*163c0*/  IADD3 R8, P0, R9, R232, RZ ;  /* 0x000000e809087210 */ /* 0x004fe40007f1e0ff */
[----:B------:R-:W2:Y:S01]  /*163d0*/  LDL.LU R9, [R1+0x1dc] ;  /* 0x0001dc0001097983 */ /* 0x000ea20000300800 */
[----:B------:R-:W-:-:S03]  /*163e0*/  PRMT R6, R7, 0x7610, R6 ;  /* 0x0000761007067816 */ /* 0x000fc60000000006 */
[----:B------:R4:W-:Y:S01]  /*163f0*/  STL [R1+0x90], R10 ;  /* 0x0000900a01007387 */ /* 0x0009e20000100800 */
[----:B------:R-:W-:Y:S01]  /*16400*/  ISETP.GT.AND P1, PT, R3, 0x38, PT ;  /* 0x000000380300780c */ /* 0x000fe20003f24270 */
[----:B--2---:R-:W-:Y:S02]  /*16410*/  IMAD.X R9, R9, 0x1, R10, P0 ;  /* 0x0000000109097824 */ /* 0x004fe400000e060a */
[----:B----4-:R0:W5:Y:S04]  /*16420*/  LDL.LU R10, [R1+0x1f8] ;  /* 0x0001f800010a7983 */ /* 0x0101680000300800 */
[----:B------:R2:W-:Y:S04]  /*16430*/  STL.64 [R1+0x80], R8 ;  /* 0x0000800801007387 */ /* 0x0005e80000100a00 */
[----:B--2---:R0:W5:Y:S04]  /*16440*/  LDL.LU.64 R8, [R1+0x1f0] ;  /* 0x0001f00001087983 */ /* 0x0041680000300a00 */
[----:B------:R0:W5:Y:S04]  /*16450*/  LDL.LU R7, [R1+0x1ec] ;  /* 0x0001ec0001077983 */ /* 0x0001680000300800 */
[----:B------:R2:W-:Y:S04]  /*16460*/  STL.S16 [R1+0x88], R6 ;  /* 0x0000880601007387 */ /* 0x0005e80000100600 */
[----:B--2---:R0:W5:Y:S01]  /*16470*/  LDL.LU R6, [R1+0x1e8] ;  /* 0x0001e80001067983 */ /* 0x0041620000300800 */
[----:B------:R-:W-:Y:S01]  /*16480*/  ISETP.GT.AND P0, PT, R0, RZ, P1 ;  /* 0x000000ff0000720c */ /* 0x000fe20000f04270 */
[----:B------:R-:W-:-:S12]  /*16490*/  BSSY B1, `(.L_x_172) ;  /* 0x0000006000017945 */ /* 0x000fd80003800000 */
[----:B0-----:R-:W-:Y:S05]  /*164a0*/  @!P0 BRA `(.L_x_173) ;  /* 0x0000000000108947 */ /* 0x001fea0003800000 */
[----:B------:R0:W-:Y:S04]  /*164b0*/  STL [R1+0x1e8], R0 ;  /* 0x0001e80001007387 */ /* 0x0001e80000100800 */
[----:B0-----:R-:W2:Y:S04]  /*164c0*/  LDG.E.LTC128B.U16 R0, desc[UR46][R22.64+0x70] ;  /* 0x0000702e16007981 */ /* 0x001ea8000c1e1520 */
[----:B--2---:R0:W-:Y:S04]  /*164d0*/  STL [R1+0x88], R0 ;  /* 0x0000880001007387 */ /* 0x0041e80000100800 */
[----:B0-----:R0:W5:Y:S02]  /*164e0*/  LDL.LU R0, [R1+0x1e8] ;  /* 0x0001e80001007983 */ /* 0x0011640000300800 */
.L_x_173:
[----:B------:R-:W-:Y:S05]  /*164f0*/  BSYNC B1 ;  /* 0x0000000000017941 */ /* 0x000fea0003800000 */
.L_x_172:
        /* <DEDUP_REMOVED lines=9> */
[----:B-1----:R-:W3:Y:S04]  /*16590*/  LDL.LU R5, [R1+0x88] ;  /* 0x0000880001057983 */ /* 0x002ee80000300800 */
        /* <DEDUP_REMOVED lines=14> */
[----:B------:R2:W5:Y:S04]  /*16680*/  LDL.LU R6, [R1+0x1f0] ;  /* 0x0001f00001067983 */ /* 0x0005680000300800 */
[----:B------:R2:W5:Y:S04]  /*16690*/  LDL.LU R5, [R1+0x1ec] ;  /* 0x0001ec0001057983 */ /* 0x0005680000300800 */
[----:B------:R1:W-:Y:S04]  /*166a0*/  STL.S16 [R1+0x88], R4 ;  /* 0x0000880401007387 */ /* 0x0003e80000100600 */
[----:B-1----:R2:W5:Y:S01]  /*166b0*/  LDL.LU R4, [R1+0x1e8] ;  /* 0x0001e80001047983 */ /* 0x0025620000300800 */
[----:B------:R-:W-:Y:S01]  /*166c0*/  ISETP.GT.AND P0, PT, R3, 0x39, PT ;  /* 0x000000390300780c */ /* 0x000fe20003f04270 */
[----:B------:R-:W-:Y:S03]  /*166d0*/  BSSY B1, `(.L_x_174) ;  /* 0x0000007000017945 */ /* 0x000fe60003800000 */
[----:B------:R-:W-:-:S13]  /*166e0*/  ISETP.GT.AND P5, PT, R0, RZ, P0 ;  /* 0x000000ff0000720c */ /* 0x000fda00007a4270 */
[----:B--2---:R-:W-:Y:S05]  /*166f0*/  @!P5 BRA `(.L_x_175) ;  /* 0x000000000010d947 */ /* 0x004fea0003800000 */
[----:B------:R1:W-:Y:S04]  /*16700*/  STL [R1+0x1e8], R0 ;  /* 0x0001e80001007387 */ /* 0x0003e80000100800 */
[----:B-1----:R-:W2:Y:S04]  /*16710*/  LDG.E.LTC128B.U16 R0, desc[UR46][R22.64+0x72] ;  /* 0x0000722e16007981 */ /* 0x002ea8000c1e1520 */
[----:B--2---:R1:W-:Y:S04]  /*16720*/  STL [R1+0x88], R0 ;  /* 0x0000880001007387 */ /* 0x0043e80000100800 */
[----:B-1----:R1:W5:Y:S02]  /*16730*/  LDL.LU R0, [R1+0x1e8] ;  /* 0x0001e80001007983 */ /* 0x0023640000300800 */
.L_x_175:
[----:B------:R-:W-:Y:S05]  /*16740*/  BSYNC B1 ;  /* 0x0000000000017941 */ /* 0x000fea0003800000 */
.L_x_174:
[----:B-----5:R-:W-:Y:S04]  /*16750*/  STL [R1+0x20c], R11 ;  /* 0x00020c0b01007387 */ /* 0x020fe80000100800 */
[----:B------:R2:W-:Y:S04]  /*16760*/  STL [R1+0x208], R10 ;  /* 0x0002080a01007387 */ /* 0x0005e80000100800 */
[----:B--2---:R-:W2:Y:S04]  /*16770*/  LDL.LU R10, [R1+0xb4] ;  /* 0x0000b400010a7983 */ /* 0x004ea80000300800 */
[----:B------:R-:W-:Y:S04]  /*16780*/  STL [R1+0x204], R9 ;  /* 0x0002040901007387 */ /* 0x000fe80000100800 */
[----:B------:R-:W-:Y:S04]  /*16790*/  STL [R1+0x200], R8 ;  /* 0x0002000801007387 */ /* 0x000fe80000100800 */
[----:B------:R3:W-:Y:S04]  /*167a0*/  STL.64 [R1+0x1f8], R6 ;  /* 0x0001f80601007387 */ /* 0x0007e80000100a00 */
[----:B---3--:R-:W3:Y:S04]  /*167b0*/  LDL.64 R6, [R1+0x100] ;  /* 0x0001000001067983 */ /* 0x008ee80000100a00 */
[----:B------:R-:W-:Y:S04]  /*167c0*/  STL [R1+0x1f0], R5 ;  /* 0x0001f00501007387 */ /* 0x000fe80000100800 */
[----:B------:R4:W-:Y:S04]  /*167d0*/  STL [R1+0x1ec], R4 ;  /* 0x0001ec0401007387 */ /* 0x0009e80000100800 */
[----:B----4-:R-:W4:Y:S04]  /*167e0*/  LDL.LU R4, [R1+0x88] ;  /* 0x0000880001047983 */ /* 0x010f280000300800 */
[----:B------:R0:W-:Y:S01]  /*167f0*/  STL [R1+0x1e8], R3 ;  /* 0x0001e80301007387 */ /* 0x0001e20000100800 */
[----:B----4-:R-:W-:-:S04]  /*16800*/  IMAD.U32 R11, R4, 0x10000, RZ ;  /* 0x00010000040b7824 */ /* 0x010fc800078e00ff */
        /* <DEDUP_REMOVED lines=10> */
[----:B---3--:R0:W-:Y:S04]  /*168b0*/  @P5 STG.E.U16 desc[UR46][R6.64+0x72], R5 ;  /* 0x0000720506005986 */ /* 0x0081e8000c10152e */
        /* <DEDUP_REMOVED lines=9> */
[----:B0-----:R-:W2:Y:S04]  /*16950*/  LDG.E.LTC128B.U16 R0, desc[UR46][R20.64+0x70] ;  /* 0x0000702e14007981 */ /* 0x001ea8000c1e1520 */
[----:B--2---:R0:W-:Y:S04]  /*16960*/  STL [R1+0x88], R0 ;  /* 0x0000880001007387 */ /* 0x0041e80000100800 */
[----:B0-----:R0:W5:Y:S02]  /*16970*/  LDL.LU R0, [R1+0x1e8] ;  /* 0x0001e80001007983 */ /* 0x0011640000300800 */
.L_x_177:
[----:B------:R-:W-:Y:S05]  /*16980*/  BSYNC B1 ;  /* 0x0000000000017941 */ /* 0x000fea0003800000 */
.L_x_176:
        /* <DEDUP_REMOVED lines=32> */
.L_x_179:
[----:B------:R-:W-:Y:S05]  /*16b90*/  BSYNC B1 ;  /* 0x0000000000017941 */ /* 0x000fea0003800000 */
.L_x_178:
        /* <DEDUP_REMOVED lines=33> */
.L_x_181:
[----:B------:R-:W-:Y:S05]  /*16db0*/  BSYNC B1 ;  /* 0x0000000000017941 */ /* 0x000fea0003800000 */
.L_x_180:
        /* <DEDUP_REMOVED lines=25> */
[----:B------:R-:W-:-:S03]  /*16f50*/  LOP3.LUT P5, RZ, R17, 0x4, RZ, 0xc0, !PT ;  /* 0x0000000411ff7812 */ /* 0x000fc600078ac0ff */
[----:B------:R2:W5:Y:S04]  /*16f60*/  LDL.LU R4, [R1+0x1ec] ;  /* 0x0001ec0001047983 */ /* 0x0005680000300800 */
[----:B------:R1:W-:Y:S04]  /*16f70*/  STL.S16 [R1+0x40], R3 ;  /* 0x0000400301007387 */ /* 0x0003e80000100600 */
[----:B-1----:R2:W5:Y:S01]  /*16f80*/  LDL.LU R3, [R1+0x1e8] ;  /* 0x0001e80001037983 */ /* 0x0025620000300800 */
[----:B------:R-:W-:Y:S01]  /*16f90*/  ISETP.GT.AND P5, PT, R0, 0x80, P5 ;  /* 0x000000800000780c */ /* 0x000fe20002fa4270 */
[----:B------:R-:W-:-:S12]  /*16fa0*/  BSSY B1, `(.L_x_182) ;  /* 0x0000006000017945 */ /* 0x000fd80003800000 */
[----:B--2---:R-:W-:Y:S05]  /*16fb0*/  @!P5 BRA `(.L_x_183) ;  /* 0x000000000010d947 */ /* 0x004fea0003800000 */
[----:B------:R1:W-:Y:S04]  /*16fc0*/  STL [R1+0x1e8], R0 ;  /* 0x0001e80001007387 */ /* 0x0003e80000100800 */
[----:B-1----:R-:W2:Y:S04]  /*16fd0*/  LDG.E.LTC128B.U16 R0, desc[UR46][R18.64+0x42] ;  /* 0x0000422e12007981 */ /* 0x002ea8000c1e1520 */
[----:B--2---:R1:W-:Y:S04]  /*16fe0*/  STL [R1+0x40], R0 ;  /* 0x0000400001007387 */ /* 0x0043e80000100800 */
[----:B-1----:R1:W5:Y:S02]  /*16ff0*/  LDL.LU R0, [R1+0x1e8] ;  /* 0x0001e80001007983 */ /* 0x0023640000300800 */
.L_x_183:
[----:B------:R-:W-:Y:S05]  /*17000*/  BSYNC B1 ;  /* 0x0000000000017941 */ /* 0x000fea0003800000 */
.L_x_182:
        /* <DEDUP_REMOVED lines=24> */
[----:B------:R2:W5:Y:S01]  /*17190*/  LDL.LU R5, [R1+0x1f0] ;  /* 0x0001f00001057983 */ /* 0x0005620000300800 */
[----:B------:R-:W-:-:S03]  /*171a0*/  LOP3.LUT P5, RZ, R17, 0x1, RZ, 0xc0, !PT ;  /* 0x0000000111ff7812 */ /* 0x000fc600078ac0ff */
        /* <DEDUP_REMOVED lines=10> */
.L_x_185:
[----:B------:R-:W-:Y:S05]  /*17250*/  BSYNC B1 ;  /* 0x0000000000017941 */ /* 0x000fea0003800000 */
.L_x_184:
        /* <DEDUP_REMOVED lines=22> */
[----:B---3--:R1:W-:Y:S04]  /*173c0*/  @P5 STG.E.U16 desc[UR46][R6.64+0x40], R5 ;  /* 0x0000400506005986 */ /* 0x0083e8000c10152e */
        /* <DEDUP_REMOVED lines=13> */
.L_x_187:
[----:B------:R-:W-:Y:S05]  /*174a0*/  BSYNC B1 ;  /* 0x0000000000017941 */ /* 0x000fea0003800000 */
.L_x_186:
        /* <DEDUP_REMOVED lines=35> */
.L_x_189:
[----:B------:R-:W-:Y:S05]  /*176e0*/  BSYNC B1 ;  /* 0x0000000000017941 */ /* 0x000fea0003800000 */
.L_x_188:
        /* <DEDUP_REMOVED lines=24> */
[----:B------:R2:W5:Y:S04]  /*17870*/  LDL.LU R5, [R1+0x1f0] ;  /* 0x0001f00001057983 */ /* 0x0005680000300800 */
        /* <DEDUP_REMOVED lines=10> */
.L_x_191:
[----:B------:R-:W-:Y:S05]  /*17920*/  BSYNC B1 ;  /* 0x0000000000017941 */ /* 0x000fea0003800000 */
.L_x_190:
        /* <DEDUP_REMOVED lines=35> */
.L_x_193:
[----:B------:R-:W-:Y:S05]  /*17b60*/  BSYNC B1 ;  /* 0x0000000000017941 */ /* 0x000fea0003800000 */
.L_x_192:
        /* <DEDUP_REMOVED lines=11> */
[----:B----4-:R-:W-:-:S05]  /*17c20*/  SHF.L.U32 R11, R4, 0x10, RZ ;  /* 0x00000010040b7819 */ /* 0x010fca00000006ff */
        /* <DEDUP_REMOVED lines=23> */
.L_x_195:
[----:B------:R-:W-:Y:S05]  /*17da0*/  BSYNC B1 ;  /* 0x0000000000017941 */ /* 0x000fea0003800000 */
.L_x_194:
        /* <DEDUP_REMOVED lines=35> */
.L_x_197:
[----:B------:R-:W-:Y:S05]  /*17fe0*/  BSYNC B1 ;  /* 0x0000000000017941 */ /* 0x000fea0003800000 */
.L_x_196:
        /* <DEDUP_REMOVED lines=35> */
.L_x_199:
[----:B------:R-:W-:Y:S05]  /*18220*/  BSYNC B1 ;  /* 0x0000000000017941 */ /* 0x000fea0003800000 */
.L_x_198:
        /* <DEDUP_REMOVED lines=35> */
.L_x_201:
[----:B------:R-:W-:Y:S05]  /*18460*/  BSYNC B1 ;  /* 0x0000000000017941 */ /* 0x000fea0003800000 */
.L_x_200:
        /* <DEDUP_REMOVED lines=35> */
.L_x_203:
[----:B------:R-:W-:Y:S05]  /*186a0*/  BSYNC B1 ;  /* 0x0000000000017941 */ /* 0x000fea0003800000 */
.L_x_202:
        /* <DEDUP_REMOVED lines=35> */
.L_x_205:
[----:B------:R-:W-:Y:S05]  /*188e0*/  BSYNC B1 ;  /* 0x0000000000017941 */ /* 0x000fea0003800000 */
.L_x_204:
        /* <DEDUP_REMOVED lines=35> */
.L_x_207:
[----:B------:R-:W-:Y:S05]  /*18b20*/  BSYNC B1 ;  /* 0x0000000000017941 */ /* 0x000fea0003800000 */
.L_x_206:
        /* <DEDUP_REMOVED lines=35> */
.L_x_209:
[----:B------:R-:W-:Y:S05]  /*18d60*/  BSYNC B1 ;  /* 0x0000000000017941 */ /* 0x000fea0003800000 */
.L_x_208:
        /* <DEDUP_REMOVED lines=35> */
.L_x_211:
[----:B------:R-:W-:Y:S05]  /*18fa0*/  BSYNC B1 ;  /* 0x0000000000017941 */ /* 0x000fea0003800000 */
.L_x_210:
        /* <DEDUP_REMOVED lines=36> */
.L_x_213:
[----:B------:R-:W-:Y:S05]  /*191f0*/  BSYNC B1 ;  /* 0x0000000000017941 */ /* 0x000fea0003800000 */
.L_x_212:
[----:B-----5:R-:W-:Y:S04]  /*19200*/  STL [R1+0x200], R9 ;  /* 0x0002000901007387 */ /* 0x020fe80000100800 */
[----:B------:R2:W-:Y:S04]  /*19210*/  STL [R1+0x1fc], R8 ;  /* 0x0001fc0801007387 */ /* 0x0005e80000100800 */
[----:B--2---:R-:W2:Y:S04]  /*19220*/  LDL.LU R8, [R1] ;  /* 0x0000000001087983 */ /* 0x004ea80000300800 */
        /* <DEDUP_REMOVED lines=21> */
[----:B------:R3:W-:Y:S04]  /*19380*/  STL.S16 [R1], R3 ;  /* 0x0000000301007387 */ /* 0x0007e80000100600 */
[----:B---3--:R2:W5:Y:S01]  /*19390*/  LDL.LU R3, [R1+0x1e8] ;  /* 0x0001e80001037983 */ /* 0x0085620000300800 */
[----:B------:R-:W-:Y:S01]  /*193a0*/  ISETP.GT.AND P5, PT, R0, 0x100, P5 ;  /* 0x000001000000780c */ /* 0x000fe20002fa4270 */
[----:B------:R-:W-:-:S12]  /*193b0*/  BSSY B1, `(.L_x_214) ;  /* 0x0000006000017945 */ /* 0x000fd80003800000 */
[----:B--2---:R-:W-:Y:S05]  /*193c0*/  @!P5 BRA `(.L_x_215) ;  /* 0x000000000010d947 */ /* 0x004fea0003800000 */
[----:B------:R2:W-:Y:S04]  /*193d0*/  STL [R1+0x1e8], R0 ;  /* 0x0001e80001007387 */ /* 0x0005e80000100800 */
[----:B--2---:R-:W2:Y:S04]  /*193e0*/  LDG.E.LTC128B.U16 R0, desc[UR46][R12.64+0x42] ;  /* 0x0000422e0c007981 */ /* 0x004ea8000c1e1520 */
[----:B--2---:R2:W-:Y:S04]  /*193f0*/  STL [R1], R0 ;  /* 0x0000000001007387 */ /* 0x0045e80000100800 */
[----:B--2---:R2:W5:Y:S02]  /*19400*/  LDL.LU R0, [R1+0x1e8] ;  /* 0x0001e80001007983 */ /* 0x0045640000300800 */
.L_x_215:
[----:B------:R-:W-:Y:S05]  /*19410*/  BSYNC B1 ;  /* 0x0000000000017941 */ /* 0x000fea0003800000 */
.L_x_214:
[----:B-----5:R-:W-:Y:S04]  /*19420*/  STL [R1+0x200], R9 ;  /* 0x0002000901007387 */ /* 0x020fe80000100800 */
[----:B------:R3:W-:Y:S04]  /*19430*/  STL [R1+0x1fc], R8 ;  /* 0x0001fc0801007387 */ /* 0x0007e80000100800 */
[----:B---3--:R-:W3:Y:S04]  /*19440*/  LDL.LU R8, [R1+0x4] ;  /* 0x0000040001087983 */ /* 0x008ee80000300800 */
[----:B------:R-:W-:Y:S04]  /*19450*/  STL [R1+0x1f8], R7 ;  /* 0x0001f80701007387 */ /* 0x000fe80000100800 */
[----:B------:R-:W-:Y:S04]  /*19460*/  STL [R1+0x1f4], R6 ;  /* 0x0001f40601007387 */ /* 0x000fe80000100800 */
[----:B------:R-:W-:Y:S04]  /*19470*/  STL [R1+0x1f0], R5 ;  /* 0x0001f00501007387 */ /* 0x000fe80000100800 */
[----:B------:R4:W-:Y:S04]  /*19480*/  STL [R1+0x1ec], R4 ;  /* 0x0001ec0401007387 */ /* 0x0009e80000100800 */
[----:B----4-:R-:W4:Y:S04]  /*19490*/  LDL.LU R4, [R1] ;  /* 0x0000000001047983 */ /* 0x010f280000300800 */
        /* <DEDUP_REMOVED lines=20> */
[----:B0-----:R-:W-:Y:S05]  /*195e0*/  @!P5 BRA `(.L_x_217) ;  /* 0x000000000010d947 */ /* 0x001fea0003800000 */
[----:B------:R0:W-:Y:S04]  /*195f0*/  STL [R1+0x1e8], R0 ;  /* 0x0001e80001007387 */ /* 0x0001e80000100800 */
[----:B0-----:R-:W3:Y:S04]  /*19600*/  LDG.E.LTC128B.U16 R0, desc[UR46][R10.64+0x40] ;  /* 0x0000402e0a007981 */ /* 0x001ee8000c1e1520 */
[----:B---3--:R0:W-:Y:S04]  /*19610*/  STL [R1], R0 ;  /* 0x0000000001007387 */ /* 0x0081e80000100800 */
[----:B0-----:R0:W5:Y:S02]  /*19620*/  LDL.LU R0, [R1+0x1e8] ;  /* 0x0001e80001007983 */ /* 0x0011640000300800 */
.L_x_217:
[----:B------:R-:W-:Y:S05]  /*19630*/  BSYNC B1 ;  /* 0x0000000000017941 */ /* 0x000fea0003800000 */
.L_x_216:
        /* <DEDUP_REMOVED lines=28> */
[----:B-1----:R-:W-:Y:S05]  /*19800*/  @!P5 BRA `(.L_x_219) ;  /* 0x000000000010d947 */ /* 0x002fea0003800000 */
[----:B------:R1:W-:Y:S04]  /*19810*/  STL [R1+0x1e8], R0 ;  /* 0x0001e80001007387 */ /* 0x0003e80000100800 */
[----:B-1----:R-:W3:Y:S04]  /*19820*/  LDG.E.LTC128B.U16 R0, desc[UR46][R10.64+0x42] ;  /* 0x0000422e0a007981 */ /* 0x002ee8000c1e1520 */
[----:B---3--:R1:W-:Y:S04]  /*19830*/  STL [R1], R0 ;  /* 0x0000000001007387 */ /* 0x0083e80000100800 */
[----:B-1----:R1:W5:Y:S02]  /*19840*/  LDL.LU R0, [R1+0x1e8] ;  /* 0x0001e80001007983 */ /* 0x0023640000300800 */
.L_x_219:
[----:B------:R-:W-:Y:S05]  /*19850*/  BSYNC B1 ;  /* 0x0000000000017941 */ /* 0x000fea0003800000 */
.L_x_218:
        /* <DEDUP_REMOVED lines=32> */
.L_x_221:
[----:B------:R-:W-:Y:S05]  /*19a60*/  BSYNC B1 ;  /* 0x0000000000017941 */ /* 0x000fea0003800000 */
.L_x_220:
        /* <DEDUP_REMOVED lines=9> */
[----:B----4-:R-:W-:-:S05]  /*19b00*/  SHF.L.U32 R9, R4, 0x10, RZ ;  /* 0x0000001004097819 */ /* 0x010fca00000006ff */
        /* <DEDUP_REMOVED lines=22> */
.L_x_223:
[----:B------:R-:W-:Y:S05]  /*19c70*/  BSYNC B1 ;  /* 0x0000000000017941 */ /* 0x000fea0003800000 */
.L_x_222:
        /* <DEDUP_REMOVED lines=32> */
.L_x_225:
[----:B------:R-:W-:Y:S05]  /*19e80*/  BSYNC B1 ;  /* 0x0000000000017941 */ /* 0x000fea0003800000 */
.L_x_224:
        /* <DEDUP_REMOVED lines=32> */
.L_x_227:
[----:B------:R-:W-:Y:S05]  /*1a090*/  BSYNC B1 ;  /* 0x0000000000017941 */ /* 0x000fea0003800000 */
.L_x_226:
        /* <DEDUP_REMOVED lines=32> */
.L_x_229:
[----:B------:R-:W-:Y:S05]  /*1a2a0*/  BSYNC B1 ;  /* 0x0000000000017941 */ /* 0x000fea0003800000 */
.L_x_228:
        /* <DEDUP_REMOVED lines=32> */
.L_x_231:
[----:B------:R-:W-:Y:S05]  /*1a4b0*/  BSYNC B1 ;  /* 0x0000000000017941 */ /* 0x000fea0003800000 */
.L_x_230:
        /* <DEDUP_REMOVED lines=32> */
.L_x_233:
[----:B------:R-:W-:Y:S05]  /*1a6c0*/  BSYNC B1 ;  /* 0x0000000000017941 */ /* 0x000fea0003800000 */
.L_x_232:
        /* <DEDUP_REMOVED lines=32> */
.L_x_235:
[----:B------:R-:W-:Y:S05]  /*1a8d0*/  BSYNC B1 ;  /* 0x0000000000017941 */ /* 0x000fea0003800000 */
.L_x_234:
        /* <DEDUP_REMOVED lines=32> */
.L_x_237:
[----:B------:R-:W-:Y:S05]  /*1aae0*/  BSYNC B1 ;  /* 0x0000000000017941 */ /* 0x000fea0003800000 */
.L_x_236:
        /* <DEDUP_REMOVED lines=32> */
.L_x_239:
[----:B------:R-:W-:Y:S05]  /*1acf0*/  BSYNC B1 ;  /* 0x0000000000017941 */ /* 0x000fea0003800000 */
.L_x_238:
        /* <DEDUP_REMOVED lines=32> */
.L_x_241:
[----:B------:R-:W-:Y:S05]  /*1af00*/  BSYNC B1 ;  /* 0x0000000000017941 */ /* 0x000fea0003800000 */
.L_x_240:
        /* <DEDUP_REMOVED lines=32> */
.L_x_243:
[----:B------:R-:W-:Y:S05]  /*1b110*/  BSYNC B1 ;  /* 0x0000000000017941 */ /* 0x000fea0003800000 */
.L_x_242:
        /* <DEDUP_REMOVED lines=30> */
[----:B0----5:R-:W3:Y:S04]  /*1b300*/  LDG.E.LTC128B.U16 R0, desc[UR46][R8.64+0x40] ;  /* 0x0000402e08007981 */ /* 0x021ee8000c1e1520 */
[----:B---3--:R0:W-:Y:S04]  /*1b310*/  STL [R1], R0 ;  /* 0x0000000001007387 */ /* 0x0081e80000100800 */
[----:B0-----:R0:W5:Y:S02]  /*1b320*/  LDL.LU R0, [R1+0x1e8] ;  /* 0x0001e80001007983 */ /* 0x0011640000300800 */
.L_x_245:
[----:B------:R-:W-:Y:S05]  /*1b330*/  BSYNC B1 ;  /* 0x0000000000017941 */ /* 0x000fea0003800000 */
.L_x_244:
[----:B-----5:R3:W-:Y:S04]  /*1b340*/  STL [R1+0x1ec], R4 ;  /* 0x0001ec0401007387 */ /* 0x0207e80000100800 */
[----:B---3--:R-:W3:Y:S04]  /*1b350*/  LDL.LU R4, [R1+0x90] ;  /* 0x0000900001047983 */ /* 0x008ee80000300800 */
[----:B------:R4:W-:Y:S04]  /*1b360*/  STL [R1+0x1e8], R3 ;  /* 0x0001e80301007387 */ /* 0x0009e80000100800 */
[----:B----4-:R-:W4:Y:S02]  /*1b370*/  LDL.LU R3, [R1] ;  /* 0x0000000001037983 */ /* 0x010f240000300800 */
[----:B----4-:R-:W-:-:S04]  /*1b380*/  IMAD.U32 R233, R3, 0x10000, RZ ;  /* 0x0001000003e97824 */ /* 0x010fc800078e00ff */
[----:B------:R-:W-:-:S04]  /*1b390*/  FMUL R233, R233, R16 ;  /* 0x00000010e9e97220 */ /* 0x000fc80000400000 */
[----:B------:R-:W-:Y:S01]  /*1b3a0*/  FFMA R216, R216, R2, R233 ;  /* 0x00000002d8d87223 */ /* 0x000fe200000000e9 */
[----:B---3--:R-:W-:Y:S02]  /*1b3b0*/  IMAD.MOV.U32 R233, RZ, RZ, R4 ;  /* 0x000000ffffe97224 */ /* 0x008fe400078e0004 */
[----:B------:R3:W5:Y:S02]  /*1b3c0*/  LDL.LU R4, [R1+0x1ec] ;  /* 0x0001ec0001047983 */ /* 0x0007640000300800 */
[----:B------:R-:W-:-:S05]  /*1b3d0*/  F2FP.BF16.F32.PACK_AB R216, RZ, R216 ;  /* 0x000000d8ffd8723e */ /* 0x000fca00000010ff */
[----:B------:R4:W-:Y:S02]  /*1b3e0*/  @P5 STG.E.U16 desc[UR46][R232.64+0x40], R216 ;  /* 0x000040d8e8005986 */ /* 0x0009e4000c10152e */
[----:B----4-:R-:W-:Y:S02]  /*1b3f0*/  PRMT R216, R3, 0x7610, R216 ;  /* 0x0000761003d87816 */ /* 0x010fe400000000d8 */
[----:B------:R3:W5:Y:S01]  /*1b400*/  LDL.LU R3, [R1+0x1e8] ;  /* 0x0001e80001037983 */ /* 0x0007620000300800 */
[----:B------:R-:W-:-:S04]  /*1b410*/  LOP3.LUT P5, RZ, R17, 0x4, RZ, 0xc0, !PT ;  /* 0x0000000411ff7812 */ /* 0x000fc800078ac0ff */
[----:B------:R-:W-:Y:S01]  /*1b420*/  ISETP.GT.AND P5, PT, R0, 0x180, P5 ;  /* 0x000001800000780c */ /* 0x000fe20002fa4270 */
[----:B------:R-:W-:-:S12]  /*1b430*/  BSSY B1, `(.L_x_246) ;  /* 0x0000003000017945 */ /* 0x000fd80003800000 */
[----:B---3--:R-:W-:Y:S05]  /*1b440*/  @!P5 BRA `(.L_x_247) ;  /* 0x000000000004d947 */ /* 0x008fea0003800000 */
[----:B------:R3:W5:Y:S02]  /*1b450*/  LDG.E.LTC128B.U16 R216, desc[UR46][R8.64+0x42] ;  /* 0x0000422e08d87981 */ /* 0x000764000c1e1520 */
.L_x_247:
[----:B------:R-:W-:Y:S05]  /*1b460*/  BSYNC B1 ;  /* 0x0000000000017941 */ /* 0x000fea0003800000 */
.L_x_246:
[----:B-----5:R4:W-:Y:S02]  /*1b470*/  STL [R1+0x1e8], R3 ;  /* 0x0001e80301007387 */ /* 0x0209e40000100800 */
[----:B----4-:R-:W-:-:S05]  /*1b480*/  SHF.L.U32 R3, R216, 0x10, RZ ;  /* 0x00000010d8037819 */ /* 0x010fca00000006ff */
[----:B------:R-:W-:-:S04]  /*1b490*/  FMUL R3, R3, R16 ;  /* 0x0000001003037220 */ /* 0x000fc80000400000 */
[----:B------:R-:W-:Y:S02]  /*1b4a0*/  FFMA R217, R217, R2, R3 ;  /* 0x00000002d9d97223 */ /* 0x000fe40000000003 */
[----:B------:R4:W5:Y:S01]  /*1b4b0*/  LDL.LU R3, [R1+0x1e8] ;  /* 0x0001e80001037983 */ /* 0x0009620000300800 */
[----:B------:R-:W-:Y:S02]  /*1b4c0*/  BSSY B1, `(.L_x_248) ;  /* 0x0000007000017945 */ /* 0x000fe40003800000 */
[----:B------:R-:W-:-:S05]  /*1b4d0*/  F2FP.BF16.F32.PACK_AB R217, RZ, R217 ;  /* 0x000000d9ffd9723e */ /* 0x000fca00000010ff */
[----:B------:R4:W-:Y:S01]  /*1b4e0*/  @P5 STG.E.U16 desc[UR46][R232.64+0x42], R217 ;  /* 0x000042d9e8005986 */ /* 0x0009e2000c10152e */
[----:B------:R-:W-:-:S04]  /*1b4f0*/  LOP3.LUT P5, RZ, R17, 0x1, RZ, 0xc0, !PT ;  /* 0x0000000111ff7812 */ /* 0x000fc800078ac0ff */
[----:B------:R-:W-:-:S13]  /*1b500*/  ISETP.GT.AND P5, PT, R0, 0x188, P5 ;  /* 0x000001880000780c */ /* 0x000fda0002fa4270 */
[----:B----4-:R-:W-:Y:S05]  /*1b510*/  @!P5 BRA `(.L_x_249) ;  /* 0x000000000004d947 */ /* 0x010fea0003800000 */
[----:B------:R4:W5:Y:S02]  /*1b520*/  LDG.E.LTC128B.U16 R216, desc[UR46][R6.64+0x40] ;  /* 0x0000402e06d87981 */ /* 0x000964000c1e1520 */
.L_x_249:
[----:B------:R-:W-:Y:S05]  /*1b530*/  BSYNC B1 ;  /* 0x0000000000017941 */ /* 0x000fea0003800000 */
.L_x_248:
[----:B------:R0:W-:Y:S04]  /*1b540*/  STL.64 [R1+0x1e8], R4 ;  /* 0x0001e80401007387 */ /* 0x0001e80000100a00 */
[----:B0-----:R-:W2:Y:S01]  /*1b550*/  LDL.64 R4, [R1+0x80] ;  /* 0x0000800001047983 */ /* 0x001ea20000100a00 */
[----:B-----5:R-:W-:-:S04]  /*1b560*/  IMAD.U32 R217, R216, 0x10000, RZ ;  /* 0x00010000d8d97824 */ /* 0x020fc800078e00ff */
[----:B------:R-:W-:-:S04]  /*1b570*/  FMUL R217, R217, R16 ;  /* 0x00000010d9d97220 */ /* 0x000fc80000400000 */
[----:B------:R-:W-:-:S05]  /*1b580*/  FFMA R217, R218, R2, R217 ;  /* 0x00000002dad97223 */ /* 0x000fca00000000d9 */
[----:B------:R-:W-:-:S05]  /*1b590*/  F2FP.BF16.F32.PACK_AB R217, RZ, R217 ;  /* 0x000000d9ffd9723e */ /* 0x000fca00000010ff */
[----:B--2---:R0:W-:Y:S04]  /*1b5a0*/  @P5 STG.E.U16 desc[UR46][R4.64+0x40], R217 ;  /* 0x000040d904005986 */ /* 0x0041e8000c10152e */
[----:B0-----:R0:W5:Y:S01]  /*1b5b0*/  LDL.LU.64 R4, [R1+0x1e8] ;  /* 0x0001e80001047983 */ /* 0x0011620000300a00 */
[----:B------:R-:W-:Y:S01]  /*1b5c0*/  LOP3.LUT P5, RZ, R17, 0x4, RZ, 0xc0, !PT ;  /* 0x0000000411ff7812 */ /* 0x000fe200078ac0ff */
[----:B------:R-:W-:Y:S03]  /*1b5d0*/  BSSY B1, `(.L_x_250) ;  /* 0x0000004000017945 */ /* 0x000fe60003800000 */
[----:B------:R-:W-:-:S13]  /*1b5e0*/  ISETP.GT.AND P5, PT, R0, 0x188, P5 ;  /* 0x000001880000780c */ /* 0x000fda0002fa4270 */
[----:B0-----:R-:W-:Y:S05]  /*1b5f0*/  @!P5 BRA `(.L_x_251) ;  /* 0x000000000004d947 */ /* 0x001fea0003800000 */
[----:B------:R0:W5:Y:S02]  /*1b600*/  LDG.E.LTC128B.U16 R216, desc[UR46][R6.64+0x42] ;  /* 0x0000422e06d87981 */ /* 0x000164000c1e1520 */
.L_x_251:
[----:B------:R-:W-:Y:S05]  /*1b610*/  BSYNC B1 ;  /* 0x0000000000017941 */ /* 0x000fea0003800000 */
.L_x_250:
[----:B-----5:R-:W-:-:S04]  /*1b620*/  IMAD.U32 R217, R216, 0x10000, RZ ;  /* 0x00010000d8d97824 */ /* 0x020fc800078e00ff */
[----:B------:R-:W-:-:S04]  /*1b630*/  FMUL R217, R217, R16 ;  /* 0x00000010d9d97220 */ /* 0x000fc80000400000 */
[----:B------:R-:W-:Y:S02]  /*1b640*/  FFMA R217, R219, R2, R217 ;  /* 0x00000002dbd97223 */ /* 0x000fe400000000d9 */
[----:B------:R-:W2:Y:S01]  /*1b650*/  LDL.64 R218, [R1+0x80] ;  /* 0x0000800001da7983 */ /* 0x000ea20000100a00 */
[----:B------:R-:W-:Y:S02]  /*1b660*/  BSSY B1, `(.L_x_252) ;  /* 0x0000006000017945 */ /* 0x000fe40003800000 */
[----:B------:R-:W-:-:S05]  /*1b670*/  F2FP.BF16.F32.PACK_AB R217, RZ, R217 ;  /* 0x000000d9ffd9723e */ /* 0x000fca00000010ff */
[----:B--2---:R2:W-:Y:S01]  /*1b680*/  @P5 STG.E.U16 desc[UR46][R218.64+0x42], R217 ;  /* 0x000042d9da005986 */ /* 0x0045e2000c10152e */
[----:B------:R-:W-:-:S13]  /*1b690*/  ISETP.GT.AND P5, PT, R0, 0x180, P6 ;  /* 0x000001800000780c */ /* 0x000fda00037a4270 */
[----:B--2---:R-:W-:Y:S05]  /*1b6a0*/  @!P5 BRA `(.L_x_253) ;  /* 0x000000000004d947 */ /* 0x004fea0003800000 */
[----:B------:R2:W5:Y:S02]  /*1b6b0*/  LDG.E.LTC128B.U16 R216, desc[UR46][R8.64+0x50] ;  /* 0x0000502e08d87981 */ /* 0x000564000c1e1520 */
.L_x_253:
[----:B------:R-:W-:Y:S05]  /*1b6c0*/  BSYNC B1 ;  /* 0x0000000000017941 */ /* 0x000fea0003800000 */
.L_x_252:
[----:B-----5:R-:W-:Y:S01]  /*1b6d0*/  IMAD.U32 R217, R216, 0x10000, RZ ;  /* 0x00010000d8d97824 */ /* 0x020fe200078e00ff */
[----:B------:R-:W-:Y:S03]  /*1b6e0*/  BSSY B1, `(.L_x_254) ;  /* 0x0000008000017945 */ /* 0x000fe60003800000 */
[----:B------:R-:W-:-:S04]  /*1b6f0*/  FMUL R217, R217, R16 ;  /* 0x00000010d9d97220 */ /* 0x000fc80000400000 */
[----:B------:R-:W-:-:S05]  /*1b700*/  FFMA R217, R220, R2, R217 ;  /* 0x00000002dcd97223 */ /* 0x000fca00000000d9 */
[----:B------:R-:W-:-:S05]  /*1b710*/  F2FP.BF16.F32.PACK_AB R217, RZ, R217 ;  /* 0x000000d9ffd9723e */ /* 0x000fca00000010ff */
[----:B------:R0:W-:Y:S01]  /*1b720*/  @P5 STG.E.U16 desc[UR46][R232.64+0x50], R217 ;  /* 0x000050d9e8005986 */ /* 0x0001e2000c10152e */
[----:B------:R-:W-:-:S13]  /*1b730*/  ISETP.GT.AND P5, PT, R0, 0x180, P4 ;  /* 0x000001800000780c */ /* 0x000fda00027a4270 */
[----:B0-----:R-:W-:Y:S05]  /*1b740*/  @!P5 BRA `(.L_x_255) ;  /* 0x000000000004d947 */ /* 0x001fea0003800000 */
[----:B------:R0:W5:Y:S02]  /*1b750*/  LDG.E.LTC128B.U16 R216, desc[UR46][R8.64+0x52] ;  /* 0x0000522e08d87981 */ /* 0x000164000c1e1520 */
.L_x_255:
[----:B------:R-:W-:Y:S05]  /*1b760*/  BSYNC B1 ;  /* 0x0000000000017941 */ /* 0x000fea0003800000 */
.L_x_254:
[----:B-----5:R-:W-:Y:S01]  /*1b770*/  IMAD.U32 R217, R216, 0x10000, RZ ;  /* 0x00010000d8d97824 */ /* 0x020fe200078e00ff */
[----:B------:R-:W-:Y:S01]  /*1b780*/  ISETP.GT.AND P6, PT, R0, 0x188, P6 ;  /* 0x000001880000780c */ /* 0x000fe200037c4270 */
[----:B------:R-:W-:Y:S01]  /*1b790*/  BSSY B1, `(.L_x_256) ;  /* 0x0000008000017945 */ /* 0x000fe20003800000 */
[----:B------:R-:W-:Y:S01]  /*1b7a0*/  PRMT R218, R216, 0x7610, R218 ;  /* 0x00007610d8da7816 */ /* 0x000fe200000000da */
[----:B------:R-:W-:-:S04]  /*1b7b0*/  FMUL R217, R217, R16 ;  /* 0x00000010d9d97220 */ /* 0x000fc80000400000 */
[----:B------:R-:W-:-:S05]  /*1b7c0*/  FFMA R217, R221, R2, R217 ;  /* 0x00000002ddd97223 */ /* 0x000fca00000000d9 */
[----:B------:R-:W-:-:S05]  /*1b7d0*/  F2FP.BF16.F32.PACK_AB R217, RZ, R217 ;  /* 0x000000d9ffd9723e */ /* 0x000fca00000010ff */
[----:B------:R0:W-:Y:S01]  /*1b7e0*/  @P5 STG.E.U16 desc[UR46][R232.64+0x52], R217 ;  /* 0x000052d9e8005986 */ /* 0x0001e2000c10152e */
[----:B------:R-:W-:Y:S05]  /*1b7f0*/  @!P6 BRA `(.L_x_257) ;  /* 0x000000000004e947 */ /* 0x000fea0003800000 */
[----:B------:R0:W5:Y:S02]  /*1b800*/  LDG.E.LTC128B.U16 R218, desc[UR46][R6.64+0x50] ;  /* 0x0000502e06da7981 */ /* 0x000164000c1e1520 */
.L_x_257:
[----:B------:R-:W-:Y:S05]  /*1b810*/  BSYNC B1 ;  /* 0x0000000000017941 */ /* 0x000fea0003800000 */
.L_x_256:
[----:B------:R-:W2:Y:S01]  /*1b820*/  LDL.LU.64 R220, [R1+0x80] ;  /* 0x0000800001dc7983 */ /* 0x000ea20000300a00 */
[----:B-----5:R-:W-:Y:S01]  /*1b830*/  IMAD.U32 R216, R218, 0x10000, RZ ;  /* 0x00010000dad87824 */ /* 0x020fe200078e00ff */
[----:B------:R-:W-:Y:S01]  /*1b840*/  ISETP.GT.AND P4, PT, R0, 0x188, P4 ;  /* 0x000001880000780c */ /* 0x000fe20002784270 */
[----:B------:R-:W-:Y:S02]  /*1b850*/  BSSY B1, `(.L_x_258) ;  /* 0x000000a000017945 */ /* 0x000fe40003800000 */
[----:B------:R-:W-:-:S04]  /*1b860*/  FMUL R216, R216, R16 ;  /* 0x00000010d8d87220 */ /* 0x000fc80000400000 */
[----:B------:R-:W-:-:S05]  /*1b870*/  FFMA R216, R222, R2, R216 ;  /* 0x00000002ded87223 */ /* 0x000fca00000000d8 */
[----:B------:R-:W-:-:S04]  /*1b880*/  F2FP.BF16.F32.PACK_AB R216, RZ, R216 ;  /* 0x000000d8ffd8723e */ /* 0x000fc800000010ff */
[----:B------:R-:W-:Y:S01]  /*1b890*/  PRMT R219, R216, 0x7610, R219 ;  /* 0x00007610d8db7816 */ /* 0x000fe200000000db */
[----:B--2---:R-:W-:Y:S01]  /*1b8a0*/  IMAD.MOV.U32 R216, RZ, RZ, R220 ;  /* 0x000000ffffd87224 */ /* 0x004fe200078e00dc */
[----:B0-----:R-:W-:-:S05]  /*1b8b0*/  MOV R217, R221 ;  /* 0x000000dd00d97202 */ /* 0x001fca0000000f00 */
[----:B------:R0:W-:Y:S01]  /*1b8c0*/  @P6 STG.E.U16 desc[UR46][R216.64+0x50], R219 ;  /* 0x000050dbd8006986 */ /* 0x0001e2000c10152e */
[----:B------:R-:W-:Y:S05]  /*1b8d0*/  @!P4 BRA `(.L_x_259) ;  /* 0x000000000004c947 */ /* 0x000fea0003800000 */
[----:B------:R2:W5:Y:S02]  /*1b8e0*/  LDG.E.LTC128B.U16 R218, desc[UR46][R6.64+0x52] ;  /* 0x0000522e06da7981 */ /* 0x000564000c1e1520 */
.L_x_259:
[----:B------:R-:W-:Y:S05]  /*1b8f0*/  BSYNC B1 ;  /* 0x0000000000017941 */ /* 0x000fea0003800000 */
.L_x_258:
[----:B0----5:R-:W-:Y:S01]  /*1b900*/  IMAD.U32 R219, R218, 0x10000, RZ ;  /* 0x00010000dadb7824 */ /* 0x021fe200078e00ff */
[----:B------:R-:W-:Y:S01]  /*1b910*/  ISETP.GT.AND P5, PT, R0, 0x180, P3 ;  /* 0x000001800000780c */ /* 0x000fe20001fa4270 */
[----:B------:R-:W-:Y:S02]  /*1b920*/  BSSY B1, `(.L_x_260) ;  /* 0x0000007000017945 */ /* 0x000fe40003800000 */
[----:B------:R-:W-:-:S04]  /*1b930*/  FMUL R219, R219, R16 ;  /* 0x00000010dbdb7220 */ /* 0x000fc80000400000 */
[----:B------:R-:W-:-:S05]  /*1b940*/  FFMA R219, R223, R2, R219 ;  /* 0x00000002dfdb7223 */ /* 0x000fca00000000db */
[----:B------:R-:W-:-:S05]  /*1b950*/  F2FP.BF16.F32.PACK_AB R219, RZ, R219 ;  /* 0x000000dbffdb723e */ /* 0x000fca00000010ff */
[----:B------:R0:W-:Y:S01]  /*1b960*/  @P4 STG.E.U16 desc[UR46][R216.64+0x52], R219 ;  /* 0x000052dbd8004986 */ /* 0x0001e2000c10152e */
[----:B------:R-:W-:Y:S05]  /*1b970*/  @!P5 BRA `(.L_x_261) ;  /* 0x000000000004d947 */ /* 0x000fea0003800000 */
[----:B------:R0:W5:Y:S02]  /*1b980*/  LDG.E.LTC128B.U16 R218, desc[UR46][R8.64+0x60] ;  /* 0x0000602e08da7981 */ /* 0x000164000c1e1520 */
.L_x_261:
[----:B------:R-:W-:Y:S05]  /*1b990*/  BSYNC B1 ;  /* 0x0000000000017941 */ /* 0x000fea0003800000 */
.L_x_260:
        /* <DEDUP_REMOVED lines=9> */
.L_x_263:
[----:B------:R-:W-:Y:S05]  /*1ba30*/  BSYNC B1 ;  /* 0x0000000000017941 */ /* 0x000fea0003800000 */
.L_x_262:
        /* <DEDUP_REMOVED lines=9> */
.L_x_265:
[----:B------:R-:W-:Y:S05]  /*1bad0*/  BSYNC B1 ;  /* 0x0000000000017941 */ /* 0x000fea0003800000 */
.L_x_264:
        /* <DEDUP_REMOVED lines=9> */
.L_x_267:
[----:B------:R-:W-:Y:S05]  /*1bb70*/  BSYNC B1 ;  /* 0x0000000000017941 */ /* 0x000fea0003800000 */
.L_x_266:
        /* <DEDUP_REMOVED lines=9> */
.L_x_269:
[----:B------:R-:W-:Y:S05]  /*1bc10*/  BSYNC B1 ;  /* 0x0000000000017941 */ /* 0x000fea0003800000 */
.L_x_268:
        /* <DEDUP_REMOVED lines=9> */
.L_x_271:
[----:B------:R-:W-:Y:S05]  /*1bcb0*/  BSYNC B1 ;  /* 0x0000000000017941 */ /* 0x000fea0003800000 */
.L_x_270:
[----:B0----5:R-:W-:Y:S01]  /*1bcc0*/  SHF.L.U32 R219, R218, 0x10, RZ ;  /* 0x00000010dadb7819 */ /* 0x021fe200000006ff */
[----:B------:R-:W-:Y:S01]  /*1bcd0*/  BSSY B1, `(.L_x_272) ;  /* 0x0000008000017945 */ /* 0x000fe20003800000 */
[----:B------:R-:W-:-:S03]  /*1bce0*/  ISETP.GT.AND P1, PT, R0, 0x188, P1 ;  /* 0x000001880000780c */ /* 0x000fc60000f24270 */
[----:B------:R-:W-:-:S04]  /*1bcf0*/  FMUL R219, R219, R16 ;  /* 0x00000010dbdb7220 */ /* 0x000fc80000400000 */
[----:B------:R-:W-:-:S05]  /*1bd00*/  FFMA R219, R229, R2, R219 ;  /* 0x00000002e5db7223 */ /* 0x000fca00000000db */
[----:B------:R-:W-:-:S05]  /*1bd10*/  F2FP.BF16.F32.PACK_AB R219, RZ, R219 ;  /* 0x000000dbffdb723e */ /* 0x000fca00000010ff */
[----:B------:R0:W-:Y:S01]  /*1bd20*/  @P2 STG.E.U16 desc[UR46][R232.64+0x72], R219 ;  /* 0x000072dbe8002986 */ /* 0x0001e2000c10152e */
[----:B------:R-:W-:Y:S05]  /*1bd30*/  @!P1 BRA `(.L_x_273) ;  /* 0x0000000000049947 */ /* 0x000fea0003800000 */
[----:B------:R0:W5:Y:S02]  /*1bd40*/  LDG.E.LTC128B.U16 R218, desc[UR46][R6.64+0x70] ;  /* 0x0000702e06da7981 */ /* 0x000164000c1e1520 */
.L_x_273:
[----:B------:R-:W-:Y:S05]  /*1bd50*/  BSYNC B1 ;  /* 0x0000000000017941 */ /* 0x000fea0003800000 */
.L_x_272:
        /* <DEDUP_REMOVED lines=9> */
.L_x_275:
[----:B------:R-:W-:Y:S05]  /*1bdf0*/  BSYNC B1 ;  /* 0x0000000000017941 */ /* 0x000fea0003800000 */
.L_x_274:
[----:B0----5:R-:W-:Y:S01]  /*1be00*/  IMAD.U32 R219, R218, 0x10000, RZ ;  /* 0x00010000dadb7824 */ /* 0x021fe200078e00ff */
[----:B------:R-:W-:Y:S01]  /*1be10*/  ISETP.GT.AND P3, PT, R3, 0x40, PT ;  /* 0x000000400300780c */ /* 0x000fe20003f64270 */
[----:B------:R-:W-:Y:S01]  /*1be20*/  BSSY B1, `(.L_x_276) ;  /* 0x000000a000017945 */ /* 0x000fe20003800000 */
[----:B------:R-:W-:Y:S01]  /*1be30*/  LOP3.LUT R17, R17, 0xfffffffe, RZ, 0xc0, !PT ;  /* 0xfffffffe11117812 */ /* 0x000fe200078ec0ff */
[----:B------:R-:W-:Y:S01]  /*1be40*/  FMUL R220, R219, R16 ;  /* 0x00000010dbdc7220 */ /* 0x000fe20000400000 */
[----:B------:R-:W-:-:S03]  /*1be50*/  ISETP.GT.AND P1, PT, R0, RZ, P3 ;  /* 0x000000ff0000720c */ /* 0x000fc60001f24270 */
[----:B------:R-:W-:-:S05]  /*1be60*/  FFMA R220, R231, R2, R220 ;  /* 0x00000002e7dc7223 */ /* 0x000fca00000000dc */
[----:B------:R-:W-:Y:S02]  /*1be70*/  F2FP.BF16.F32.PACK_AB R220, RZ, R220 ;  /* 0x000000dcffdc723e */ /* 0x000fe400000010ff */
[----:B------:R-:W-:-:S03]  /*1be80*/  @P3 LOP3.LUT R17, R17, 0x1, RZ, 0xfc, !PT ;  /* 0x0000000111113812 */ /* 0x000fc600078efcff */
[----:B------:R0:W-:Y:S01]  /*1be90*/  @P0 STG.E.U16 desc[UR46][R216.64+0x72], R220 ;  /* 0x000072dcd8000986 */ /* 0x0001e2000c10152e */
[----:B------:R-:W-:Y:S05]  /*1bea0*/  @!P1 BRA `(.L_x_277) ;  /* 0x0000000000049947 */ /* 0x000fea0003800000 */
[----:B------:R0:W5:Y:S02]  /*1beb0*/  LDG.E.LTC128B.U16 R218, desc[UR46][R22.64+0x80] ;  /* 0x0000802e16da7981 */ /* 0x000164000c1e1520 */
.L_x_277:
[----:B------:R-:W-:Y:S05]  /*1bec0*/  BSYNC B1 ;  /* 0x0000000000017941 */ /* 0x000fea0003800000 */
.L_x_276:
[----:B0-----:R-:W2:Y:S01]  /*1bed0*/  LDL.64 R220, [R1+0x100] ;  /* 0x0001000001dc7983 */ /* 0x001ea20000100a00 */
[----:B-----5:R-:W-:Y:S01]  /*1bee0*/  IMAD.U32 R219, R218, 0x10000, RZ ;  /* 0x00010000dadb7824 */ /* 0x020fe200078e00ff */
[----:B------:R-:W-:Y:S01]  /*1bef0*/  ISETP.GT.AND P2, PT, R3, 0x41, PT ;  /* 0x000000410300780c */ /* 0x000fe20003f44270 */
[----:B------:R-:W-:Y:S01]  /*1bf00*/  BSSY B1, `(.L_x_278) ;  /* 0x000000b000017945 */ /* 0x000fe20003800000 */
[----:B------:R-:W-:Y:S01]  /*1bf10*/  LOP3.LUT R17, R17, 0xfffffffb, RZ, 0xc0, !PT ;  /* 0xfffffffb11117812 */ /* 0x000fe200078ec0ff */
[----:B------:R-:W-:Y:S01]  /*1bf20*/  FMUL R219, R219, R16 ;  /* 0x00000010dbdb7220 */ /* 0x000fe20000400000 */
[----:B------:R-:W-:-:S03]  /*1bf30*/  ISETP.GT.AND P0, PT, R0, RZ, P2 ;  /* 0x000000ff0000720c */ /* 0x000fc60001704270 */
[----:B------:R-:W-:Y:S01]  /*1bf40*/  FFMA R219, R200, R2, R219 ;  /* 0x00000002c8db7223 */ /* 0x000fe200000000db */
[----:B------:R-:W-:-:S04]  /*1bf50*/  PRMT R200, R218, 0x7610, R200 ;  /* 0x00007610dac87816 */ /* 0x000fc800000000c8 */
[----:B------:R-:W-:Y:S02]  /*1bf60*/  F2FP.BF16.F32.PACK_AB R219, RZ, R219 ;  /* 0x000000dbffdb723e */ /* 0x000fe400000010ff */
[----:B------:R-:W-:-:S03]  /*1bf70*/  @P2 LOP3.LUT R17, R17, 0x4, RZ, 0xfc, !PT ;  /* 0x0000000411112812 */ /* 0x000fc600078efcff */
[----:B--2---:R0:W-:Y:S01]  /*1bf80*/  @P1 STG.E.U16 desc[UR46][R220.64+0x80], R219 ;  /* 0x000080dbdc001986 */ /* 0x0041e2000c10152e */
[----:B------:R-:W-:Y:S05]  /*1bf90*/  @!P0 BRA `(.L_x_279) ;  /* 0x0000000000048947 */ /* 0x000fea0003800000 */
[----:B------:R2:W5:Y:S02]  /*1bfa0*/  LDG.E.LTC128B.U16 R200, desc[UR46][R22.64+0x82] ;  /* 0x0000822e16c87981 */ /* 0x000564000c1e1520 */
.L_x_279:
[----:B------:R-:W-:Y:S05]  /*1bfb0*/  BSYNC B1 ;  /* 0x0000000000017941 */ /* 0x000fea0003800000 */
.L_x_278:
        /* <DEDUP_REMOVED lines=9> */
.L_x_281:
[----:B------:R-:W-:Y:S05]  /*1c050*/  BSYNC B1 ;  /* 0x0000000000017941 */ /* 0x000fea0003800000 */
.L_x_280:
[----:B-----5:R-:W-:Y:S01]  /*1c060*/  IMAD.U32 R201, R200, 0x10000, RZ ;  /* 0x00010000c8c97824 */ /* 0x020fe200078e00ff */
        /* <DEDUP_REMOVED lines=8> */
.L_x_283:
[----:B------:R-:W-:Y:S05]  /*1c0f0*/  BSYNC B1 ;  /* 0x0000000000017941 */ /* 0x000fea0003800000 */
.L_x_282:
        /* <DEDUP_REMOVED lines=12> */
.L_x_285:
[----:B------:R-:W-:Y:S05]  /*1c1c0*/  BSYNC B1 ;  /* 0x0000000000017941 */ /* 0x000fea0003800000 */
.L_x_284:
[----:B-----5:R-:W-:Y:S01]  /*1c1d0*/  SHF.L.U32 R201, R200, 0x10, RZ ;  /* 0x00000010c8c97819 */ /* 0x020fe200000006ff */
[----:B------:R-:W-:Y:S01]  /*1c1e0*/  BSSY B1, `(.L_x_286) ;  /* 0x0000009000017945 */ /* 0x000fe20003800000 */
[----:B------:R-:W-:-:S03]  /*1c1f0*/  ISETP.GT.AND P4, PT, R3, 0x49, PT ;  /* 0x000000490300780c */ /* 0x000fc60003f84270 */
[----:B------:R-:W-:Y:S01]  /*1c200*/  FMUL R201, R201, R16 ;  /* 0x00000010c9c97220 */ /* 0x000fe20000400000 */
[----:B------:R-:W-:-:S03]  /*1c210*/  ISETP.GT.AND P0, PT, R0, RZ, P4 ;  /* 0x000000ff0000720c */ /* 0x000fc60002704270 */
[----:B------:R-:W-:-:S05]  /*1c220*/  FFMA R201, R204, R2, R201 ;  /* 0x00000002ccc97223 */ /* 0x000fca00000000c9 */
[----:B------:R-:W-:-:S05]  /*1c230*/  F2FP.BF16.F32.PACK_AB R201, RZ, R201 ;  /* 0x000000c9ffc9723e */ /* 0x000fca00000010ff */
[----:B------:R0:W-:Y:S01]  /*1c240*/  @P1 STG.E.U16 desc[UR46][R220.64+0x90], R201 ;  /* 0x000090c9dc001986 */ /* 0x0001e2000c10152e */
[----:B------:R-:W-:Y:S05]  /*1c250*/  @!P0 BRA `(.L_x_287) ;  /* 0x0000000000048947 */ /* 0x000fea0003800000 */
[----:B------:R0:W5:Y:S02]  /*1c260*/  LDG.E.LTC128B.U16 R200, desc[UR46][R22.64+0x92] ;  /* 0x0000922e16c87981 */ /* 0x000164000c1e1520 */
.L_x_287:
[----:B------:R-:W-:Y:S05]  /*1c270*/  BSYNC B1 ;  /* 0x0000000000017941 */ /* 0x000fea0003800000 */
.L_x_286:
        /* <DEDUP_REMOVED lines=9> */
.L_x_289:
[----:B------:R-:W-:Y:S05]  /*1c310*/  BSYNC B1 ;  /* 0x0000000000017941 */ /* 0x000fea0003800000 */
.L_x_288:
        /* <DEDUP_REMOVED lines=9> */
.L_x_291:
[----:B------:R-:W-:Y:S05]  /*1c3b0*/  BSYNC B1 ;  /* 0x0000000000017941 */ /* 0x000fea0003800000 */
.L_x_290:
[----:B0----5:R-:W-:Y:S01]  /*1c3c0*/  IMAD.U32 R201, R200, 0x10000, RZ ;  /* 0x00010000c8c97824 */ /* 0x021fe200078e00ff */
[----:B------:R-:W-:Y:S01]  /*1c3d0*/  ISETP.GT.AND P3, PT, R3, 0x50, PT ;  /* 0x000000500300780c */ /* 0x000fe20003f64270 */
[----:B------:R-:W-:Y:S02]  /*1c3e0*/  BSSY B1, `(.L_x_292) ;  /* 0x0000008000017945 */ /* 0x000fe40003800000 */
[----:B------:R-:W-:Y:S01]  /*1c3f0*/  FMUL R202, R201, R16 ;  /* 0x00000010c9ca7220 */ /* 0x000fe20000400000 */
[----:B------:R-:W-:-:S03]  /*1c400*/  ISETP.GT.AND P0, PT, R0, RZ, P3 ;  /* 0x000000ff0000720c */ /* 0x000fc60001f04270 */
[----:B------:R-:W-:-:S05]  /*1c410*/  FFMA R202, R207, R2, R202 ;  /* 0x00000002cfca7223 */ /* 0x000fca00000000ca */
[----:B------:R-:W-:-:S05]  /*1c420*/  F2FP.BF16.F32.PACK_AB R202, RZ, R202 ;  /* 0x000000caffca723e */ /* 0x000fca00000010ff */
[----:B------:R0:W-:Y:S01]  /*1c430*/  @P1 STG.E.U16 desc[UR46][R4.64+0x92], R202 ;  /* 0x000092ca04001986 */ /* 0x0001e2000c10152e */
[----:B------:R-:W-:Y:S05]  /*1c440*/  @!P0 BRA `(.L_x_293) ;  /* 0x0000000000048947 */ /* 0x000fea0003800000 */
[----:B------:R0:W5:Y:S02]  /*1c450*/  LDG.E.LTC128B.U16 R200, desc[UR46][R22.64+0xa0] ;  /* 0x0000a02e16c87981 */ /* 0x000164000c1e1520 */
.L_x_293:
[----:B------:R-:W-:Y:S05]  /*1c460*/  BSYNC B1 ;  /* 0x0000000000017941 */ /* 0x000fea0003800000 */
.L_x_292:
[----:B-----5:R-:W-:Y:S01]  /*1c470*/  IMAD.U32 R201, R200, 0x10000, RZ ;  /* 0x00010000c8c97824 */ /* 0x020fe200078e00ff */
[----:B------:R-:W-:Y:S01]  /*1c480*/  ISETP.GT.AND P2, PT, R3, 0x51, PT ;  /* 0x000000510300780c */ /* 0x000fe20003f44270 */
[----:B------:R-:W-:Y:S02]  /*1c490*/  BSSY B1, `(.L_x_294) ;  /* 0x0000008000017945 */ /* 0x000fe40003800000 */
[----:B------:R-:W-:-:S04]  /*1c4a0*/  FMUL R201, R201, R16 ;  /* 0x00000010c9c97220 */ /* 0x000fc80000400000 */
[----:B------:R-:W-:-:S05]  /*1c4b0*/  FFMA R201, R208, R2, R201 ;  /* 0x00000002d0c97223 */ /* 0x000fca00000000c9 */
[----:B------:R-:W-:-:S05]  /*1c4c0*/  F2FP.BF16.F32.PACK_AB R201, RZ, R201 ;  /* 0x000000c9ffc9723e */ /* 0x000fca00000010ff */
[----:B------:R0:W-:Y:S01]  /*1c4d0*/  @P0 STG.E.U16 desc[UR46][R220.64+0xa0], R201 ;  /* 0x0000a0c9dc000986 */ /* 0x0001e2000c10152e */
[----:B------:R-:W-:-:S13]  /*1c4e0*/  ISETP.GT.AND P0, PT, R0, RZ, P2 ;  /* 0x000000ff0000720c */ /* 0x000fda0001704270 */
[----:B0-----:R-:W-:Y:S05]  /*1c4f0*/  @!P0 BRA `(.L_x_295) ;  /* 0x0000000000048947 */ /* 0x001fea0003800000 */
[----:B------:R0:W5:Y:S02]  /*1c500*/  LDG.E.LTC128B.U16 R200, desc[UR46][R22.64+0xa2] ;  /* 0x0000a22e16c87981 */ /* 0x000164000c1e1520 */
.L_x_295:
[----:B------:R-:W-:Y:S05]  /*1c510*/  BSYNC B1 ;  /* 0x0000000000017941 */ /* 0x000fea0003800000 */
.L_x_294:
        /* <DEDUP_REMOVED lines=9> */
.L_x_297:
[----:B------:R-:W-:Y:S05]  /*1c5b0*/  BSYNC B1 ;  /* 0x0000000000017941 */ /* 0x000fea0003800000 */
.L_x_296:
        /* <DEDUP_REMOVED lines=9> */
.L_x_299:
[----:B------:R-:W-:Y:S05]  /*1c650*/  BSYNC B1 ;  /* 0x0000000000017941 */ /* 0x000fea0003800000 */
.L_x_298:
[----:B-----5:R-:W-:Y:S01]  /*1c660*/  SHF.L.U32 R201, R200, 0x10, RZ ;  /* 0x00000010c8c97819 */ /* 0x020fe200000006ff */
[----:B------:R-:W-:Y:S01]  /*1c670*/  BSSY B1, `(.L_x_300) ;  /* 0x0000009000017945 */ /* 0x000fe20003800000 */
[----:B------:R-:W-:-:S03]  /*1c680*/  ISETP.GT.AND P1, PT, R3, 0x58, PT ;  /* 0x000000580300780c */ /* 0x000fc60003f24270 */
[----:B------:R-:W-:-:S04]  /*1c690*/  FMUL R202, R201, R16 ;  /* 0x00000010c9ca7220 */ /* 0x000fc80000400000 */
[----:B------:R-:W-:-:S05]  /*1c6a0*/  FFMA R202, R211, R2, R202 ;  /* 0x00000002d3ca7223 */ /* 0x000fca00000000ca */
[----:B------:R-:W-:-:S05]  /*1c6b0*/  F2FP.BF16.F32.PACK_AB R202, RZ, R202 ;  /* 0x000000caffca723e */ /* 0x000fca00000010ff */
[----:B------:R0:W-:Y:S01]  /*1c6c0*/  @P0 STG.E.U16 desc[UR46][R4.64+0xa2], R202 ;  /* 0x0000a2ca04000986 */ /* 0x0001e2000c10152e */
[----:B------:R-:W-:-:S13]  /*1c6d0*/  ISETP.GT.AND P0, PT, R0, RZ, P1 ;  /* 0x000000ff0000720c */ /* 0x000fda0000f04270 */
[----:B0-----:R-:W-:Y:S05]  /*1c6e0*/  @!P0 BRA `(.L_x_301) ;  /* 0x0000000000048947 */ /* 0x001fea0003800000 */
[----:B------:R0:W5:Y:S02]  /*1c6f0*/  LDG.E.LTC128B.U16 R200, desc[UR46][R22.64+0xb0] ;  /* 0x0000b02e16c87981 */ /* 0x000164000c1e1520 */
.L_x_301:
[----:B------:R-:W-:Y:S05]  /*1c700*/  BSYNC B1 ;  /* 0x0000000000017941 */ /* 0x000fea0003800000 */
.L_x_300:
[----:B-----5:R-:W-:Y:S01]  /*1c710*/  IMAD.U32 R201, R200, 0x10000, RZ ;  /* 0x00010000c8c97824 */ /* 0x020fe200078e00ff */
[----:B------:R-:W-:Y:S03]  /*1c720*/  BSSY B1, `(.L_x_302) ;  /* 0x0000009000017945 */ /* 0x000fe60003800000 */
[----:B------:R-:W-:-:S04]  /*1c730*/  FMUL R201, R201, R16 ;  /* 0x00000010c9c97220 */ /* 0x000fc80000400000 */
[----:B------:R-:W-:-:S05]  /*1c740*/  FFMA R201, R212, R2, R201 ;  /* 0x00000002d4c97223 */ /* 0x000fca00000000c9 */
[----:B------:R-:W-:-:S05]  /*1c750*/  F2FP.BF16.F32.PACK_AB R201, RZ, R201 ;  /* 0x000000c9ffc9723e */ /* 0x000fca00000010ff */
[----:B------:R0:W-:Y:S01]  /*1c760*/  @P0 STG.E.U16 desc[UR46][R220.64+0xb0], R201 ;  /* 0x0000b0c9dc000986 */ /* 0x0001e2000c10152e */
[----:B------:R-:W-:-:S04]  /*1c770*/  ISETP.GT.AND P0, PT, R3, 0x59, PT ;  /* 0x000000590300780c */ /* 0x000fc80003f04270 */
[----:B------:R-:W-:-:S13]  /*1c780*/  ISETP.GT.AND P5, PT, R0, RZ, P0 ;  /* 0x000000ff0000720c */ /* 0x000fda00007a4270 */
[----:B0-----:R-:W-:Y:S05]  /*1c790*/  @!P5 BRA `(.L_x_303) ;  /* 0x000000000004d947 */ /* 0x001fea0003800000 */
[----:B------:R0:W5:Y:S02]  /*1c7a0*/  LDG.E.LTC128B.U16 R200, desc[UR46][R22.64+0xb2] ;  /* 0x0000b22e16c87981 */ /* 0x000164000c1e1520 */
.L_x_303:
[----:B------:R-:W-:Y:S05]  /*1c7b0*/  BSYNC B1 ;  /* 0x0000000000017941 */ /* 0x000fea0003800000 */
.L_x_302:
        /* <DEDUP_REMOVED lines=9> */
.L_x_305:
[----:B------:R-:W-:Y:S05]  /*1c850*/  BSYNC B1 ;  /* 0x0000000000017941 */ /* 0x000fea0003800000 */
.L_x_304:
        /* <DEDUP_REMOVED lines=9> */
.L_x_307:
[----:B------:R-:W-:Y:S05]  /*1c8f0*/  BSYNC B1 ;  /* 0x0000000000017941 */ /* 0x000fea0003800000 */
.L_x_306:
[----:B-----5:R-:W-:Y:S01]  /*1c900*/  IMAD.U32 R201, R200, 0x10000, RZ ;  /* 0x00010000c8c97824 */ /* 0x020fe200078e00ff */
[----:B------:R-:W-:Y:S03]  /*1c910*/  BSSY B1, `(.L_x_308) ;  /* 0x0000009000017945 */ /* 0x000fe60003800000 */
        /* <DEDUP_REMOVED lines=8> */
.L_x_309:
[----:B------:R-:W-:Y:S05]  /*1c9a0*/  BSYNC B1 ;  /* 0x0000000000017941 */ /* 0x000fea0003800000 */
.L_x_308:
[----:B------:R-:W2:Y:S01]  /*1c9b0*/  LDL.64 R204, [R1+0x140] ;  /* 0x0001400001cc7983 */ /* 0x000ea20000100a00 */
[----:B-----5:R-:W-:Y:S01]  /*1c9c0*/  IMAD.U32 R201, R200, 0x10000, RZ ;  /* 0x00010000c8c97824 */ /* 0x020fe200078e00ff */
[----:B------:R-:W-:Y:S03]  /*1c9d0*/  BSSY B1, `(.L_x_310) ;  /* 0x0000009000017945 */ /* 0x000fe60003800000 */
[----:B------:R-:W-:-:S04]  /*1c9e0*/  FMUL R201, R201, R16 ;  /* 0x00000010c9c97220 */ /* 0x000fc80000400000 */
[----:B------:R-:W-:-:S05]  /*1c9f0*/  FFMA R201, R184, R2, R201 ;  /* 0x00000002b8c97223 */ /* 0x000fca00000000c9 */
[----:B------:R-:W-:-:S05]  /*1ca00*/  F2FP.BF16.F32.PACK_AB R201, RZ, R201 ;  /* 0x000000c9ffc9723e */ /* 0x000fca00000010ff */
[----:B--2---:R2:W-:Y:S01]  /*1ca10*/  @P5 STG.E.U16 desc[UR46][R204.64+0x80], R201 ;  /* 0x000080c9cc005986 */ /* 0x0045e2000c10152e */
[----:B------:R-:W-:-:S04]  /*1ca20*/  LOP3.LUT P5, RZ, R17, 0x4, RZ, 0xc0, !PT ;  /* 0x0000000411ff7812 */ /* 0x000fc800078ac0ff */
[----:B------:R-:W-:-:S13]  /*1ca30*/  ISETP.GT.AND P5, PT, R0, 0x80, P5 ;  /* 0x000000800000780c */ /* 0x000fda0002fa4270 */
[----:B--2---:R-:W-:Y:S05]  /*1ca40*/  @!P5 BRA `(.L_x_311) ;  /* 0x000000000004d947 */ /* 0x004fea0003800000 */
[----:B------:R2:W5:Y:S02]  /*1ca50*/  LDG.E.LTC128B.U16 R200, desc[UR46][R18.64+0x82] ;  /* 0x0000822e12c87981 */ /* 0x000564000c1e1520 */
.L_x_311:
[----:B------:R-:W-:Y:S05]  /*1ca60*/  BSYNC B1 ;  /* 0x0000000000017941 */ /* 0x000fea0003800000 */
.L_x_310:
        /* <DEDUP_REMOVED lines=10> */
.L_x_313:
[----:B------:R-:W-:Y:S05]  /*1cb10*/  BSYNC B1 ;  /* 0x0000000000017941 */ /* 0x000fea0003800000 */
.L_x_312:
[----:B------:R-:W2:Y:S01]  /*1cb20*/  LDL.64 R202, [R1+0x148] ;  /* 0x0001480001ca7983 */ /* 0x000ea20000100a00 */
[----:B-----5:R-:W-:Y:S01]  /*1cb30*/  SHF.L.U32 R185, R200, 0x10, RZ ;  /* 0x00000010c8b97819 */ /* 0x020fe200000006ff */
[----:B------:R-:W-:Y:S04]  /*1cb40*/  BSSY B1, `(.L_x_314) ;  /* 0x0000009000017945 */ /* 0x000fe80003800000 */
        /* <DEDUP_REMOVED lines=8> */
.L_x_315:
[----:B------:R-:W-:Y:S05]  /*1cbd0*/  BSYNC B1 ;  /* 0x0000000000017941 */ /* 0x000fea0003800000 */
.L_x_314:
        /* <DEDUP_REMOVED lines=9> */
.L_x_317:
[----:B------:R-:W-:Y:S05]  /*1cc70*/  BSYNC B1 ;  /* 0x0000000000017941 */ /* 0x000fea0003800000 */
.L_x_316:
        /* <DEDUP_REMOVED lines=9> */
.L_x_319:
[----:B------:R-:W-:Y:S05]  /*1cd10*/  BSYNC B1 ;  /* 0x0000000000017941 */ /* 0x000fea0003800000 */
.L_x_318:
        /* <DEDUP_REMOVED lines=9> */
.L_x_321:
[----:B------:R-:W-:Y:S05]  /*1cdb0*/  BSYNC B1 ;  /* 0x0000000000017941 */ /* 0x000fea0003800000 */
.L_x_320:
        /* <DEDUP_REMOVED lines=9> */
.L_x_323:
[----:B------:R-:W-:Y:S05]  /*1ce50*/  BSYNC B1 ;  /* 0x0000000000017941 */ /* 0x000fea0003800000 */
.L_x_322:
        /* <DEDUP_REMOVED lines=9> */
.L_x_325:
[----:B------:R-:W-:Y:S05]  /*1cef0*/  BSYNC B1 ;  /* 0x0000000000017941 */ /* 0x000fea0003800000 */
.L_x_324:
        /* <DEDUP_REMOVED lines=9> */
.L_x_327:
[----:B------:R-:W-:Y:S05]  /*1cf90*/  BSYNC B1 ;  /* 0x0000000000017941 */ /* 0x000fea0003800000 */
.L_x_326:
[----:B-----5:R-:W-:Y:S01]  /*1cfa0*/  SHF.L.U32 R185, R200, 0x10, RZ ;  /* 0x00000010c8b97819 */ /* 0x020fe200000006ff */
[----:B------:R-:W-:Y:S04]  /*1cfb0*/  BSSY B1, `(.L_x_328) ;  /* 0x0000008000017945 */ /* 0x000fe80003800000 */
[----:B------:R-:W-:-:S04]  /*1cfc0*/  FMUL R184, R185, R16 ;  /* 0x00000010b9b87220 */ /* 0x000fc80000400000 */
[----:B------:R-:W-:-:S05]  /*1cfd0*/  FFMA R184, R193, R2, R184 ;  /* 0x00000002c1b87223 */ /* 0x000fca00000000b8 */
[----:B------:R-:W-:-:S05]  /*1cfe0*/  F2FP.BF16.F32.PACK_AB R184, RZ, R184 ;  /* 0x000000b8ffb8723e */ /* 0x000fca00000010ff */
[----:B------:R0:W-:Y:S01]  /*1cff0*/  @P5 STG.E.U16 desc[UR46][R204.64+0xa2], R184 ;  /* 0x0000a2b8cc005986 */ /* 0x0001e2000c10152e */
[----:B------:R-:W-:-:S13]  /*1d000*/  ISETP.GT.AND P5, PT, R0, 0x88, P3 ;  /* 0x000000880000780c */ /* 0x000fda0001fa4270 */
[----:B0-----:R-:W-:Y:S05]  /*1d010*/  @!P5 BRA `(.L_x_329) ;  /* 0x000000000004d947 */ /* 0x001fea0003800000 */
[----:B------:R0:W5:Y:S02]  /*1d020*/  LDG.E.LTC128B.U16 R200, desc[UR46][R14.64+0xa0] ;  /* 0x0000a02e0ec87981 */ /* 0x000164000c1e1520 */
.L_x_329:
[----:B------:R-:W-:Y:S05]  /*1d030*/  BSYNC B1 ;  /* 0x0000000000017941 */ /* 0x000fea0003800000 */
.L_x_328:
        /* <DEDUP_REMOVED lines=9> */
.L_x_331:
[----:B------:R-:W-:Y:S05]  /*1d0d0*/  BSYNC B1 ;  /* 0x0000000000017941 */ /* 0x000fea0003800000 */
.L_x_330:
        /* <DEDUP_REMOVED lines=9> */
.L_x_333:
[----:B------:R-:W-:Y:S05]  /*1d170*/  BSYNC B1 ;  /* 0x0000000000017941 */ /* 0x000fea0003800000 */
.L_x_332:
        /* <DEDUP_REMOVED lines=9> */
.L_x_335:
[----:B------:R-:W-:Y:S05]  /*1d210*/  BSYNC B1 ;  /* 0x0000000000017941 */ /* 0x000fea0003800000 */
.L_x_334:
        /* <DEDUP_REMOVED lines=9> */
.L_x_337:
[----:B------:R-:W-:Y:S05]  /*1d2b0*/  BSYNC B1 ;  /* 0x0000000000017941 */ /* 0x000fea0003800000 */
.L_x_336:
        /* <DEDUP_REMOVED lines=9> */
.L_x_339:
[----:B------:R-:W-:Y:S05]  /*1d350*/  BSYNC B1 ;  /* 0x0000000000017941 */ /* 0x000fea0003800000 */
.L_x_338:
        /* <DEDUP_REMOVED lines=10> */
.L_x_341:
[----:B------:R-:W-:Y:S05]  /*1d400*/  BSYNC B1 ;  /* 0x0000000000017941 */ /* 0x000fea0003800000 */
.L_x_340:
[----:B-----5:R-:W-:Y:S01]  /*1d410*/  SHF.L.U32 R185, R200, 0x10, RZ ;  /* 0x00000010c8b97819 */ /* 0x020fe200000006ff */
[----:B------:R-:W-:Y:S04]  /*1d420*/  BSSY B1, `(.L_x_342) ;  /* 0x0000009000017945 */ /* 0x000fe80003800000 */
        /* <DEDUP_REMOVED lines=8> */
.L_x_343:
[----:B------:R-:W-:Y:S05]  /*1d4b0*/  BSYNC B1 ;  /* 0x0000000000017941 */ /* 0x000fea0003800000 */
.L_x_342:
        /* <DEDUP_REMOVED lines=10> */
.L_x_345:
[----:B------:R-:W-:Y:S05]  /*1d560*/  BSYNC B1 ;  /* 0x0000000000017941 */ /* 0x000fea0003800000 */
.L_x_344:
        /* <DEDUP_REMOVED lines=10> */
.L_x_347:
[----:B------:R-:W-:Y:S05]  /*1d610*/  BSYNC B1 ;  /* 0x0000000000017941 */ /* 0x000fea0003800000 */
.L_x_346:
        /* <DEDUP_REMOVED lines=9> */
.L_x_349:
[----:B------:R-:W-:Y:S05]  /*1d6b0*/  BSYNC B1 ;  /* 0x0000000000017941 */ /* 0x000fea0003800000 */
.L_x_348:
        /* <DEDUP_REMOVED lines=9> */
.L_x_351:
[----:B------:R-:W-:Y:S05]  /*1d750*/  BSYNC B1 ;  /* 0x0000000000017941 */ /* 0x000fea0003800000 */
.L_x_350:
        /* <DEDUP_REMOVED lines=9> */
.L_x_353:
[----:B------:R-:W-:Y:S05]  /*1d7f0*/  BSYNC B1 ;  /* 0x0000000000017941 */ /* 0x000fea0003800000 */
.L_x_352:
        /* <DEDUP_REMOVED lines=9> */
.L_x_355:
[----:B------:R-:W-:Y:S05]  /*1d890*/  BSYNC B1 ;  /* 0x0000000000017941 */ /* 0x000fea0003800000 */
.L_x_354:
        /* <DEDUP_REMOVED lines=9> */
.L_x_357:
[----:B------:R-:W-:Y:S05]  /*1d930*/  BSYNC B1 ;  /* 0x0000000000017941 */ /* 0x000fea0003800000 */
.L_x_356:
        /* <DEDUP_REMOVED lines=9> */
.L_x_359:
[----:B------:R-:W-:Y:S05]  /*1d9d0*/  BSYNC B1 ;  /* 0x0000000000017941 */ /* 0x000fea0003800000 */
.L_x_358:
        /* <DEDUP_REMOVED lines=9> */
.L_x_361:
[----:B------:R-:W-:Y:S05]  /*1da70*/  BSYNC B1 ;  /* 0x0000000000017941 */ /* 0x000fea0003800000 */
.L_x_360:
        /* <DEDUP_REMOVED lines=9> */
.L_x_363:
[----:B------:R-:W-:Y:S05]  /*1db10*/  BSYNC B1 ;  /* 0x0000000000017941 */ /* 0x000fea0003800000 */
.L_x_362:
        /* <DEDUP_REMOVED lines=9> */
.L_x_365:
[----:B------:R-:W-:Y:S05]  /*1dbb0*/  BSYNC B1 ;  /* 0x0000000000017941 */ /* 0x000fea0003800000 */
.L_x_364:
        /* <DEDUP_REMOVED lines=9> */
.L_x_367:
[----:B------:R-:W-:Y:S05]  /*1dc50*/  BSYNC B1 ;  /* 0x0000000000017941 */ /* 0x000fea0003800000 */
.L_x_366:
        /* <DEDUP_REMOVED lines=9> */
.L_x_369:
[----:B------:R-:W-:Y:S05]  /*1dcf0*/  BSYNC B1 ;  /* 0x0000000000017941 */ /* 0x000fea0003800000 */
.L_x_368:
        /* <DEDUP_REMOVED lines=9> */
.L_x_371:
[----:B------:R-:W-:Y:S05]  /*1dd90*/  BSYNC B1 ;  /* 0x0000000000017941 */ /* 0x000fea0003800000 */
.L_x_370:
        /* <DEDUP_REMOVED lines=10> */
.L_x_373:
[----:B------:R-:W-:Y:S05]  /*1de40*/  BSYNC B1 ;  /* 0x0000000000017941 */ /* 0x000fea0003800000 */
.L_x_372:
        /* <DEDUP_REMOVED lines=10> */
.L_x_375:
[----:B------:R-:W-:Y:S05]  /*1def0*/  BSYNC B1 ;  /* 0x0000000000017941 */ /* 0x000fea0003800000 */
.L_x_374:
        /* <DEDUP_REMOVED lines=10> */
.L_x_377:
[----:B------:R-:W-:Y:S05]  /*1dfa0*/  BSYNC B1 ;  /* 0x0000000000017941 */ /* 0x000fea0003800000 */
.L_x_376:
        /* <DEDUP_REMOVED lines=10> */
.L_x_379:
[----:B------:R-:W-:Y:S05]  /*1e050*/  BSYNC B1 ;  /* 0x0000000000017941 */ /* 0x000fea0003800000 */
.L_x_378:
        /* <DEDUP_REMOVED lines=9> */
.L_x_381:
[----:B------:R-:W-:Y:S05]  /*1e0f0*/  BSYNC B1 ;  /* 0x0000000000017941 */ /* 0x000fea0003800000 */
.L_x_380:
        /* <DEDUP_REMOVED lines=9> */
.L_x_383:
[----:B------:R-:W-:Y:S05]  /*1e190*/  BSYNC B1 ;  /* 0x0000000000017941 */ /* 0x000fea0003800000 */
.L_x_382:
[----:B-----5:R-:W-:Y:S01]  /*1e1a0*/  SHF.L.U32 R153, R200, 0x10, RZ ;  /* 0x00000010c8997819 */ /* 0x020fe200000006ff */
        /* <DEDUP_REMOVED lines=8> */
.L_x_385:
[----:B------:R-:W-:Y:S05]  /*1e230*/  BSYNC B1 ;  /* 0x0000000000017941 */ /* 0x000fea0003800000 */
.L_x_384:
        /* <DEDUP_REMOVED lines=9> */
.L_x_387:
[----:B------:R-:W-:Y:S05]  /*1e2d0*/  BSYNC B1 ;  /* 0x0000000000017941 */ /* 0x000fea0003800000 */
.L_x_386:
        /* <DEDUP_REMOVED lines=9> */
.L_x_389:
[----:B------:R-:W-:Y:S05]  /*1e370*/  BSYNC B1 ;  /* 0x0000000000017941 */ /* 0x000fea0003800000 */
.L_x_388:
        /* <DEDUP_REMOVED lines=9> */
.L_x_391:
[----:B------:R-:W-:Y:S05]  /*1e410*/  BSYNC B1 ;  /* 0x0000000000017941 */ /* 0x000fea0003800000 */
.L_x_390:
        /* <DEDUP_REMOVED lines=9> */
.L_x_393:
[----:B------:R-:W-:Y:S05]  /*1e4b0*/  BSYNC B1 ;  /* 0x0000000000017941 */ /* 0x000fea0003800000 */
.L_x_392:
        /* <DEDUP_REMOVED lines=9> */
.L_x_395:
[----:B------:R-:W-:Y:S05]  /*1e550*/  BSYNC B1 ;  /* 0x0000000000017941 */ /* 0x000fea0003800000 */
.L_x_394:
        /* <DEDUP_REMOVED lines=9> */
.L_x_397:
[----:B------:R-:W-:Y:S05]  /*1e5f0*/  BSYNC B1 ;  /* 0x0000000000017941 */ /* 0x000fea0003800000 */
.L_x_396:
        /* <DEDUP_REMOVED lines=9> */
.L_x_399:
[----:B------:R-:W-:Y:S05]  /*1e690*/  BSYNC B1 ;  /* 0x0000000000017941 */ /* 0x000fea0003800000 */
.L_x_398:
        /* <DEDUP_REMOVED lines=9> */
.L_x_401:
[----:B------:R-:W-:Y:S05]  /*1e730*/  BSYNC B1 ;  /* 0x0000000000017941 */ /* 0x000fea0003800000 */
.L_x_400:
        /* <DEDUP_REMOVED lines=9> */
.L_x_403:
[----:B------:R-:W-:Y:S05]  /*1e7d0*/  BSYNC B1 ;  /* 0x0000000000017941 */ /* 0x000fea0003800000 */
.L_x_402:
[----:B0----5:R-:W-:Y:S01]  /*1e7e0*/  IMAD.U32 R153, R200, 0x10000, RZ ;  /* 0x00010000c8997824 */ /* 0x021fe200078e00ff */
[----:B------:R-:W-:Y:S01]  /*1e7f0*/  ISETP.GT.AND P3, PT, R3, 0x60, PT ;  /* 0x000000600300780c */ /* 0x000fe20003f64270 */
[----:B------:R-:W-:Y:S02]  /*1e800*/  BSSY B1, `(.L_x_404) ;  /* 0x0000009000017945 */ /* 0x000fe40003800000 */
[----:B------:R-:W-:Y:S01]  /*1e810*/  FMUL R152, R153, R16 ;  /* 0x0000001099987220 */ /* 0x000fe20000400000 */
[----:B------:R-:W-:-:S03]  /*1e820*/  ISETP.GT.AND P1, PT, R0, RZ, P3 ;  /* 0x000000ff0000720c */ /* 0x000fc60001f24270 */
[----:B------:R-:W-:-:S05]  /*1e830*/  FFMA R152, R167, R2, R152 ;  /* 0x00000002a7987223 */ /* 0x000fca0000000098 */
[----:B------:R-:W-:Y:S02]  /*1e840*/  F2FP.BF16.F32.PACK_AB R153, RZ, R152 ;  /* 0x00000098ff99723e */ /* 0x000fe400000010ff */
[----:B------:R-:W-:-:S03]  /*1e850*/  P2R R152, PR, RZ, 0x8 ;  /* 0x00000008ff987803 */ /* 0x000fc60000000000 */
[----:B------:R0:W-:Y:S01]  /*1e860*/  @P0 STG.E.U16 desc[UR46][R216.64+0xb2], R153 ;  /* 0x0000b299d8000986 */ /* 0x0001e2000c10152e */
[----:B------:R-:W-:Y:S05]  /*1e870*/  @!P1 BRA `(.L_x_405) ;  /* 0x0000000000049947 */ /* 0x000fea0003800000 */
[----:B------:R0:W5:Y:S02]  /*1e880*/  LDG.E.LTC128B.U16 R200, desc[UR46][R22.64+0xc0] ;  /* 0x0000c02e16c87981 */ /* 0x000164000c1e1520 */
.L_x_405:
[----:B------:R-:W-:Y:S05]  /*1e890*/  BSYNC B1 ;  /* 0x0000000000017941 */ /* 0x000fea0003800000 */
.L_x_404:
[----:B0----5:R-:W-:Y:S01]  /*1e8a0*/  IMAD.U32 R153, R200, 0x10000, RZ ;  /* 0x00010000c8997824 */ /* 0x021fe200078e00ff */
[----:B------:R-:W-:Y:S01]  /*1e8b0*/  ISETP.GT.AND P2, PT, R3, 0x61, PT ;  /* 0x000000610300780c */ /* 0x000fe20003f44270 */
[----:B------:R-:W-:Y:S02]  /*1e8c0*/  BSSY B1, `(.L_x_406) ;  /* 0x0000009000017945 */ /* 0x000fe40003800000 */
[----:B------:R-:W-:Y:S01]  /*1e8d0*/  FMUL R153, R153, R16 ;  /* 0x0000001099997220 */ /* 0x000fe20000400000 */
[----:B------:R-:W-:Y:S02]  /*1e8e0*/  ISETP.GT.AND P0, PT, R0, RZ, P2 ;  /* 0x000000ff0000720c */ /* 0x000fe40001704270 */
[----:B------:R-:W-:Y:S01]  /*1e8f0*/  P2R R154, PR, RZ, 0x4 ;  /* 0x00000004ff9a7803 */ /* 0x000fe20000000000 */
[----:B------:R-:W-:-:S05]  /*1e900*/  FFMA R153, R136, R2, R153 ;  /* 0x0000000288997223 */ /* 0x000fca0000000099 */
[----:B------:R-:W-:-:S05]  /*1e910*/  F2FP.BF16.F32.PACK_AB R153, RZ, R153 ;  /* 0x00000099ff99723e */ /* 0x000fca00000010ff */
[----:B------:R0:W-:Y:S01]  /*1e920*/  @P1 STG.E.U16 desc[UR46][R220.64+0xc0], R153 ;  /* 0x0000c099dc001986 */ /* 0x0001e2000c10152e */
[----:B------:R-:W-:Y:S05]  /*1e930*/  @!P0 BRA `(.L_x_407) ;  /* 0x0000000000048947 */ /* 0x000fea0003800000 */
[----:B------:R0:W5:Y:S02]  /*1e940*/  LDG.E.LTC128B.U16 R200, desc[UR46][R22.64+0xc2] ;  /* 0x0000c22e16c87981 */ /* 0x000164000c1e1520 */
.L_x_407:
[----:B------:R-:W-:Y:S05]  /*1e950*/  BSYNC B1 ;  /* 0x0000000000017941 */ /* 0x000fea0003800000 */
.L_x_406:
        /* <DEDUP_REMOVED lines=9> */
.L_x_409:
[----:B------:R-:W-:Y:S05]  /*1e9f0*/  BSYNC B1 ;  /* 0x0000000000017941 */ /* 0x000fea0003800000 */
.L_x_408:
        /* <DEDUP_REMOVED lines=9> */
.L_x_411:
[----:B------:R-:W-:Y:S05]  /*1ea90*/  BSYNC B1 ;  /* 0x0000000000017941 */ /* 0x000fea0003800000 */
.L_x_410:
[----:B0----5:R-:W-:Y:S01]  /*1eaa0*/  SHF.L.U32 R137, R200, 0x10, RZ ;  /* 0x00000010c8897819 */ /* 0x021fe200000006ff */
        /* <DEDUP_REMOVED lines=9> */
.L_x_413:
[----:B------:R-:W-:Y:S05]  /*1eb40*/  BSYNC B1 ;  /* 0x0000000000017941 */ /* 0x000fea0003800000 */
.L_x_412:
[----:B-----5:R-:W-:Y:S01]  /*1eb50*/  IMAD.U32 R137, R200, 0x10000, RZ ;  /* 0x00010000c8897824 */ /* 0x020fe200078e00ff */
        /* <DEDUP_REMOVED lines=9> */
.L_x_415:
[----:B------:R-:W-:Y:S05]  /*1ebf0*/  BSYNC B1 ;  /* 0x0000000000017941 */ /* 0x000fea0003800000 */
.L_x_414:
        /* <DEDUP_REMOVED lines=9> */
.L_x_417:
[----:B------:R-:W-:Y:S05]  /*1ec90*/  BSYNC B1 ;  /* 0x0000000000017941 */ /* 0x000fea0003800000 */
.L_x_416:
        /* <DEDUP_REMOVED lines=9> */
.L_x_419:
[----:B------:R-:W-:Y:S05]  /*1ed30*/  BSYNC B1 ;  /* 0x0000000000017941 */ /* 0x000fea0003800000 */
.L_x_418:
        /* <DEDUP_REMOVED lines=10> */
.L_x_421:
[----:B------:R-:W-:Y:S05]  /*1ede0*/  BSYNC B1 ;  /* 0x0000000000017941 */ /* 0x000fea0003800000 */
.L_x_420:
        /* <DEDUP_REMOVED lines=10> */
.L_x_423:
[----:B------:R-:W-:Y:S05]  /*1ee90*/  BSYNC B1 ;  /* 0x0000000000017941 */ /* 0x000fea0003800000 */
.L_x_422:
        /* <DEDUP_REMOVED lines=9> */
.L_x_425:
[----:B------:R-:W-:Y:S05]  /*1ef30*/  BSYNC B1 ;  /* 0x0000000000017941 */ /* 0x000fea0003800000 */
.L_x_424:
        /* <DEDUP_REMOVED lines=9> */
.L_x_427:
[----:B------:R-:W-:Y:S05]  /*1efd0*/  BSYNC B1 ;  /* 0x0000000000017941 */ /* 0x000fea0003800000 */
.L_x_426:
        /* <DEDUP_REMOVED lines=10> */
.L_x_429:
[----:B------:R-:W-:Y:S05]  /*1f080*/  BSYNC B1 ;  /* 0x0000000000017941 */ /* 0x000fea0003800000 */
.L_x_428:
        /* <DEDUP_REMOVED lines=10> */
.L_x_431:
[----:B------:R-:W-:Y:S05]  /*1f130*/  BSYNC B1 ;  /* 0x0000000000017941 */ /* 0x000fea0003800000 */
.L_x_430:
        /* <DEDUP_REMOVED lines=9> */
.L_x_433:
[----:B------:R-:W-:Y:S05]  /*1f1d0*/  BSYNC B1 ;  /* 0x0000000000017941 */ /* 0x000fea0003800000 */
.L_x_432:
        /* <DEDUP_REMOVED lines=9> */
.L_x_435:
[----:B------:R-:W-:Y:S05]  /*1f270*/  BSYNC B1 ;  /* 0x0000000000017941 */ /* 0x000fea0003800000 */
.L_x_434:
[----:B-----5:R-:W-:Y:S01]  /*1f280*/  IMAD.U32 R137, R200, 0x10000, RZ ;  /* 0x00010000c8897824 */ /* 0x020fe200078e00ff */
[----:B------:R-:W-:Y:S03]  /*1f290*/  BSSY B1, `(.L_x_436) ;  /* 0x0000009000017945 */ /* 0x000fe60003800000 */
[----:B------:R-:W-:-:S04]  /*1f2a0*/  FMUL R136, R137, R16 ;  /* 0x0000001089887220 */ /* 0x000fc80000400000 */
[----:B------:R-:W-:-:S05]  /*1f2b0*/  FFMA R136, R151, R2, R136 ;  /* 0x0000000297887223 */ /* 0x000fca0000000088 */
[----:B------:R-:W-:-:S05]  /*1f2c0*/  F2FP.BF16.F32.PACK_AB R136, RZ, R136 ;  /* 0x00000088ff88723e */ /* 0x000fca00000010ff */
[----:B------:R0:W-:Y:S01]  /*1f2d0*/  @P5 STG.E.U16 desc[UR46][R4.64+0xf2], R136 ;  /* 0x0000f28804005986 */ /* 0x0001e2000c10152e */
[----:B------:R-:W-:-:S04]  /*1f2e0*/  ISETP.NE.AND P5, PT, R152, RZ, PT ;  /* 0x000000ff9800720c */ /* 0x000fc80003fa5270 */
[----:B------:R-:W-:-:S13]  /*1f2f0*/  ISETP.GT.AND P5, PT, R0, 0x80, P5 ;  /* 0x000000800000780c */ /* 0x000fda0002fa4270 */
[----:B0-----:R-:W-:Y:S05]  /*1f300*/  @!P5 BRA `(.L_x_437) ;  /* 0x000000000004d947 */ /* 0x001fea0003800000 */
[----:B------:R0:W5:Y:S02]  /*1f310*/  LDG.E.LTC128B.U16 R200, desc[UR46][R18.64+0xc0] ;  /* 0x0000c02e12c87981 */ /* 0x000164000c1e1520 */
.L_x_437:
[----:B------:R-:W-:Y:S05]  /*1f320*/  BSYNC B1 ;  /* 0x0000000000017941 */ /* 0x000fea0003800000 */
.L_x_436:
        /* <DEDUP_REMOVED lines=10> */
.L_x_439:
[----:B------:R-:W-:Y:S05]  /*1f3d0*/  BSYNC B1 ;  /* 0x0000000000017941 */ /* 0x000fea0003800000 */
.L_x_438:
[----:B-----5:R-:W-:Y:S01]  /*1f3e0*/  SHF.L.U32 R137, R200, 0x10, RZ ;  /* 0x00000010c8897819 */ /* 0x020fe200000006ff */
[----:B------:R-:W-:Y:S04]  /*1f3f0*/  BSSY B1, `(.L_x_440) ;  /* 0x0000009000017945 */ /* 0x000fe80003800000 */
        /* <DEDUP_REMOVED lines=8> */
.L_x_441:
[----:B------:R-:W-:Y:S05]  /*1f480*/  BSYNC B1 ;  /* 0x0000000000017941 */ /* 0x000fea0003800000 */
.L_x_440:
        /* <DEDUP_REMOVED lines=10> */
.L_x_443:
[----:B------:R-:W-:Y:S05]  /*1f530*/  BSYNC B1 ;  /* 0x0000000000017941 */ /* 0x000fea0003800000 */
.L_x_442:
        /* <DEDUP_REMOVED lines=9> */
.L_x_445:
[----:B------:R-:W-:Y:S05]  /*1f5d0*/  BSYNC B1 ;  /* 0x0000000000017941 */ /* 0x000fea0003800000 */
.L_x_444:
        /* <DEDUP_REMOVED lines=9> */
.L_x_447:
[----:B------:R-:W-:Y:S05]  /*1f670*/  BSYNC B1 ;  /* 0x0000000000017941 */ /* 0x000fea0003800000 */
.L_x_446:
        /* <DEDUP_REMOVED lines=9> */
.L_x_449:
[----:B------:R-:W-:Y:S05]  /*1f710*/  BSYNC B1 ;  /* 0x0000000000017941 */ /* 0x000fea0003800000 */
.L_x_448:
        /* <DEDUP_REMOVED lines=9> */
.L_x_451:
[----:B------:R-:W-:Y:S05]  /*1f7b0*/  BSYNC B1 ;  /* 0x0000000000017941 */ /* 0x000fea0003800000 */
.L_x_450:
        /* <DEDUP_REMOVED lines=9> */
.L_x_453:
[----:B------:R-:W-:Y:S05]  /*1f850*/  BSYNC B1 ;  /* 0x0000000000017941 */ /* 0x000fea0003800000 */
.L_x_452:
        /* <DEDUP_REMOVED lines=9> */
.L_x_455:
[----:B------:R-:W-:Y:S05]  /*1f8f0*/  BSYNC B1 ;  /* 0x0000000000017941 */ /* 0x000fea0003800000 */
.L_x_454:
        /* <DEDUP_REMOVED lines=9> */
.L_x_457:
[----:B------:R-:W-:Y:S05]  /*1f990*/  BSYNC B1 ;  /* 0x0000000000017941 */ /* 0x000fea0003800000 */
.L_x_456:
        /* <DEDUP_REMOVED lines=9> */
.L_x_459:
[----:B------:R-:W-:Y:S05]  /*1fa30*/  BSYNC B1 ;  /* 0x0000000000017941 */ /* 0x000fea0003800000 */
.L_x_458:
        /* <DEDUP_REMOVED lines=9> */
.L_x_461:
[----:B------:R-:W-:Y:S05]  /*1fad0*/  BSYNC B1 ;  /* 0x0000000000017941 */ /* 0x000fea0003800000 */
.L_x_460:
        /* <DEDUP_REMOVED lines=9> */
.L_x_463:
[----:B------:R-:W-:Y:S05]  /*1fb70*/  BSYNC B1 ;  /* 0x0000000000017941 */ /* 0x000fea0003800000 */
.L_x_462:
        /* <DEDUP_REMOVED lines=9> */
.L_x_465:
[----:B------:R-:W-:Y:S05]  /*1fc10*/  BSYNC B1 ;  /* 0x0000000000017941 */ /* 0x000fea0003800000 */
.L_x_464:
        /* <DEDUP_REMOVED lines=9> */
.L_x_467:
[----:B------:R-:W-:Y:S05]  /*1fcb0*/  BSYNC B1 ;  /* 0x0000000000017941 */ /* 0x000fea0003800000 */
.L_x_466:
        /* <DEDUP_REMOVED lines=10> */
.L_x_469:
[----:B------:R-:W-:Y:S05]  /*1fd60*/  BSYNC B1 ;  /* 0x0000000000017941 */ /* 0x000fea0003800000 */
.L_x_468:
        /* <DEDUP_REMOVED lines=10> */
.L_x_471:
[----:B------:R-:W-:Y:S05]  /*1fe10*/  BSYNC B1 ;  /* 0x0000000000017941 */ /* 0x000fea0003800000 */
.L_x_470:
        /* <DEDUP_REMOVED lines=10> */
.L_x_473:
[----:B------:R-:W-:Y:S05]  /*1fec0*/  BSYNC B1 ;  /* 0x0000000000017941 */ /* 0x000fea0003800000 */
.L_x_472:
        /* <DEDUP_REMOVED lines=10> */
.L_x_475:
[----:B------:R-:W-:Y:S05]  /*1ff70*/  BSYNC B1 ;  /* 0x0000000000017941 */ /* 0x000fea0003800000 */
.L_x_474:
        /* <DEDUP_REMOVED lines=9> */
.L_x_477:
[----:B------:R-:W-:Y:S05]  /*20010*/  BSYNC B1 ;  /* 0x0000000000017941 */ /* 0x000fea0003800000 */
.L_x_476:
        /* <DEDUP_REMOVED lines=9> */
.L_x_479:
[----:B------:R-:W-:Y:S05]  /*200b0*/  BSYNC B1 ;  /* 0x0000000000017941 */ /* 0x000fea0003800000 */
.L_x_478:
        /* <DEDUP_REMOVED lines=9> */
.L_x_481:
[----:B------:R-:W-:Y:S05]  /*20150*/  BSYNC B1 ;  /* 0x0000000000017941 */ /* 0x000fea0003800000 */
.L_x_480:
        /* <DEDUP_REMOVED lines=9> */
.L_x_483:
[----:B------:R-:W-:Y:S05]  /*201f0*/  BSYNC B1 ;  /* 0x0000000000017941 */ /* 0x000fea0003800000 */
.L_x_482:
        /* <DEDUP_REMOVED lines=9> */
.L_x_485:
[----:B------:R-:W-:Y:S05]  /*20290*/  BSYNC B1 ;  /* 0x0000000000017941 */ /* 0x000fea0003800000 */
.L_x_484:
        /* <DEDUP_REMOVED lines=9> */
.L_x_487:
[----:B------:R-:W-:Y:S05]  /*20330*/  BSYNC B1 ;  /* 0x0000000000017941 */ /* 0x000fea0003800000 */
.L_x_486:
        /* <DEDUP_REMOVED lines=9> */
.L_x_489:
[----:B------:R-:W-:Y:S05]  /*203d0*/  BSYNC B1 ;  /* 0x0000000000017941 */ /* 0x000fea0003800000 */
.L_x_488:
        /* <DEDUP_REMOVED lines=9> */
.L_x_491:
[----:B------:R-:W-:Y:S05]  /*20470*/  BSYNC B1 ;  /* 0x0000000000017941 */ /* 0x000fea0003800000 */
.L_x_490:
        /* <DEDUP_REMOVED lines=9> */
.L_x_493:
[----:B------:R-:W-:Y:S05]  /*20510*/  BSYNC B1 ;  /* 0x0000000000017941 */ /* 0x000fea0003800000 */
.L_x_492:
        /* <DEDUP_REMOVED lines=9> */
.L_x_495:
[----:B------:R-:W-:Y:S05]  /*205b0*/  BSYNC B1 ;  /* 0x0000000000017941 */ /* 0x000fea0003800000 */
.L_x_494:
        /* <DEDUP_REMOVED lines=9> */
.L_x_497:
[----:B------:R-:W-:Y:S05]  /*20650*/  BSYNC B1 ;  /* 0x0000000000017941 */ /* 0x000fea0003800000 */
.L_x_496:
        /* <DEDUP_REMOVED lines=9> */
.L_x_499:
[----:B------:R-:W-:Y:S05]  /*206f0*/  BSYNC B1 ;  /* 0x0000000000017941 */ /* 0x000fea0003800000 */
.L_x_498:
        /* <DEDUP_REMOVED lines=10> */
.L_x_501:
[----:B------:R-:W-:Y:S05]  /*207a0*/  BSYNC B1 ;  /* 0x0000000000017941 */ /* 0x000fea0003800000 */
.L_x_500:
        /* <DEDUP_REMOVED lines=10> */
.L_x_503:
[----:B------:R-:W-:Y:S05]  /*20850*/  BSYNC B1 ;  /* 0x0000000000017941 */ /* 0x000fea0003800000 */
.L_x_502:
        /* <DEDUP_REMOVED lines=10> */
.L_x_505:
[----:B------:R-:W-:Y:S05]  /*20900*/  BSYNC B1 ;  /* 0x0000000000017941 */ /* 0x000fea0003800000 */
.L_x_504:
        /* <DEDUP_REMOVED lines=10> */
.L_x_507:
[----:B------:R-:W-:Y:S05]  /*209b0*/  BSYNC B1 ;  /* 0x0000000000017941 */ /* 0x000fea0003800000 */
.L_x_506:
        /* <DEDUP_REMOVED lines=9> */
.L_x_509:
[----:B------:R-:W-:Y:S05]  /*20a50*/  BSYNC B1 ;  /* 0x0000000000017941 */ /* 0x000fea0003800000 */
.L_x_508:
        /* <DEDUP_REMOVED lines=9> */
.L_x_511:
[----:B------:R-:W-:Y:S05]  /*20af0*/  BSYNC B1 ;  /* 0x0000000000017941 */ /* 0x000fea0003800000 */
.L_x_510:
        /* <DEDUP_REMOVED lines=9> */
.L_x_513:
[----:B------:R-:W-:Y:S05]  /*20b90*/  BSYNC B1 ;  /* 0x0000000000017941 */ /* 0x000fea0003800000 */
.L_x_512:
        /* <DEDUP_REMOVED lines=9> */
.L_x_515:
[----:B------:R-:W-:Y:S05]  /*20c30*/  BSYNC B1 ;  /* 0x0000000000017941 */ /* 0x000fea0003800000 */
.L_x_514:
        /* <DEDUP_REMOVED lines=9> */
.L_x_517:
[----:B------:R-:W-:Y:S05]  /*20cd0*/  BSYNC B1 ;  /* 0x0000000000017941 */ /* 0x000fea0003800000 */
.L_x_516:
        /* <DEDUP_REMOVED lines=9> */
.L_x_519:
[----:B------:R-:W-:Y:S05]  /*20d70*/  BSYNC B1 ;  /* 0x0000000000017941 */ /* 0x000fea0003800000 */
.L_x_518:
        /* <DEDUP_REMOVED lines=9> */
.L_x_521:
[----:B------:R-:W-:Y:S05]  /*20e10*/  BSYNC B1 ;  /* 0x0000000000017941 */ /* 0x000fea0003800000 */
.L_x_520:
        /* <DEDUP_REMOVED lines=9> */
.L_x_523:
[----:B------:R-:W-:Y:S05]  /*20eb0*/  BSYNC B1 ;  /* 0x0000000000017941 */ /* 0x000fea0003800000 */
.L_x_522:
        /* <DEDUP_REMOVED lines=9> */
.L_x_525:
[----:B------:R-:W-:Y:S05]  /*20f50*/  BSYNC B1 ;  /* 0x0000000000017941 */ /* 0x000fea0003800000 */
.L_x_524:
        /* <DEDUP_REMOVED lines=9> */
.L_x_527:
[----:B------:R-:W-:Y:S05]  /*20ff0*/  BSYNC B1 ;  /* 0x0000000000017941 */ /* 0x000fea0003800000 */
.L_x_526:
        /* <DEDUP_REMOVED lines=9> */
.L_x_529:
[----:B------:R-:W-:Y:S05]  /*21090*/  BSYNC B1 ;  /* 0x0000000000017941 */ /* 0x000fea0003800000 */
.L_x_528:
        /* <DEDUP_REMOVED lines=9> */
.L_x_531:
[----:B------:R-:W-:Y:S05]  /*21130*/  BSYNC B1 ;  /* 0x0000000000017941 */ /* 0x000fea0003800000 */
.L_x_530:
[----:B0----5:R-:W-:Y:S01]  /*21140*/  SHF.L.U32 R89, R200, 0x10, RZ ;  /* 0x00000010c8597819 */ /* 0x021fe200000006ff */
[----:B------:R-:W-:Y:S01]  /*21150*/  BSSY B1, `(.L_x_532) ;  /* 0x000000a000017945 */ /* 0x000fe20003800000 */
[----:B------:R-:W-:-:S03]  /*21160*/  ISETP.GT.AND P3, PT, R3, 0x80, PT ;  /* 0x000000800300780c */ /* 0x000fc60003f64270 */
        /* <DEDUP_REMOVED lines=8> */
.L_x_533:
[----:B------:R-:W-:Y:S05]  /*211f0*/  BSYNC B1 ;  /* 0x0000000000017941 */ /* 0x000fea0003800000 */
.L_x_532:
        /* <DEDUP_REMOVED lines=11> */
.L_x_535:
[----:B------:R-:W-:Y:S05]  /*212b0*/  BSYNC B1 ;  /* 0x0000000000017941 */ /* 0x000fea0003800000 */
.L_x_534:
        /* <DEDUP_REMOVED lines=9> */
.L_x_537:
[----:B------:R-:W-:Y:S05]  /*21350*/  BSYNC B1 ;  /* 0x0000000000017941 */ /* 0x000fea0003800000 */
.L_x_536:
        /* <DEDUP_REMOVED lines=9> */
.L_x_539:
[----:B------:R-:W-:Y:S05]  /*213f0*/  BSYNC B1 ;  /* 0x0000000000017941 */ /* 0x000fea0003800000 */
.L_x_538:
        /* <DEDUP_REMOVED lines=10> */
.L_x_541:
[----:B------:R-:W-:Y:S05]  /*214a0*/  BSYNC B1 ;  /* 0x0000000000017941 */ /* 0x000fea0003800000 */
.L_x_540:
        /* <DEDUP_REMOVED lines=10> */
.L_x_543:
[----:B------:R-:W-:Y:S05]  /*21550*/  BSYNC B1 ;  /* 0x0000000000017941 */ /* 0x000fea0003800000 */
.L_x_542:
        /* <DEDUP_REMOVED lines=9> */
.L_x_545:
[----:B------:R-:W-:Y:S05]  /*215f0*/  BSYNC B1 ;  /* 0x0000000000017941 */ /* 0x000fea0003800000 */
.L_x_544:
        /* <DEDUP_REMOVED lines=9> */
.L_x_547:
[----:B------:R-:W-:Y:S05]  /*21690*/  BSYNC B1 ;  /* 0x0000000000017941 */ /* 0x000fea0003800000 */
.L_x_546:
        /* <DEDUP_REMOVED lines=10> */
.L_x_549:
[----:B------:R-:W-:Y:S05]  /*21740*/  BSYNC B1 ;  /* 0x0000000000017941 */ /* 0x000fea0003800000 */
.L_x_548:
        /* <DEDUP_REMOVED lines=10> */
.L_x_551:
[----:B------:R-:W-:Y:S05]  /*217f0*/  BSYNC B1 ;  /* 0x0000000000017941 */ /* 0x000fea0003800000 */
.L_x_550:
        /* <DEDUP_REMOVED lines=9> */
.L_x_553:
[----:B------:R-:W-:Y:S05]  /*21890*/  BSYNC B1 ;  /* 0x0000000000017941 */ /* 0x000fea0003800000 */
.L_x_552:
        /* <DEDUP_REMOVED lines=9> */
.L_x_555:
[----:B------:R-:W-:Y:S05]  /*21930*/  BSYNC B1 ;  /* 0x0000000000017941 */ /* 0x000fea0003800000 */
.L_x_554:
        /* <DEDUP_REMOVED lines=10> */
.L_x_557:
[----:B------:R-:W-:Y:S05]  /*219e0*/  BSYNC B1 ;  /* 0x0000000000017941 */ /* 0x000fea0003800000 */
.L_x_556:
        /* <DEDUP_REMOVED lines=10> */
.L_x_559:
[----:B------:R-:W-:Y:S05]  /*21a90*/  BSYNC B1 ;  /* 0x0000000000017941 */ /* 0x000fea0003800000 */
.L_x_558:
[----:B-----5:R-:W-:Y:S01]  /*21aa0*/  IMAD.U32 R3, R200, 0x10000, RZ ;  /* 0x00010000c8037824 */ /* 0x020fe200078e00ff */
[----:B------:R-:W-:Y:S03]  /*21ab0*/  BSSY B1, `(.L_x_560) ;  /* 0x0000008000017945 */ /* 0x000fe60003800000 */
[----:B0-----:R-:W-:-:S04]  /*21ac0*/  FMUL R22, R3, R16 ;  /* 0x0000001003167220 */ /* 0x001fc80000400000 */
[----:B------:R-:W-:-:S05]  /*21ad0*/  FFMA R22, R85, R2, R22 ;  /* 0x0000000255167223 */ /* 0x000fca0000000016 */
[----:B------:R-:W-:-:S05]  /*21ae0*/  F2FP.BF16.F32.PACK_AB R22, RZ, R22 ;  /* 0x00000016ff16723e */ /* 0x000fca00000010ff */
[----:B------:R0:W-:Y:S01]  /*21af0*/  @P5 STG.E.U16 desc[UR46][R220.64+0x132], R22 ;  /* 0x00013216dc005986 */ /* 0x0001e2000c10152e */
[----:B------:R-:W-:-:S13]  /*21b00*/  ISETP.GT.AND P5, PT, R0, 0x8, P1 ;  /* 0x000000080000780c */ /* 0x000fda0000fa4270 */
[----:B0-----:R-:W-:Y:S05]  /*21b10*/  @!P5 BRA `(.L_x_561) ;  /* 0x000000000004d947 */ /* 0x001fea0003800000 */
[----:B------:R0:W5:Y:S02]  /*21b20*/  LDG.E.LTC128B.U16 R200, desc[UR46][R20.64+0x130] ;  /* 0x0001302e14c87981 */ /* 0x000164000c1e1520 */
.L_x_561:
[----:B------:R-:W-:Y:S05]  /*21b30*/  BSYNC B1 ;  /* 0x0000000000017941 */ /* 0x000fea0003800000 */
.L_x_560:
        /* <DEDUP_REMOVED lines=9> */
.L_x_563:
[----:B------:R-:W-:Y:S05]  /*21bd0*/  BSYNC B1 ;  /* 0x0000000000017941 */ /* 0x000fea0003800000 */
.L_x_562:
[----:B-----5:R-:W-:Y:S01]  /*21be0*/  IMAD.U32 R3, R200, 0x10000, RZ ;  /* 0x00010000c8037824 */ /* 0x020fe200078e00ff */
[----:B------:R-:W-:Y:S03]  /*21bf0*/  BSSY B1, `(.L_x_564) ;  /* 0x0000009000017945 */ /* 0x000fe60003800000 */
[----:B0-----:R-:W-:-:S04]  /*21c00*/  FMUL R20, R3, R16 ;  /* 0x0000001003147220 */ /* 0x001fc80000400000 */
[----:B------:R-:W-:-:S05]  /*21c10*/  FFMA R20, R87, R2, R20 ;  /* 0x0000000257147223 */ /* 0x000fca0000000014 */
[----:B------:R-:W-:-:S05]  /*21c20*/  F2FP.BF16.F32.PACK_AB R20, RZ, R20 ;  /* 0x00000014ff14723e */ /* 0x000fca00000010ff */
[----:B------:R0:W-:Y:S01]  /*21c30*/  @P5 STG.E.U16 desc[UR46][R4.64+0x132], R20 ;  /* 0x0001321404005986 */ /* 0x0001e2000c10152e */
[----:B------:R-:W-:-:S04]  /*21c40*/  ISETP.NE.AND P5, PT, R88, RZ, PT ;  /* 0x000000ff5800720c */ /* 0x000fc80003fa5270 */
[----:B------:R-:W-:-:S13]  /*21c50*/  ISETP.GT.AND P5, PT, R0, 0x80, P5 ;  /* 0x000000800000780c */ /* 0x000fda0002fa4270 */
[----:B0-----:R-:W-:Y:S05]  /*21c60*/  @!P5 BRA `(.L_x_565) ;  /* 0x000000000004d947 */ /* 0x001fea0003800000 */
[----:B------:R0:W5:Y:S02]  /*21c70*/  LDG.E.LTC128B.U16 R200, desc[UR46][R18.64+0x100] ;  /* 0x0001002e12c87981 */ /* 0x000164000c1e1520 */
.L_x_565:
[----:B------:R-:W-:Y:S05]  /*21c80*/  BSYNC B1 ;  /* 0x0000000000017941 */ /* 0x000fea0003800000 */
.L_x_564:
        /* <DEDUP_REMOVED lines=10> */
.L_x_567:
[----:B------:R-:W-:Y:S05]  /*21d30*/  BSYNC B1 ;  /* 0x0000000000017941 */ /* 0x000fea0003800000 */
.L_x_566:
        /* <DEDUP_REMOVED lines=10> */
.L_x_569:
[----:B------:R-:W-:Y:S05]  /*21de0*/  BSYNC B1 ;  /* 0x0000000000017941 */ /* 0x000fea0003800000 */
.L_x_568:
        /* <DEDUP_REMOVED lines=10> */
.L_x_571:
[----:B------:R-:W-:Y:S05]  /*21e90*/  BSYNC B1 ;  /* 0x0000000000017941 */ /* 0x000fea0003800000 */
.L_x_570:
        /* <DEDUP_REMOVED lines=9> */
.L_x_573:
[----:B------:R-:W-:Y:S05]  /*21f30*/  BSYNC B1 ;  /* 0x0000000000017941 */ /* 0x000fea0003800000 */
.L_x_572:
        /* <DEDUP_REMOVED lines=9> */
.L_x_575:
[----:B------:R-:W-:Y:S05]  /*21fd0*/  BSYNC B1 ;  /* 0x0000000000017941 */ /* 0x000fea0003800000 */
.L_x_574:
        /* <DEDUP_REMOVED lines=9> */
.L_x_577:
[----:B------:R-:W-:Y:S05]  /*22070*/  BSYNC B1 ;  /* 0x0000000000017941 */ /* 0x000fea0003800000 */
.L_x_576:
        /* <DEDUP_REMOVED lines=9> */
.L_x_579:
[----:B------:R-:W-:Y:S05]  /*22110*/  BSYNC B1 ;  /* 0x0000000000017941 */ /* 0x000fea0003800000 */
.L_x_578:
        /* <DEDUP_REMOVED lines=9> */
.L_x_581:
[----:B------:R-:W-:Y:S05]  /*221b0*/  BSYNC B1 ;  /* 0x0000000000017941 */ /* 0x000fea0003800000 */
.L_x_580:
        /* <DEDUP_REMOVED lines=9> */
.L_x_583:
[----:B------:R-:W-:Y:S05]  /*22250*/  BSYNC B1 ;  /* 0x0000000000017941 */ /* 0x000fea0003800000 */
.L_x_582:
        /* <DEDUP_REMOVED lines=9> */
.L_x_585:
[----:B------:R-:W-:Y:S05]  /*222f0*/  BSYNC B1 ;  /* 0x0000000000017941 */ /* 0x000fea0003800000 */
.L_x_584:
        /* <DEDUP_REMOVED lines=9> */
.L_x_587:
[----:B------:R-:W-:Y:S05]  /*22390*/  BSYNC B1 ;  /* 0x0000000000017941 */ /* 0x000fea0003800000 */
.L_x_586:
        /* <DEDUP_REMOVED lines=9> */
.L_x_589:
[----:B------:R-:W-:Y:S05]  /*22430*/  BSYNC B1 ;  /* 0x0000000000017941 */ /* 0x000fea0003800000 */
.L_x_588:
        /* <DEDUP_REMOVED lines=9> */
.L_x_591:
[----:B------:R-:W-:Y:S05]  /*224d0*/  BSYNC B1 ;  /* 0x0000000000017941 */ /* 0x000fea0003800000 */
.L_x_590:
        /* <DEDUP_REMOVED lines=9> */
.L_x_593:
[----:B------:R-:W-:Y:S05]  /*22570*/  BSYNC B1 ;  /* 0x0000000000017941 */ /* 0x000fea0003800000 */
.L_x_592:
        /* <DEDUP_REMOVED lines=9> */
.L_x_595:
[----:B------:R-:W-:Y:S05]  /*22610*/  BSYNC B1 ;  /* 0x0000000000017941 */ /* 0x000fea0003800000 */
.L_x_594:
        /* <DEDUP_REMOVED lines=10> */
.L_x_597:
[----:B------:R-:W-:Y:S05]  /*226c0*/  BSYNC B1 ;  /* 0x0000000000017941 */ /* 0x000fea0003800000 */
.L_x_596:
        /* <DEDUP_REMOVED lines=10> */
.L_x_599:
[----:B------:R-:W-:Y:S05]  /*22770*/  BSYNC B1 ;  /* 0x0000000000017941 */ /* 0x000fea0003800000 */
.L_x_598:
        /* <DEDUP_REMOVED lines=10> */
.L_x_601:
[----:B------:R-:W-:Y:S05]  /*22820*/  BSYNC B1 ;  /* 0x0000000000017941 */ /* 0x000fea0003800000 */
.L_x_600:
        /* <DEDUP_REMOVED lines=10> */
.L_x_603:
[----:B------:R-:W-:Y:S05]  /*228d0*/  BSYNC B1 ;  /* 0x0000000000017941 */ /* 0x000fea0003800000 */
.L_x_602:
        /* <DEDUP_REMOVED lines=9> */
.L_x_605:
[----:B------:R-:W-:Y:S05]  /*22970*/  BSYNC B1 ;  /* 0x0000000000017941 */ /* 0x000fea0003800000 */
.L_x_604:
        /* <DEDUP_REMOVED lines=9> */
.L_x_607:
[----:B------:R-:W-:Y:S05]  /*22a10*/  BSYNC B1 ;  /* 0x0000000000017941 */ /* 0x000fea0003800000 */
.L_x_606:
        /* <DEDUP_REMOVED lines=9> */
.L_x_609:
[----:B------:R-:W-:Y:S05]  /*22ab0*/  BSYNC B1 ;  /* 0x0000000000017941 */ /* 0x000fea0003800000 */
.L_x_608:
        /* <DEDUP_REMOVED lines=9> */
.L_x_611:
[----:B------:R-:W-:Y:S05]  /*22b50*/  BSYNC B1 ;  /* 0x0000000000017941 */ /* 0x000fea0003800000 */
.L_x_610:
        /* <DEDUP_REMOVED lines=9> */
.L_x_613:
[----:B------:R-:W-:Y:S05]  /*22bf0*/  BSYNC B1 ;  /* 0x0000000000017941 */ /* 0x000fea0003800000 */
.L_x_612:
        /* <DEDUP_REMOVED lines=9> */
.L_x_615:
[----:B------:R-:W-:Y:S05]  /*22c90*/  BSYNC B1 ;  /* 0x0000000000017941 */ /* 0x000fea0003800000 */
.L_x_614:
        /* <DEDUP_REMOVED lines=9> */
.L_x_617:
[----:B------:R-:W-:Y:S05]  /*22d30*/  BSYNC B1 ;  /* 0x0000000000017941 */ /* 0x000fea0003800000 */
.L_x_616:
        /* <DEDUP_REMOVED lines=9> */
.L_x_619:
[----:B------:R-:W-:Y:S05]  /*22dd0*/  BSYNC B1 ;  /* 0x0000000000017941 */ /* 0x000fea0003800000 */
.L_x_618:
        /* <DEDUP_REMOVED lines=9> */
.L_x_621:
[----:B------:R-:W-:Y:S05]  /*22e70*/  BSYNC B1 ;  /* 0x0000000000017941 */ /* 0x000fea0003800000 */
.L_x_620:
        /* <DEDUP_REMOVED lines=9> */
.L_x_623:
[----:B------:R-:W-:Y:S05]  /*22f10*/  BSYNC B1 ;  /* 0x0000000000017941 */ /* 0x000fea0003800000 */
.L_x_622:
        /* <DEDUP_REMOVED lines=9> */
.L_x_625:
[----:B------:R-:W-:Y:S05]  /*22fb0*/  BSYNC B1 ;  /* 0x0000000000017941 */ /* 0x000fea0003800000 */
.L_x_624:
        /* <DEDUP_REMOVED lines=9> */
.L_x_627:
[----:B------:R-:W-:Y:S05]  /*23050*/  BSYNC B1 ;  /* 0x0000000000017941 */ /* 0x000fea0003800000 */
.L_x_626:
        /* <DEDUP_REMOVED lines=10> */
.L_x_629:
[----:B------:R-:W-:Y:S05]  /*23100*/  BSYNC B1 ;  /* 0x0000000000017941 */ /* 0x000fea0003800000 */
.L_x_628:
        /* <DEDUP_REMOVED lines=10> */
.L_x_631:
[----:B------:R-:W-:Y:S05]  /*231b0*/  BSYNC B1 ;  /* 0x0000000000017941 */ /* 0x000fea0003800000 */
.L_x_630:
        /* <DEDUP_REMOVED lines=10> */
.L_x_633:
[----:B------:R-:W-:Y:S05]  /*23260*/  BSYNC B1 ;  /* 0x0000000000017941 */ /* 0x000fea0003800000 */
.L_x_632:
        /* <DEDUP_REMOVED lines=10> */
.L_x_635:
[----:B------:R-:W-:Y:S05]  /*23310*/  BSYNC B1 ;  /* 0x0000000000017941 */ /* 0x000fea0003800000 */
.L_x_634:
        /* <DEDUP_REMOVED lines=9> */
.L_x_637:
[----:B------:R-:W-:Y:S05]  /*233b0*/  BSYNC B1 ;  /* 0x0000000000017941 */ /* 0x000fea0003800000 */
.L_x_636:
        /* <DEDUP_REMOVED lines=9> */
.L_x_639:
[----:B------:R-:W-:Y:S05]  /*23450*/  BSYNC B1 ;  /* 0x0000000000017941 */ /* 0x000fea0003800000 */
.L_x_638:
        /* <DEDUP_REMOVED lines=9> */
.L_x_641:
[----:B------:R-:W-:Y:S05]  /*234f0*/  BSYNC B1 ;  /* 0x0000000000017941 */ /* 0x000fea0003800000 */
.L_x_640:
        /* <DEDUP_REMOVED lines=9> */
.L_x_643:
[----:B------:R-:W-:Y:S05]  /*23590*/  BSYNC B1 ;  /* 0x0000000000017941 */ /* 0x000fea0003800000 */
.L_x_642:
        /* <DEDUP_REMOVED lines=9> */
.L_x_645:
[----:B------:R-:W-:Y:S05]  /*23630*/  BSYNC B1 ;  /* 0x0000000000017941 */ /* 0x000fea0003800000 */
.L_x_644:
        /* <DEDUP_REMOVED lines=9> */
.L_x_647:
[----:B------:R-:W-:Y:S05]  /*236d0*/  BSYNC B1 ;  /* 0x0000000000017941 */ /* 0x000fea0003800000 */
.L_x_646:
        /* <DEDUP_REMOVED lines=9> */
.L_x_649:
[----:B------:R-:W-:Y:S05]  /*23770*/  BSYNC B1 ;  /* 0x0000000000017941 */ /* 0x000fea0003800000 */
.L_x_648:
        /* <DEDUP_REMOVED lines=9> */
.L_x_651:
[----:B------:R-:W-:Y:S05]  /*23810*/  BSYNC B1 ;  /* 0x0000000000017941 */ /* 0x000fea0003800000 */
.L_x_650:
        /* <DEDUP_REMOVED lines=9> */
.L_x_653:
[----:B------:R-:W-:Y:S05]  /*238b0*/  BSYNC B1 ;  /* 0x0000000000017941 */ /* 0x000fea0003800000 */
.L_x_652:
        /* <DEDUP_REMOVED lines=9> */
.L_x_655:
[----:B------:R-:W-:Y:S05]  /*23950*/  BSYNC B1 ;  /* 0x0000000000017941 */ /* 0x000fea0003800000 */
.L_x_654:
        /* <DEDUP_REMOVED lines=9> */
.L_x_657:
[----:B------:R-:W-:Y:S05]  /*239f0*/  BSYNC B1 ;  /* 0x0000000000017941 */ /* 0x000fea0003800000 */
.L_x_656:
        /* <DEDUP_REMOVED lines=9> */
.L_x_659:
[----:B------:R-:W-:Y:S05]  /*23a90*/  BSYNC B1 ;  /* 0x0000000000017941 */ /* 0x000fea0003800000 */
.L_x_658:
[----:B------:R-:W-:Y:S05]  /*23aa0*/  @!P0 BRA `(.L_x_660) ;  /* 0x0000006400708947 */ /* 0x000fea0003800000 */
[----:B0----5:R-:W-:-:S04]  /*23ab0*/  IMAD.U32 R3, R200, 0x10000, RZ ;  /* 0x00010000c8037824 */ /* 0x021fc800078e00ff */
[----:B------:R-:W-:-:S04]  /*23ac0*/  FMUL R0, R3, R16 ;  /* 0x0000001003007220 */ /* 0x000fc80000400000 */
[----:B------:R-:W-:-:S05]  /*23ad0*/  FFMA R0, R39, R2, R0 ;  /* 0x0000000227007223 */ /* 0x000fca0000000000 */
[----:B------:R-:W-:-:S05]  /*23ae0*/  F2FP.BF16.F32.PACK_AB R0, RZ, R0 ;  /* 0x00000000ff00723e */ /* 0x000fca00000010ff */
[----:B------:R0:W-:Y:S01]  /*23af0*/  STG.E.U16 desc[UR46][R216.64+0x132], R0 ;  /* 0x00013200d8007986 */ /* 0x0001e2000c10152e */
[----:B------:R-:W-:Y:S05]  /*23b00*/  BRA `(.L_x_660) ;  /* 0x0000006400587947 */ /* 0x000fea0003800000 */
.L_x_29:
[----:B------:R-:W2:Y:S01]  /*23b10*/  LDL.LU R9, [R1+0x184] ;  /* 0x0001840001097983 */ /* 0x000ea20000300800 */
[----:B------:R-:W-:-:S03]  /*23b20*/  ULDC.64 UR4, c[0x0][0x5c0] ;  /* 0x0001700000047ab9 */ /* 0x000fc60000000a00 */
[----:B------:R-:W3:Y:S04]  /*23b30*/  LDL.LU R6, [R1+0x188] ;  /* 0x0001880001067983 */ /* 0x000ee80000300800 */
[----:B------:R-:W4:Y:S04]  /*23b40*/  LDL.LU R8, [R1+0x18c] ;  /* 0x00018c0001087983 */ /* 0x000f280000300800 */
[----:B------:R-:W5:Y:S01]  /*23b50*/  LDL.LU R7, [R1+0x180] ;  /* 0x0001800001077983 */ /* 0x000f620000300800 */
[C---:B------:R-:W-:Y:S02]  /*23b60*/  LEA R12, P1, R4.reuse, UR4, 0x1 ;  /* 0x00000004040c7c11 */ /* 0x040fe4000f8208ff */
[----:B------:R-:W-:Y:S01]  /*23b70*/  ISETP.GT.AND P4, PT, R3, 0x1, PT ;  /* 0x000000010300780c */ /* 0x000fe20003f84270 */
[----:B------:R-:W-:Y:S01]  /*23b80*/  USHF.L.U32 UR11, UR8, 0x4, URZ ;  /* 0x00000004080b7899 */ /* 0x000fe2000800063f */
[----:B------:R-:W-:Y:S01]  /*23b90*/  LEA.HI.X R13, R4, UR5, R18, 0x1, P1 ;  /* 0x00000005040d7c11 */ /* 0x000fe200088f0c12 */
[----:B------:R-:W5:Y:S01]  /*23ba0*/  LDL.LU R234, [R1+0x19c] ;  /* 0x00019c0001ea7983 */ /* 0x000f620000300800 */
[----:B------:R-:W-:-:S02]  /*23bb0*/  ISETP.GT.AND P1, PT, R0, RZ, P4 ;  /* 0x000000ff0000720c */ /* 0x000fc40002724270 */
[----:B------:R-:W-:Y:S01]  /*23bc0*/  ISETP.GT.AND P3, PT, R0, 0x8, P5 ;  /* 0x000000080000780c */ /* 0x000fe20002f64270 */
[----:B------:R-:W5:Y:S01]  /*23bd0*/  LDL.LU R233, [R1+0x1a0] ;  /* 0x0001a00001e97983 */ /* 0x000f620000300800 */
[----:B------:R-:W-:-:S03]  /*23be0*/  USHF.L.U64.HI UR5, UR8, 0x4, UR9 ;  /* 0x0000000408057899 */ /* 0x000fc60008010209 */
[----:B------:R-:W5:Y:S04]  /*23bf0*/  LDL.LU R232, [R1+0x1a4] ;  /* 0x0001a40001e87983 */ /* 0x000f680000300800 */
[----:B------:R-:W5:Y:S04]  /*23c00*/  LDL.LU R23, [R1+0x1a8] ;  /* 0x0001a80001177983 */ /* 0x000f680000300800 */
[----:B------:R-:W5:Y:S04]  /*23c10*/  LDL.LU R22, [R1+0x1ac] ;  /* 0x0001ac0001167983 */ /* 0x000f680000300800 */
[----:B------:R-:W5:Y:S04]  /*23c20*/  LDL.LU R21, [R1+0x1b0] ;  /* 0x0001b00001157983 */ /* 0x000f680000300800 */
[----:B------:R-:W5:Y:S04]  /*23c30*/  LDL.LU R20, [R1+0x1b4] ;  /* 0x0001b40001147983 */ /* 0x000f680000300800 */
[----:B------:R-:W5:Y:S04]  /*23c40*/  LDL.LU R19, [R1+0x1b8] ;  /* 0x0001b80001137983 */ /* 0x000f680000300800 */
[----:B------:R-:W5:Y:S04]  /*23c50*/  LDL.LU R15, [R1+0x1bc] ;  /* 0x0001bc00010f7983 */ /* 0x000f680000300800 */
[----:B------:R-:W5:Y:S04]  /*23c60*/  LDL.LU R11, [R1+0x144] ;  /* 0x00014400010b7983 */ /* 0x000f680000300800 */
[----:B------:R-:W5:Y:S01]  /*23c70*/  LDL.LU R18, [R1+0x198] ;  /* 0x0001980001127983 */ /* 0x000f620000300800 */
[-C--:B--2---:R-:W-:Y:S01]  /*23c80*/  FMUL R4, R9, R2.reuse ;  /* 0x0000000209047220 */ /* 0x084fe20000400000 */
[----:B---3--:R-:W-:-:S04]  /*23c90*/  FMUL R6, R6, R2 ;  /* 0x0000000206067220 */ /* 0x008fc80000400000 */
[----:B------:R-:W-:Y:S01]  /*23ca0*/  F2FP.BF16.F32.PACK_AB R4, RZ, R4 ;  /* 0x00000004ff04723e */ /* 0x000fe200000010ff */
[----:B----4-:R-:W-:Y:S01]  /*23cb0*/  FMUL R5, R8, R2 ;  /* 0x0000000208057220 */ /* 0x010fe20000400000 */
[----:B------:R-:W-:Y:S02]  /*23cc0*/  IADD3 R8, P2, R12, UR11, RZ ;  /* 0x0000000b0c087c10 */ /* 0x000fe4000ff5e0ff */
[----:B------:R-:W-:Y:S01]  /*23cd0*/  F2FP.BF16.F32.PACK_AB R6, RZ, R6 ;  /* 0x00000006ff06723e */ /* 0x000fe200000010ff */
[----:B-----5:R-:W-:Y:S01]  /*23ce0*/  FMUL R7, R7, R2 ;  /* 0x0000000207077220 */ /* 0x020fe20000400000 */
[----:B------:R-:W-:Y:S01]  /*23cf0*/  IADD3.X R9, R13, UR5, RZ, P2, !PT ;  /* 0x000000050d097c10 */ /* 0x000fe200097fe4ff */
[----:B------:R-:W-:Y:S01]  /*23d00*/  @P1 STG.E.U16 desc[UR46][R12.64+0x2], R4 ;  /* 0x000002040c001986 */ /* 0x000fe2000c10152e */
[----:B------:R-:W-:Y:S02]  /*23d10*/  F2FP.BF16.F32.PACK_AB R5, RZ, R5 ;  /* 0x00000005ff05723e */ /* 0x000fe400000010ff */
[----:B------:R-:W-:-:S05]  /*23d20*/  F2FP.BF16.F32.PACK_AB R7, RZ, R7 ;  /* 0x00000007ff07723e */ /* 0x000fca00000010ff */
[----:B------:R1:W-:Y:S04]  /*23d30*/  @P0 STG.E.U16 desc[UR46][R12.64], R7 ;  /* 0x000000070c000986 */ /* 0x0003e8000c10152e */
[----:B------:R2:W-:Y:S04]  /*23d40*/  @P3 STG.E.U16 desc[UR46][R8.64], R6 ;  /* 0x0000000608003986 */ /* 0x0005e8000c10152e */
[----:B-1----:R-:W3:Y:S04]  /*23d50*/  LDL.LU R7, [R1+0x140] ;  /* 0x0001400001077983 */ /* 0x002ee80000300800 */
[----:B------:R-:W4:Y:S04]  /*23d60*/  LDL.LU R4, [R1+0x194] ;  /* 0x0001940001047983 */ /* 0x000f280000300800 */
[----:B--2---:R-:W2:Y:S01]  /*23d70*/  LDL.LU R6, [R1+0x190] ;  /* 0x0001900001067983 */ /* 0x004ea20000300800 */
[----:B------:R-:W-:-:S02]  /*23d80*/  ISETP.GT.AND P0, PT, R0, 0x8, P4 ;  /* 0x000000080000780c */ /* 0x000fc40002704270 */
[C---:B------:R-:W-:Y:S02]  /*23d90*/  ISETP.GT.AND P2, PT, R3.reuse, 0x8, PT ;  /* 0x000000080300780c */ /* 0x040fe40003f44270 */
[----:B------:R-:W-:Y:S02]  /*23da0*/  ISETP.GT.AND P4, PT, R3, 0x9, PT ;  /* 0x000000090300780c */ /* 0x000fe40003f84270 */
[C---:B------:R-:W-:Y:S02]  /*23db0*/  ISETP.GT.AND P3, PT, R0.reuse, 0x8, P2 ;  /* 0x000000080000780c */ /* 0x040fe40001764270 */
[----:B------:R-:W-:-:S05]  /*23dc0*/  ISETP.GT.AND P1, PT, R0, RZ, P4 ;  /* 0x000000ff0000720c */ /* 0x000fca0002724270 */
[----:B------:R4:W-:Y:S01]  /*23dd0*/  @P0 STG.E.U16 desc[UR46][R8.64+0x2], R5 ;  /* 0x0000020508000986 */ /* 0x0009e2000c10152e */
[----:B------:R-:W-:Y:S01]  /*23de0*/  ISETP.GT.AND P0, PT, R0, RZ, P2 ;  /* 0x000000ff0000720c */ /* 0x000fe20001704270 */
[----:B------:R-:W-:Y:S01]  /*23df0*/  UIMAD UR4, UR9, 0xf0, URZ ;  /* 0x000000f0090478a4 */ /* 0x000fe2000f8e023f */
[-C--:B----4-:R-:W-:Y:S01]  /*23e00*/  FMUL R5, R4, R2.reuse ;  /* 0x0000000204057220 */ /* 0x090fe20000400000 */
[-C--:B------:R-:W-:Y:S02]  /*23e10*/  FMUL R4, R18, R2.reuse ;  /* 0x0000000212047220 */ /* 0x080fe40000400000 */
[----:B------:R-:W4:Y:S01]  /*23e20*/  LDL.LU R18, [R1+0x158] ;  /* 0x0001580001127983 */ /* 0x000f220000300800 */
[----:B--2---:R-:W-:Y:S01]  /*23e30*/  FMUL R6, R6, R2 ;  /* 0x0000000206067220 */ /* 0x004fe20000400000 */
[----:B------:R-:W-:Y:S02]  /*23e40*/  F2FP.BF16.F32.PACK_AB R5, RZ, R5 ;  /* 0x00000005ff05723e */ /* 0x000fe400000010ff */
[----:B------:R-:W-:-:S02]  /*23e50*/  F2FP.BF16.F32.PACK_AB R4, RZ, R4 ;  /* 0x00000004ff04723e */ /* 0x000fc400000010ff */
[----:B------:R-:W-:Y:S01]  /*23e60*/  F2FP.BF16.F32.PACK_AB R6, RZ, R6 ;  /* 0x00000006ff06723e */ /* 0x000fe200000010ff */
[----:B------:R1:W-:Y:S01]  /*23e70*/  @P1 STG.E.U16 desc[UR46][R12.64+0x12], R5 ;  /* 0x000012050c001986 */ /* 0x0003e2000c10152e */
[----:B------:R-:W-:-:S03]  /*23e80*/  ISETP.GT.AND P1, PT, R0, 0x8, P4 ;  /* 0x000000080000780c */ /* 0x000fc60002724270 */
[----:B------:R-:W-:Y:S01]  /*23e90*/  @P0 STG.E.U16 desc[UR46][R12.64+0x10], R6 ;  /* 0x000010060c000986 */ /* 0x000fe2000c10152e */
[----:B------:R-:W-:-:S03]  /*23ea0*/  ISETP.GT.AND P0, PT, R3, 0x10, PT ;  /* 0x000000100300780c */ /* 0x000fc60003f04270 */
[----:B------:R2:W-:Y:S01]  /*23eb0*/  @P3 STG.E.U16 desc[UR46][R8.64+0x10], R4 ;  /* 0x0000100408003986 */ /* 0x0005e2000c10152e */
[----:B------:R-:W-:Y:S01]  /*23ec0*/  ISETP.GT.AND P3, PT, R0, RZ, P0 ;  /* 0x000000ff0000720c */ /* 0x000fe20000764270 */
[-C--:B-1----:R-:W-:Y:S02]  /*23ed0*/  FMUL R5, R234, R2.reuse ;  /* 0x00000002ea057220 */ /* 0x082fe40000400000 */
[----:B------:R-:W5:Y:S03]  /*23ee0*/  LDL.LU R234, [R1+0x15c] ;  /* 0x00015c0001ea7983 */ /* 0x000f660000300800 */
[----:B------:R-:W-:Y:S01]  /*23ef0*/  F2FP.BF16.F32.PACK_AB R5, RZ, R5 ;  /* 0x00000005ff05723e */ /* 0x000fe200000010ff */
[----:B--2---:R-:W-:-:S04]  /*23f00*/  FMUL R4, R233, R2 ;  /* 0x00000002e9047220 */ /* 0x004fc80000400000 */
[----:B------:R1:W-:Y:S01]  /*23f10*/  @P1 STG.E.U16 desc[UR46][R8.64+0x12], R5 ;  /* 0x0000120508001986 */ /* 0x0003e2000c10152e */
[----:B------:R-:W-:-:S03]  /*23f20*/  F2FP.BF16.F32.PACK_AB R4, RZ, R4 ;  /* 0x00000004ff04723e */ /* 0x000fc600000010ff */
[----:B------:R-:W2:Y:S04]  /*23f30*/  LDL.LU R233, [R1+0x160] ;  /* 0x0001600001e97983 */ /* 0x000ea80000300800 */
[----:B------:R0:W-:Y:S01]  /*23f40*/  @P3 STG.E.U16 desc[UR46][R12.64+0x20], R4 ;  /* 0x000020040c003986 */ /* 0x0001e2000c10152e */
[----:B------:R-:W-:Y:S01]  /*23f50*/  ISETP.GT.AND P3, PT, R3, 0x11, PT ;  /* 0x000000110300780c */ /* 0x000fe20003f64270 */
[----:B-1----:R-:W-:-:S03]  /*23f60*/  FMUL R5, R21, R2 ;  /* 0x0000000215057220 */ /* 0x002fc60000400000 */
[----:B------:R-:W-:Y:S01]  /*23f70*/  ISETP.GT.AND P1, PT, R0, RZ, P3 ;  /* 0x000000ff0000720c */ /* 0x000fe20001f24270 */
[----:B0-----:R-:W-:Y:S02]  /*23f80*/  FMUL R4, R232, R2 ;  /* 0x00000002e8047220 */ /* 0x001fe40000400000 */
[----:B------:R-:W2:Y:S03]  /*23f90*/  LDL.LU R232, [R1+0x164] ;  /* 0x0001640001e87983 */ /* 0x000ea60000300800 */
[----:B------:R-:W-:-:S07]  /*23fa0*/  F2FP.BF16.F32.PACK_AB R4, RZ, R4 ;  /* 0x00000004ff04723e */ /* 0x000fce00000010ff */
[----:B------:R0:W-:Y:S01]  /*23fb0*/  @P1 STG.E.U16 desc[UR46][R12.64+0x22], R4 ;  /* 0x000022040c001986 */ /* 0x0001e2000c10152e */
[----:B------:R-:W-:Y:S01]  /*23fc0*/  ISETP.GT.AND P1, PT, R0, 0x8, P0 ;  /* 0x000000080000780c */ /* 0x000fe20000724270 */
[----:B0-----:R-:W-:Y:S02]  /*23fd0*/  FMUL R4, R23, R2 ;  /* 0x0000000217047220 */ /* 0x001fe40000400000 */
[----:B------:R-:W2:Y:S03]  /*23fe0*/  LDL.LU R23, [R1+0x168] ;  /* 0x0001680001177983 */ /* 0x000ea60000300800 */
[----:B------:R-:W-:-:S07]  /*23ff0*/  F2FP.BF16.F32.PACK_AB R4, RZ, R4 ;  /* 0x00000004ff04723e */ /* 0x000fce00000010ff */
[----:B------:R0:W-:Y:S01]  /*24000*/  @P1 STG.E.U16 desc[UR46][R8.64+0x20], R4 ;  /* 0x0000200408001986 */ /* 0x0001e2000c10152e */
[----:B------:R-:W-:Y:S01]  /*24010*/  ISETP.GT.AND P1, PT, R0, 0x8, P3 ;  /* 0x000000080000780c */ /* 0x000fe20001f24270 */
[----:B0-----:R-:W-:Y:S02]  /*24020*/  FMUL R4, R22, R2 ;  /* 0x0000000216047220 */ /* 0x001fe40000400000 */
[----:B------:R-:W2:Y:S03]  /*24030*/  LDL.LU R22, [R1+0x16c] ;  /* 0x00016c0001167983 */ /* 0x000ea60000300800 */
[----:B------:R-:W-:Y:S01]  /*24040*/  F2FP.BF16.F32.PACK_AB R4, RZ, R4 ;  /* 0x00000004ff04723e */ /* 0x000fe200000010ff */
[----:B------:R-:W2:Y:S03]  /*24050*/  LDL.LU R21, [R1+0x170] ;  /* 0x0001700001157983 */ /* 0x000ea60000300800 */
[----:B------:R-:W-:-:S02]  /*24060*/  PRMT R6, R4, 0x7610, R6 ;  /* 0x0000761004067816 */ /* 0x000fc40000000006 */
[----:B------:R-:W-:-:S03]  /*24070*/  F2FP.BF16.F32.PACK_AB R4, RZ, R5 ;  /* 0x00000005ff04723e */ /* 0x000fc600000010ff */
[----:B------:R-:W-:Y:S01]  /*24080*/  @P1 STG.E.U16 desc[UR46][R8.64+0x22], R6 ;  /* 0x0000220608001986 */ /* 0x000fe2000c10152e */
[----:B------:R-:W-:-:S04]  /*24090*/  ISETP.GT.AND P1, PT, R3, 0x18, PT ;  /* 0x000000180300780c */ /* 0x000fc80003f24270 */
[----:B------:R-:W-:-:S13]  /*240a0*/  ISETP.GT.AND P6, PT, R0, RZ, P1 ;  /* 0x000000ff0000720c */ /* 0x000fda0000fc4270 */
[----:B------:R0:W-:Y:S01]  /*240b0*/  @P6 STG.E.U16 desc[UR46][R12.64+0x30], R4 ;  /* 0x000030040c006986 */ /* 0x0001e2000c10152e */
[----:B------:R-:W-:-:S04]  /*240c0*/  ISETP.GT.AND P6, PT, R3, 0x19, PT ;  /* 0x000000190300780c */ /* 0x000fc80003fc4270 */
[----:B------:R-:W-:Y:S01]  /*240d0*/  ISETP.GT.AND P6, PT, R0, RZ, P6 ;  /* 0x000000ff0000720c */ /* 0x000fe200037c4270 */
[----:B0-----:R-:W-:Y:S01]  /*240e0*/  FMUL R4, R20, R2 ;  /* 0x0000000214047220 */ /* 0x001fe20000400000 */
[----:B------:R-:W-:Y:S01]  /*240f0*/  IMAD.U32 R6, RZ, RZ, UR8 ;  /* 0x00000008ff067e24 */ /* 0x000fe2000f8e00ff */
[----:B------:R-:W2:Y:S03]  /*24100*/  LDL.LU R20, [R1+0x174] ;  /* 0x0001740001147983 */ /* 0x000ea60000300800 */
[----:B------:R-:W-:-:S07]  /*24110*/  F2FP.BF16.F32.PACK_AB R4, RZ, R4 ;  /* 0x00000004ff04723e */ /* 0x000fce00000010ff */
[----:B------:R0:W-:Y:S01]  /*24120*/  @P6 STG.E.U16 desc[UR46][R12.64+0x32], R4 ;  /* 0x000032040c006986 */ /* 0x0001e2000c10152e */
[----:B------:R-:W-:Y:S01]  /*24130*/  ISETP.GT.AND P6, PT, R0, 0x8, P1 ;  /* 0x000000080000780c */ /* 0x000fe20000fc4270 */
[----:B0-----:R-:W-:-:S05]  /*24140*/  FMUL R4, R19, R2 ;  /* 0x0000000213047220 */ /* 0x001fca0000400000 */
[----:B------:R-:W-:-:S07]  /*24150*/  F2FP.BF16.F32.PACK_AB R4, RZ, R4 ;  /* 0x00000004ff04723e */ /* 0x000fce00000010ff */
[----:B------:R0:W-:Y:S01]  /*24160*/  @P6 STG.E.U16 desc[UR46][R8.64+0x30], R4 ;  /* 0x0000300408006986 */ /* 0x0001e2000c10152e */
[----:B------:R-:W-:-:S04]  /*24170*/  ISETP.GT.AND P6, PT, R3, 0x19, PT ;  /* 0x000000190300780c */ /* 0x000fc80003fc4270 */
[C---:B------:R-:W-:Y:S01]  /*24180*/  ISETP.GT.AND P6, PT, R0.reuse, 0x8, P6 ;  /* 0x000000080000780c */ /* 0x040fe200037c4270 */
[----:B0-----:R-:W-:Y:S02]  /*24190*/  FMUL R4, R15, R2 ;  /* 0x000000020f047220 */ /* 0x001fe40000400000 */
[----:B------:R-:W2:Y:S03]  /*241a0*/  LDL.LU R15, [R1+0x178] ;  /* 0x00017800010f7983 */ /* 0x000ea60000300800 */
[----:B------:R-:W-:Y:S01]  /*241b0*/  F2FP.BF16.F32.PACK_AB R4, RZ, R4 ;  /* 0x00000004ff04723e */ /* 0x000fe200000010ff */
[----:B------:R-:W2:Y:S06]  /*241c0*/  LDL.LU R19, [R1+0x17c] ;  /* 0x00017c0001137983 */ /* 0x000eac0000300800 */
[----:B------:R3:W-:Y:S01]  /*241d0*/  @P6 STG.E.U16 desc[UR46][R8.64+0x32], R4 ;  /* 0x0000320408006986 */ /* 0x0007e2000c10152e */
[----:B------:R-:W-:Y:S01]  /*241e0*/  ISETP.GT.AND P6, PT, R0, 0x80, P5 ;  /* 0x000000800000780c */ /* 0x000fe20002fc4270 */
[----:B---3--:R-:W-:Y:S01]  /*241f0*/  FMUL R4, R7, R2 ;  /* 0x0000000207047220 */ /* 0x008fe20000400000 */
[----:B------:R-:W-:-:S04]  /*24200*/  IMAD.WIDE.U32 R6, R6, 0xf0, R8 ;  /* 0x000000f006067825 */ /* 0x000fc800078e0008 */
[----:B------:R-:W-:Y:S02]  /*24210*/  F2FP.BF16.F32.PACK_AB R4, RZ, R4 ;  /* 0x00000004ff04723e */ /* 0x000fe400000010ff */
[----:B------:R-:W-:-:S05]  /*24220*/  IADD3 R7, R7, UR4, RZ ;  /* 0x0000000407077c10 */ /* 0x000fca000fffe0ff */
[----:B------:R0:W-:Y:S01]  /*24230*/  @P6 STG.E.U16 desc[UR46][R6.64], R4 ;  /* 0x0000000406006986 */ /* 0x0001e2000c10152e */
[----:B------:R-:W-:-:S04]  /*24240*/  ISETP.GT.AND P6, PT, R3, 0x1, PT ;  /* 0x000000010300780c */ /* 0x000fc80003fc4270 */
[----:B------:R-:W-:Y:S01]  /*24250*/  ISETP.GT.AND P6, PT, R0, 0x80, P6 ;  /* 0x000000800000780c */ /* 0x000fe200037c4270 */
[----:B0-----:R-:W-:-:S05]  /*24260*/  FMUL R4, R11, R2 ;  /* 0x000000020b047220 */ /* 0x001fca0000400000 */
[----:B------:R-:W-:-:S07]  /*24270*/  F2FP.BF16.F32.PACK_AB R4, RZ, R4 ;  /* 0x00000004ff04723e */ /* 0x000fce00000010ff */
[----:B------:R-:W-:Y:S01]  /*24280*/  @P6 IMAD.MOV.U32 R5, RZ, RZ, R7 ;  /* 0x000000ffff056224 */ /* 0x000fe200078e0007 */
[----:B------:R-:W-:Y:S01]  /*24290*/  PRMT R10, R4, 0x7610, R10 ;  /* 0x00007610040a7816 */ /* 0x000fe2000000000a */
[----:B------:R-:W-:-:S05]  /*242a0*/  @P6 IMAD.MOV.U32 R4, RZ, RZ, R6 ;  /* 0x000000ffff046224 */ /* 0x000fca00078e0006 */
[----:B------:R0:W-:Y:S04]  /*242b0*/  @P6 STG.E.U16 desc[UR46][R4.64+0x2], R10 ;  /* 0x0000020a04006986 */ /* 0x0001e8000c10152e */
[----:B0-----:R-:W3:Y:S04]  /*242c0*/  LDL.LU R4, [R1+0x148] ;  /* 0x0001480001047983 */ /* 0x001ee80000300800 */
[----:B------:R-:W4:Y:S01]  /*242d0*/  LDL.LU R5, [R1+0x14c] ;  /* 0x00014c0001057983 */ /* 0x000f220000300800 */
[----:B------:R-:W-:-:S04]  /*242e0*/  IADD3 R10, P6, R6, UR11, RZ ;  /* 0x0000000b060a7c10 */ /* 0x000fc8000ffde0ff */
[----:B------:R-:W-:Y:S02]  /*242f0*/  IADD3.X R11, R7, UR5, RZ, P6, !PT ;  /* 0x00000005070b7c10 */ /* 0x000fe4000b7fe4ff */
[----:B------:R-:W-:Y:S01]  /*24300*/  ISETP.GT.AND P6, PT, R0, 0x88, P5 ;  /* 0x000000880000780c */ /* 0x000fe20002fc4270 */
[----:B---3--:R-:W-:-:S05]  /*24310*/  FMUL R4, R4, R2 ;  /* 0x0000000204047220 */ /* 0x008fca0000400000 */
[----:B------:R-:W-:-:S07]  /*24320*/  F2FP.BF16.F32.PACK_AB R4, RZ, R4 ;  /* 0x00000004ff04723e */ /* 0x000fce00000010ff */
[----:B------:R4:W-:Y:S01]  /*24330*/  @P6 STG.E.U16 desc[UR46][R10.64], R4 ;  /* 0x000000040a006986 */ /* 0x0009e2000c10152e */
[----:B------:R-:W-:-:S04]  /*24340*/  ISETP.GT.AND P6, PT, R3, 0x1, PT ;  /* 0x000000010300780c */ /* 0x000fc80003fc4270 */
[----:B------:R-:W-:Y:S01]  /*24350*/  ISETP.GT.AND P6, PT, R0, 0x88, P6 ;  /* 0x000000880000780c */ /* 0x000fe200037c4270 */
[----:B----4-:R-:W-:-:S05]  /*24360*/  FMUL R4, R5, R2 ;  /* 0x0000000205047220 */ /* 0x010fca0000400000 */
[----:B------:R-:W-:-:S07]  /*24370*/  F2FP.BF16.F32.PACK_AB R4, RZ, R4 ;  /* 0x00000004ff04723e */ /* 0x000fce00000010ff */
[----:B------:R-:W-:Y:S01]  /*24380*/  @P6 IMAD.MOV.U32 R5, RZ, RZ, R11 ;  /* 0x000000ffff056224 */ /* 0x000fe200078e000b */
[----:B------:R-:W-:Y:S01]  /*24390*/  PRMT R14, R4, 0x7610, R14 ;  /* 0x00007610040e7816 */ /* 0x000fe2000000000e */
[----:B------:R-:W-:-:S05]  /*243a0*/  @P6 IMAD.MOV.U32 R4, RZ, RZ, R10 ;  /* 0x000000ffff046224 */ /* 0x000fca00078e000a */
[----:B------:R0:W-:Y:S04]  /*243b0*/  @P6 STG.E.U16 desc[UR46][R4.64+0x2], R14 ;  /* 0x0000020e04006986 */ /* 0x0001e8000c10152e */
[----:B0-----:R-:W3:Y:S01]  /*243c0*/  LDL.LU R5, [R1+0x150] ;  /* 0x0001500001057983 */ /* 0x001ee20000300800 */
[----:B------:R-:W-:Y:S01]  /*243d0*/  ISETP.GT.AND P6, PT, R0, 0x80, P2 ;  /* 0x000000800000780c */ /* 0x000fe200017c4270 */
[----:B---3--:R-:W-:-:S05]  /*243e0*/  FMUL R4, R5, R2 ;  /* 0x0000000205047220 */ /* 0x008fca0000400000 */
[----:B------:R-:W-:-:S07]  /*243f0*/  F2FP.BF16.F32.PACK_AB R4, RZ, R4 ;  /* 0x00000004ff04723e */ /* 0x000fce00000010ff */
[----:B------:R-:W-:Y:S02]  /*24400*/  @P6 MOV R5, R7 ;  /* 0x0000000700056202 */ /* 0x000fe40000000f00 */
[----:B------:R-:W-:Y:S01]  /*24410*/  PRMT R14, R4, 0x7610, R14 ;  /* 0x00007610040e7816 */ /* 0x000fe2000000000e */
[----:B------:R-:W-:-:S05]  /*24420*/  @P6 IMAD.MOV.U32 R4, RZ, RZ, R6 ;  /* 0x000000ffff046224 */ /* 0x000fca00078e0006 */
[----:B------:R0:W-:Y:S04]  /*24430*/  @P6 STG.E.U16 desc[UR46][R4.64+0x10], R14 ;  /* 0x0000100e04006986 */ /* 0x0001e8000c10152e */
[----:B0-----:R-:W3:Y:S01]  /*24440*/  LDL.LU R5, [R1+0x154] ;  /* 0x0001540001057983 */ /* 0x001ee20000300800 */
[----:B------:R-:W-:Y:S01]  /*24450*/  ISETP.GT.AND P6, PT, R0, 0x80, P4 ;  /* 0x000000800000780c */ /* 0x000fe200027c4270 */
[----:B------:R-:W-:Y:S02]  /*24460*/  USHF.L.U32 UR13, UR8, 0x8, URZ ;  /* 0x00000008080d7899 */ /* 0x000fe4000800063f */
[----:B------:R-:W-:Y:S01]  /*24470*/  USHF.L.U64.HI UR12, UR8, 0x8, UR9 ;  /* 0x00000008080c7899 */ /* 0x000fe20008010209 */
[----:B---3--:R-:W-:-:S05]  /*24480*/  FMUL R4, R5, R2 ;  /* 0x0000000205047220 */ /* 0x008fca0000400000 */
[----:B------:R-:W-:-:S04]  /*24490*/  F2FP.BF16.F32.PACK_AB R4, RZ, R4 ;  /* 0x00000004ff04723e */ /* 0x000fc800000010ff */
[----:B------:R-:W-:Y:S01]  /*244a0*/  @P6 IMAD.MOV.U32 R5, RZ, RZ, R7 ;  /* 0x000000ffff056224 */ /* 0x000fe200078e0007 */
[----:B------:R-:W-:Y:S01]  /*244b0*/  PRMT R14, R4, 0x7610, R14 ;  /* 0x00007610040e7816 */ /* 0x000fe2000000000e */
[----:B------:R-:W-:-:S05]  /*244c0*/  @P6 IMAD.MOV.U32 R4, RZ, RZ, R6 ;  /* 0x000000ffff046224 */ /* 0x000fca00078e0006 */
[----:B------:R0:W-:Y:S01]  /*244d0*/  @P6 STG.E.U16 desc[UR46][R4.64+0x12], R14 ;  /* 0x0000120e04006986 */ /* 0x0001e2000c10152e */
[----:B------:R-:W-:Y:S01]  /*244e0*/  ISETP.GT.AND P6, PT, R0, 0x88, P2 ;  /* 0x000000880000780c */ /* 0x000fe200017c4270 */
[----:B0-----:R-:W-:-:S05]  /*244f0*/  FMUL R4, R18, R2 ;  /* 0x0000000212047220 */ /* 0x001fca0000400000 */
[----:B------:R-:W-:-:S07]  /*24500*/  F2FP.BF16.F32.PACK_AB R4, RZ, R4 ;  /* 0x00000004ff04723e */ /* 0x000fce00000010ff */
[----:B------:R-:W-:Y:S01]  /*24510*/  @P6 IMAD.MOV.U32 R5, RZ, RZ, R11 ;  /* 0x000000ffff056224 */ /* 0x000fe200078e000b */
[----:B------:R-:W-:Y:S01]  /*24520*/  PRMT R14, R4, 0x7610, R14 ;  /* 0x00007610040e7816 */ /* 0x000fe2000000000e */
[----:B------:R-:W-:-:S05]  /*24530*/  @P6 IMAD.MOV.U32 R4, RZ, RZ, R10 ;  /* 0x000000ffff046224 */ /* 0x000fca00078e000a */
[----:B------:R5:W-:Y:S01]  /*24540*/  @P6 STG.E.U16 desc[UR46][R4.64+0x10], R14 ;  /* 0x0000100e04006986 */ /* 0x000be2000c10152e */
[----:B------:R-:W-:Y:S01]  /*24550*/  ISETP.GT.AND P6, PT, R0, 0x88, P4 ;  /* 0x000000880000780c */ /* 0x000fe200027c4270 */
[----:B-----5:R-:W-:-:S12]  /*24560*/  FMUL R4, R234, R2 ;  /* 0x00000002ea047220 */ /* 0x020fd80000400000 */
[----:B------:R-:W-:Y:S01]  /*24570*/  @P6 MOV R5, R11 ;  /* 0x0000000b00056202 */ /* 0x000fe20000000f00 */
[----:B--2---:R-:W-:Y:S01]  /*24580*/  FMUL R18, R19, R2 ;  /* 0x0000000213127220 */ /* 0x004fe20000400000 */
[----:B------:R-:W2:Y:S01]  /*24590*/  LDL.LU R234, [R1+0x120] ;  /* 0x0001200001ea7983 */ /* 0x000ea20000300800 */
[----:B------:R-:W-:-:S04]  /*245a0*/  F2FP.BF16.F32.PACK_AB R4, RZ, R4 ;  /* 0x00000004ff04723e */ /* 0x000fc800000010ff */
[----:B------:R-:W-:Y:S01]  /*245b0*/  PRMT R14, R4, 0x7610, R14 ;  /* 0x00007610040e7816 */ /* 0x000fe2000000000e */
[----:B------:R-:W-:-:S05]  /*245c0*/  @P6 IMAD.MOV.U32 R4, RZ, RZ, R10 ;  /* 0x000000ffff046224 */ /* 0x000fca00078e000a */
[----:B------:R0:W-:Y:S01]  /*245d0*/  @P6 STG.E.U16 desc[UR46][R4.64+0x12], R14 ;  /* 0x0000120e04006986 */ /* 0x0001e2000c10152e */
[----:B------:R-:W-:Y:S01]  /*245e0*/  ISETP.GT.AND P6, PT, R0, 0x80, P0 ;  /* 0x000000800000780c */ /* 0x000fe200007c4270 */
[----:B0-----:R-:W-:-:S12]  /*245f0*/  FMUL R4, R233, R2 ;  /* 0x00000002e9047220 */ /* 0x001fd80000400000 */
[----:B------:R-:W-:Y:S01]  /*24600*/  @P6 IMAD.MOV.U32 R5, RZ, RZ, R7 ;  /* 0x000000ffff056224 */ /* 0x000fe200078e0007 */
[----:B------:R-:W3:Y:S01]  /*24610*/  LDL.LU R233, [R1+0x124] ;  /* 0x0001240001e97983 */ /* 0x000ee20000300800 */
[----:B------:R-:W-:-:S04]  /*24620*/  F2FP.BF16.F32.PACK_AB R4, RZ, R4 ;  /* 0x00000004ff04723e */ /* 0x000fc800000010ff */
[----:B------:R-:W-:Y:S01]  /*24630*/  PRMT R14, R4, 0x7610, R14 ;  /* 0x00007610040e7816 */ /* 0x000fe2000000000e */
[----:B------:R-:W-:-:S05]  /*24640*/  @P6 IMAD.MOV.U32 R4, RZ, RZ, R6 ;  /* 0x000000ffff046224 */ /* 0x000fca00078e0006 */
[----:B------:R0:W-:Y:S01]  /*24650*/  @P6 STG.E.U16 desc[UR46][R4.64+0x20], R14 ;  /* 0x0000200e04006986 */ /* 0x0001e2000c10152e */
[----:B------:R-:W-:Y:S01]  /*24660*/  ISETP.GT.AND P6, PT, R0, 0x80, P3 ;  /* 0x000000800000780c */ /* 0x000fe20001fc4270 */
[----:B0-----:R-:W-:-:S12]  /*24670*/  FMUL R4, R232, R2 ;  /* 0x00000002e8047220 */ /* 0x001fd80000400000 */
[----:B------:R-:W-:Y:S01]  /*24680*/  @P6 IMAD.MOV.U32 R5, RZ, RZ, R7 ;  /* 0x000000ffff056224 */ /* 0x000fe200078e0007 */
[----:B------:R-:W4:Y:S01]  /*24690*/  LDL.LU R232, [R1+0x128] ;  /* 0x0001280001e87983 */ /* 0x000f220000300800 */
[----:B------:R-:W-:-:S04]  /*246a0*/  F2FP.BF16.F32.PACK_AB R4, RZ, R4 ;  /* 0x00000004ff04723e */ /* 0x000fc800000010ff */
[----:B------:R-:W-:Y:S01]  /*246b0*/  PRMT R14, R4, 0x7610, R14 ;  /* 0x00007610040e7816 */ /* 0x000fe2000000000e */
[----:B------:R-:W-:-:S05]  /*246c0*/  @P6 IMAD.MOV.U32 R4, RZ, RZ, R6 ;  /* 0x000000ffff046224 */ /* 0x000fca00078e0006 */
[----:B------:R0:W-:Y:S01]  /*246d0*/  @P6 STG.E.U16 desc[UR46][R4.64+0x22], R14 ;  /* 0x0000220e04006986 */ /* 0x0001e2000c10152e */
[----:B------:R-:W-:Y:S01]  /*246e0*/  ISETP.GT.AND P6, PT, R0, 0x88, P0 ;  /* 0x000000880000780c */ /* 0x000fe200007c4270 */
[----:B0-----:R-:W-:-:S12]  /*246f0*/  FMUL R4, R23, R2 ;  /* 0x0000000217047220 */ /* 0x001fd80000400000 */
[----:B------:R-:W-:Y:S01]  /*24700*/  @P6 MOV R5, R11 ;  /* 0x0000000b00056202 */ /* 0x000fe20000000f00 */
[----:B------:R-:W5:Y:S01]  /*24710*/  LDL.LU R23, [R1+0x12c] ;  /* 0x00012c0001177983 */ /* 0x000f620000300800 */
[----:B------:R-:W-:-:S04]  /*24720*/  F2FP.BF16.F32.PACK_AB R4, RZ, R4 ;  /* 0x00000004ff04723e */ /* 0x000fc800000010ff */
[----:B------:R-:W-:Y:S01]  /*24730*/  PRMT R14, R4, 0x7610, R14 ;  /* 0x00007610040e7816 */ /* 0x000fe2000000000e */
[----:B------:R-:W-:-:S05]  /*24740*/  @P6 IMAD.MOV.U32 R4, RZ, RZ, R10 ;  /* 0x000000ffff046224 */ /* 0x000fca00078e000a */
[----:B------:R0:W-:Y:S01]  /*24750*/  @P6 STG.E.U16 desc[UR46][R4.64+0x20], R14 ;  /* 0x0000200e04006986 */ /* 0x0001e2000c10152e */
[----:B------:R-:W-:Y:S01]  /*24760*/  ISETP.GT.AND P6, PT, R0, 0x88, P3 ;  /* 0x000000880000780c */ /* 0x000fe20001fc4270 */
[----:B0-----:R-:W-:-:S12]  /*24770*/  FMUL R4, R22, R2 ;  /* 0x0000000216047220 */ /* 0x001fd80000400000 */
[----:B------:R-:W-:Y:S01]  /*24780*/  @P6 IMAD.MOV.U32 R5, RZ, RZ, R11 ;  /* 0x000000ffff056224 */ /* 0x000fe200078e000b */
[----:B------:R-:W-:Y:S01]  /*24790*/  F2FP.BF16.F32.PACK_AB R18, RZ, R18 ;  /* 0x00000012ff12723e */ /* 0x000fe200000010ff */
        /* <DEDUP_REMOVED lines=8> */
[----:B------:R-:W5:Y:S01]  /*24820*/  LDL.LU R21, [R1+0x134] ;  /* 0x0001340001157983 */ /* 0x000f620000300800 */
[----:B------:R-:W-:-:S04]  /*24830*/  F2FP.BF16.F32.PACK_AB R4, RZ, R4 ;  /* 0x00000004ff04723e */ /* 0x000fc800000010ff */
[----:B------:R-:W-:Y:S01]  /*24840*/  PRMT R14, R4, 0x7610, R14 ;  /* 0x00007610040e7816 */ /* 0x000fe2000000000e */
[----:B------:R-:W-:-:S05]  /*24850*/  @P6 IMAD.MOV.U32 R4, RZ, RZ, R6 ;  /* 0x000000ffff046224 */ /* 0x000fca00078e0006 */
[----:B------:R0:W-:Y:S02]  /*24860*/  @P6 STG.E.U16 desc[UR46][R4.64+0x30], R14 ;  /* 0x0000300e04006986 */ /* 0x0001e4000c10152e */
[----:B0-----:R-:W-:-:S04]  /*24870*/  IADD3 R4, P6, R6, UR13, RZ ;  /* 0x0000000d06047c10 */ /* 0x001fc8000ffde0ff */
[----:B------:R-:W-:Y:S02]  /*24880*/  IADD3.X R5, R7, UR12, RZ, P6, !PT ;  /* 0x0000000c07057c10 */ /* 0x000fe4000b7fe4ff */
[----:B------:R-:W-:Y:S01]  /*24890*/  ISETP.GT.AND P6, PT, R3, 0x19, PT ;  /* 0x000000190300780c */ /* 0x000fe20003fc4270 */
[----:B------:R-:W-:Y:S02]  /*248a0*/  FMUL R14, R20, R2 ;  /* 0x00000002140e7220 */ /* 0x000fe40000400000 */
[----:B------:R-:W5:Y:S01]  /*248b0*/  LDL.LU R20, [R1+0x138] ;  /* 0x0001380001147983 */ /* 0x000f620000300800 */
[C---:B------:R-:W-:Y:S02]  /*248c0*/  ISETP.GT.AND P6, PT, R0.reuse, 0x80, P6 ;  /* 0x000000800000780c */ /* 0x040fe400037c4270 */
[----:B------:R-:W-:Y:S01]  /*248d0*/  F2FP.BF16.F32.PACK_AB R14, RZ, R14 ;  /* 0x0000000eff0e723e */ /* 0x000fe200000010ff */
[----:B------:R-:W5:Y:S10]  /*248e0*/  LDL.LU R19, [R1+0x13c] ;  /* 0x00013c0001137983 */ /* 0x000f740000300800 */
[----:B------:R0:W-:Y:S01]  /*248f0*/  @P6 STG.E.U16 desc[UR46][R6.64+0x32], R14 ;  /* 0x0000320e06006986 */ /* 0x0001e2000c10152e */
[----:B------:R-:W-:Y:S01]  /*24900*/  ISETP.GT.AND P6, PT, R0, 0x88, P1 ;  /* 0x000000880000780c */ /* 0x000fe20000fc4270 */
[----:B0-----:R-:W-:-:S05]  /*24910*/  FMUL R6, R15, R2 ;  /* 0x000000020f067220 */ /* 0x001fca0000400000 */
[----:B------:R-:W-:-:S07]  /*24920*/  F2FP.BF16.F32.PACK_AB R6, RZ, R6 ;  /* 0x00000006ff06723e */ /* 0x000fce00000010ff */
[----:B------:R-:W-:Y:S02]  /*24930*/  @P6 MOV R7, R11 ;  /* 0x0000000b00076202 */ /* 0x000fe40000000f00 */
[----:B------:R-:W-:Y:S01]  /*24940*/  PRMT R14, R6, 0x7610, R14 ;  /* 0x00007610060e7816 */ /* 0x000fe2000000000e */
[----:B------:R-:W-:-:S05]  /*24950*/  @P6 IMAD.MOV.U32 R6, RZ, RZ, R10 ;  /* 0x000000ffff066224 */ /* 0x000fca00078e000a */
[----:B------:R0:W-:Y:S02]  /*24960*/  @P6 STG.E.U16 desc[UR46][R6.64+0x30], R14 ;  /* 0x0000300e06006986 */ /* 0x0001e4000c10152e */
[----:B0-----:R-:W-:-:S04]  /*24970*/  IADD3 R14, P6, R4, UR11, RZ ;  /* 0x0000000b040e7c10 */ /* 0x001fc8000ffde0ff */
[----:B------:R-:W-:Y:S02]  /*24980*/  IADD3.X R15, R5, UR5, RZ, P6, !PT ;  /* 0x00000005050f7c10 */ /* 0x000fe4000b7fe4ff */
[----:B------:R-:W-:-:S04]  /*24990*/  IADD3 R6, P6, R4, UR13, RZ ;  /* 0x0000000d04067c10 */ /* 0x000fc8000ffde0ff */
[----:B------:R-:W-:Y:S02]  /*249a0*/  IADD3.X R7, R5, UR12, RZ, P6, !PT ;  /* 0x0000000c05077c10 */ /* 0x000fe4000b7fe4ff */
[----:B------:R-:W-:-:S04]  /*249b0*/  ISETP.GT.AND P6, PT, R3, 0x19, PT ;  /* 0x000000190300780c */ /* 0x000fc80003fc4270 */
[----:B------:R-:W-:-:S13]  /*249c0*/  ISETP.GT.AND P6, PT, R0, 0x88, P6 ;  /* 0x000000880000780c */ /* 0x000fda00037c4270 */
[----:B------:R0:W-:Y:S04]  /*249d0*/  @P6 STG.E.U16 desc[UR46][R10.64+0x32], R18 ;  /* 0x000032120a006986 */ /* 0x0001e8000c10152e */
[----:B0-----:R-:W2:Y:S04]  /*249e0*/  LDL.LU R11, [R1+0x100] ;  /* 0x00010000010b7983 */ /* 0x001ea80000300800 */
[----:B------:R-:W3:Y:S01]  /*249f0*/  LDL.LU R18, [R1+0x104] ;  /* 0x0001040001127983 */ /* 0x000ee20000300800 */
[----:B------:R-:W-:Y:S01]  /*24a00*/  ISETP.GT.AND P6, PT, R0, 0x100, P5 ;  /* 0x000001000000780c */ /* 0x000fe20002fc4270 */
[----:B--2---:R-:W-:-:S05]  /*24a10*/  FMUL R10, R11, R2 ;  /* 0x000000020b0a7220 */ /* 0x004fca0000400000 */
[----:B------:R-:W-:-:S07]  /*24a20*/  F2FP.BF16.F32.PACK_AB R10, RZ, R10 ;  /* 0x0000000aff0a723e */ /* 0x000fce00000010ff */
[----:B------:R0:W-:Y:S02]  /*24a30*/  @P6 STG.E.U16 desc[UR46][R4.64], R10 ;  /* 0x0000000a04006986 */ /* 0x0001e4000c10152e */
[----:B0-----:R-:W-:-:S04]  /*24a40*/  IADD3 R10, P6, R6, UR11, RZ ;  /* 0x0000000b060a7c10 */ /* 0x001fc8000ffde0ff */
[----:B------:R-:W-:Y:S02]  /*24a50*/  IADD3.X R11, R7, UR5, RZ, P6, !PT ;  /* 0x00000005070b7c10 */ /* 0x000fe4000b7fe4ff */
[----:B------:R-:W-:Y:S01]  /*24a60*/  ISETP.GT.AND P6, PT, R3, 0x1, PT ;  /* 0x000000010300780c */ /* 0x000fe20003fc4270 */
[----:B---3--:R-:W-:-:S03]  /*24a70*/  FMUL R18, R18, R2 ;  /* 0x0000000212127220 */ /* 0x008fc60000400000 */
[----:B------:R-:W-:Y:S02]  /*24a80*/  ISETP.GT.AND P6, PT, R0, 0x100, P6 ;  /* 0x000001000000780c */ /* 0x000fe400037c4270 */
[----:B------:R-:W-:-:S11]  /*24a90*/  F2FP.BF16.F32.PACK_AB R18, RZ, R18 ;  /* 0x00000012ff12723e */ /* 0x000fd600000010ff */
[----:B------:R0:W-:Y:S04]  /*24aa0*/  @P6 STG.E.U16 desc[UR46][R4.64+0x2], R18 ;  /* 0x0000021204006986 */ /* 0x0001e8000c10152e */
[----:B0-----:R-:W2:Y:S01]  /*24ab0*/  LDL.LU R18, [R1+0x108] ;  /* 0x0001080001127983 */ /* 0x001ea20000300800 */
[----:B------:R-:W-:Y:S01]  /*24ac0*/  ISETP.GT.AND P6, PT, R0, 0x108, P5 ;  /* 0x000001080000780c */ /* 0x000fe20002fc4270 */
[----:B--2---:R-:W-:-:S05]  /*24ad0*/  FMUL R18, R18, R2 ;  /* 0x0000000212127220 */ /* 0x004fca0000400000 */
[----:B------:R-:W-:-:S07]  /*24ae0*/  F2FP.BF16.F32.PACK_AB R18, RZ, R18 ;  /* 0x00000012ff12723e */ /* 0x000fce00000010ff */
[----:B------:R0:W-:Y:S04]  /*24af0*/  @P6 STG.E.U16 desc[UR46][R14.64], R18 ;  /* 0x000000120e006986 */ /* 0x0001e8000c10152e */
[----:B0-----:R-:W2:Y:S01]  /*24b00*/  LDL.LU R18, [R1+0x10c] ;  /* 0x00010c0001127983 */ /* 0x001ea20000300800 */
[----:B------:R-:W-:-:S04]  /*24b10*/  ISETP.GT.AND P6, PT, R3, 0x1, PT ;  /* 0x000000010300780c */ /* 0x000fc80003fc4270 */
[----:B------:R-:W-:Y:S01]  /*24b20*/  ISETP.GT.AND P6, PT, R0, 0x108, P6 ;  /* 0x000001080000780c */ /* 0x000fe200037c4270 */
[----:B--2---:R-:W-:-:S05]  /*24b30*/  FMUL R18, R18, R2 ;  /* 0x0000000212127220 */ /* 0x004fca0000400000 */
[----:B------:R-:W-:-:S07]  /*24b40*/  F2FP.BF16.F32.PACK_AB R18, RZ, R18 ;  /* 0x00000012ff12723e */ /* 0x000fce00000010ff */
[----:B------:R0:W-:Y:S04]  /*24b50*/  @P6 STG.E.U16 desc[UR46][R14.64+0x2], R18 ;  /* 0x000002120e006986 */ /* 0x0001e8000c10152e */
[----:B0-----:R-:W2:Y:S01]  /*24b60*/  LDL.LU R18, [R1+0x110] ;  /* 0x0001100001127983 */ /* 0x001ea20000300800 */
        /* <DEDUP_REMOVED lines=18> */
[----:B------:R0:W-:Y:S01]  /*24c90*/  @P6 STG.E.U16 desc[UR46][R14.64+0x12], R18 ;  /* 0x000012120e006986 */ /* 0x0001e2000c10152e */
[----:B------:R-:W-:Y:S01]  /*24ca0*/  ISETP.GT.AND P6, PT, R0, 0x100, P0 ;  /* 0x000001000000780c */ /* 0x000fe200007c4270 */
[----:B0-----:R-:W-:-:S05]  /*24cb0*/  FMUL R18, R234, R2 ;  /* 0x00000002ea127220 */ /* 0x001fca0000400000 */
[----:B------:R-:W-:-:S07]  /*24cc0*/  F2FP.BF16.F32.PACK_AB R18, RZ, R18 ;  /* 0x00000012ff12723e */ /* 0x000fce00000010ff */
[----:B------:R0:W-:Y:S01]  /*24cd0*/  @P6 STG.E.U16 desc[UR46][R4.64+0x20], R18 ;  /* 0x0000201204006986 */ /* 0x0001e2000c10152e */
[----:B------:R-:W-:Y:S01]  /*24ce0*/  ISETP.GT.AND P6, PT, R0, 0x100, P3 ;  /* 0x000001000000780c */ /* 0x000fe20001fc4270 */
[----:B0-----:R-:W-:-:S05]  /*24cf0*/  FMUL R18, R233, R2 ;  /* 0x00000002e9127220 */ /* 0x001fca0000400000 */
[----:B------:R-:W-:-:S07]  /*24d00*/  F2FP.BF16.F32.PACK_AB R18, RZ, R18 ;  /* 0x00000012ff12723e */ /* 0x000fce00000010ff */
[----:B------:R4:W-:Y:S01]  /*24d10*/  @P6 STG.E.U16 desc[UR46][R4.64+0x22], R18 ;  /* 0x0000221204006986 */ /* 0x0009e2000c10152e */
[----:B------:R-:W-:Y:S01]  /*24d20*/  ISETP.GT.AND P6, PT, R0, 0x108, P0 ;  /* 0x000001080000780c */ /* 0x000fe200007c4270 */
[----:B----4-:R-:W-:-:S05]  /*24d30*/  FMUL R18, R232, R2 ;  /* 0x00000002e8127220 */ /* 0x010fca0000400000 */
[----:B------:R-:W-:-:S07]  /*24d40*/  F2FP.BF16.F32.PACK_AB R18, RZ, R18 ;  /* 0x00000012ff12723e */ /* 0x000fce00000010ff */
[----:B------:R5:W-:Y:S01]  /*24d50*/  @P6 STG.E.U16 desc[UR46][R14.64+0x20], R18 ;  /* 0x000020120e006986 */ /* 0x000be2000c10152e */
[----:B------:R-:W-:Y:S01]  /*24d60*/  ISETP.GT.AND P6, PT, R0, 0x108, P3 ;  /* 0x000001080000780c */ /* 0x000fe20001fc4270 */
[----:B-----5:R-:W-:-:S05]  /*24d70*/  FMUL R18, R23, R2 ;  /* 0x0000000217127220 */ /* 0x020fca0000400000 */
[----:B------:R-:W-:-:S07]  /*24d80*/  F2FP.BF16.F32.PACK_AB R18, RZ, R18 ;  /* 0x00000012ff12723e */ /* 0x000fce00000010ff */
[----:B------:R0:W-:Y:S01]  /*24d90*/  @P6 STG.E.U16 desc[UR46][R14.64+0x22], R18 ;  /* 0x000022120e006986 */ /* 0x0001e2000c10152e */
[----:B------:R-:W-:Y:S01]  /*24da0*/  ISETP.GT.AND P6, PT, R0, 0x100, P1 ;  /* 0x000001000000780c */ /* 0x000fe20000fc4270 */
[----:B0-----:R-:W-:-:S05]  /*24db0*/  FMUL R18, R22, R2 ;  /* 0x0000000216127220 */ /* 0x001fca0000400000 */
[----:B------:R-:W-:-:S07]  /*24dc0*/  F2FP.BF16.F32.PACK_AB R18, RZ, R18 ;  /* 0x00000012ff12723e */ /* 0x000fce00000010ff */
[----:B------:R0:W-:Y:S01]  /*24dd0*/  @P6 STG.E.U16 desc[UR46][R4.64+0x30], R18 ;  /* 0x0000301204006986 */ /* 0x0001e2000c10152e */
[----:B------:R-:W-:-:S04]  /*24de0*/  ISETP.GT.AND P6, PT, R3, 0x19, PT ;  /* 0x000000190300780c */ /* 0x000fc80003fc4270 */
[----:B------:R-:W-:Y:S01]  /*24df0*/  ISETP.GT.AND P6, PT, R0, 0x100, P6 ;  /* 0x000001000000780c */ /* 0x000fe200037c4270 */
[----:B0-----:R-:W-:-:S05]  /*24e00*/  FMUL R18, R21, R2 ;  /* 0x0000000215127220 */ /* 0x001fca0000400000 */
[----:B------:R-:W-:-:S07]  /*24e10*/  F2FP.BF16.F32.PACK_AB R18, RZ, R18 ;  /* 0x00000012ff12723e */ /* 0x000fce00000010ff */
        /* <DEDUP_REMOVED lines=8> */
[----:B------:R-:W-:-:S04]  /*24ea0*/  ISETP.GT.AND P6, PT, R3, 0x19, PT ;  /* 0x000000190300780c */ /* 0x000fc80003fc4270 */
[----:B------:R-:W-:Y:S01]  /*24eb0*/  ISETP.GT.AND P6, PT, R0, 0x108, P6 ;  /* 0x000001080000780c */ /* 0x000fe200037c4270 */
[----:B0-----:R-:W-:Y:S01]  /*24ec0*/  FMUL R4, R19, R2 ;  /* 0x0000000213047220 */ /* 0x001fe20000400000 */
[----:B------:R-:W2:Y:S04]  /*24ed0*/  LDL.LU R5, [R1+0xc4] ;  /* 0x0000c40001057983 */ /* 0x000ea80000300800 */
[----:B------:R-:W3:Y:S01]  /*24ee0*/  LDL.LU R20, [R1+0xe0] ;  /* 0x0000e00001147983 */ /* 0x000ee20000300800 */
[----:B------:R-:W-:-:S03]  /*24ef0*/  F2FP.BF16.F32.PACK_AB R4, RZ, R4 ;  /* 0x00000004ff04723e */ /* 0x000fc600000010ff */
[----:B------:R-:W4:Y:S04]  /*24f00*/  LDL.LU R19, [R1+0xe4] ;  /* 0x0000e40001137983 */ /* 0x000f280000300800 */
[----:B------:R-:W5:Y:S04]  /*24f10*/  LDL.LU R21, [R1+0xe8] ;  /* 0x0000e80001157983 */ /* 0x000f680000300800 */
[----:B------:R-:W5:Y:S04]  /*24f20*/  LDL.LU R22, [R1+0xec] ;  /* 0x0000ec0001167983 */ /* 0x000f680000300800 */
[----:B------:R-:W5:Y:S04]  /*24f30*/  LDL.LU R232, [R1+0xf0] ;  /* 0x0000f00001e87983 */ /* 0x000f680000300800 */
[----:B------:R-:W5:Y:S04]  /*24f40*/  LDL.LU R23, [R1+0xf4] ;  /* 0x0000f40001177983 */ /* 0x000f680000300800 */
[----:B------:R-:W5:Y:S04]  /*24f50*/  LDL.LU R233, [R1+0xf8] ;  /* 0x0000f80001e97983 */ /* 0x000f680000300800 */
[----:B------:R-:W5:Y:S04]  /*24f60*/  LDL.LU R234, [R1+0xfc] ;  /* 0x0000fc0001ea7983 */ /* 0x000f680000300800 */
[----:B------:R0:W-:Y:S04]  /*24f70*/  @P6 STG.E.U16 desc[UR46][R14.64+0x32], R4 ;  /* 0x000032040e006986 */ /* 0x0001e8000c10152e */
[----:B0-----:R-:W2:Y:S01]  /*24f80*/  LDL.LU R4, [R1+0xc0] ;  /* 0x0000c00001047983 */ /* 0x001ea20000300800 */
[----:B------:R-:W-:Y:S01]  /*24f90*/  ISETP.GT.AND P6, PT, R0, 0x180, P5 ;  /* 0x000001800000780c */ /* 0x000fe20002fc4270 */
[----:B--2---:R-:W-:-:S05]  /*24fa0*/  FMUL R4, R4, R2 ;  /* 0x0000000204047220 */ /* 0x004fca0000400000 */
[----:B------:R-:W-:-:S07]  /*24fb0*/  F2FP.BF16.F32.PACK_AB R4, RZ, R4 ;  /* 0x00000004ff04723e */ /* 0x000fce00000010ff */
        /* <DEDUP_REMOVED lines=9> */
[----:B0-----:R-:W2:Y:S04]  /*25050*/  LDL.LU R4, [R1+0xc8] ;  /* 0x0000c80001047983 */ /* 0x001ea80000300800 */
[----:B------:R-:W3:Y:S04]  /*25060*/  LDL.LU R14, [R1+0xcc] ;  /* 0x0000cc00010e7983 */ /* 0x000ee80000300800 */
[----:B------:R-:W4:Y:S01]  /*25070*/  LDL.LU R5, [R1+0xd0] ;  /* 0x0000d00001057983 */ /* 0x000f220000300800 */
[----:B------:R-:W-:-:S02]  /*25080*/  ISETP.GT.AND P5, PT, R0, 0x188, P5 ;  /* 0x000001880000780c */ /* 0x000fc40002fa4270 */
[----:B------:R-:W-:Y:S01]  /*25090*/  ISETP.GT.AND P6, PT, R3, 0x1, PT ;  /* 0x000000010300780c */ /* 0x000fe20003fc4270 */
[----:B--2---:R-:W-:-:S05]  /*250a0*/  FMUL R4, R4, R2 ;  /* 0x0000000204047220 */ /* 0x004fca0000400000 */
[----:B------:R-:W-:-:S05]  /*250b0*/  F2FP.BF16.F32.PACK_AB R4, RZ, R4 ;  /* 0x00000004ff04723e */ /* 0x000fca00000010ff */
[----:B------:R3:W-:Y:S01]  /*250c0*/  @P5 STG.E.U16 desc[UR46][R10.64], R4 ;  /* 0x000000040a005986 */ /* 0x0007e2000c10152e */
[----:B------:R-:W-:Y:S01]  /*250d0*/  ISETP.GT.AND P5, PT, R0, 0x188, P6 ;  /* 0x000001880000780c */ /* 0x000fe200037a4270 */
[-C--:B---3--:R-:W-:Y:S01]  /*250e0*/  FMUL R4, R14, R2.reuse ;  /* 0x000000020e047220 */ /* 0x088fe20000400000 */
[----:B----4-:R-:W-:-:S04]  /*250f0*/  FMUL R14, R5, R2 ;  /* 0x00000002050e7220 */ /* 0x010fc80000400000 */
[----:B------:R-:W-:-:S07]  /*25100*/  F2FP.BF16.F32.PACK_AB R4, RZ, R4 ;  /* 0x00000004ff04723e */ /* 0x000fce00000010ff */
[----:B------:R-:W-:Y:S02]  /*25110*/  @P5 MOV R5, R11 ;  /* 0x0000000b00055202 */ /* 0x000fe40000000f00 */
[----:B------:R-:W-:Y:S01]  /*25120*/  PRMT R15, R4, 0x7610, R15 ;  /* 0x00007610040f7816 */ /* 0x000fe2000000000f */
[----:B------:R-:W-:-:S05]  /*25130*/  @P5 IMAD.MOV.U32 R4, RZ, RZ, R10 ;  /* 0x000000ffff045224 */ /* 0x000fca00078e000a */
[----:B------:R0:W-:Y:S04]  /*25140*/  @P5 STG.E.U16 desc[UR46][R4.64+0x2], R15 ;  /* 0x0000020f04005986 */ /* 0x0001e8000c10152e */
[----:B0-----:R-:W2:Y:S04]  /*25150*/  LDL.LU R15, [R1+0xd4] ;  /* 0x0000d400010f7983 */ /* 0x001ea80000300800 */
[----:B------:R-:W3:Y:S01]  /*25160*/  LDL.LU R5, [R1+0xd8] ;  /* 0x0000d80001057983 */ /* 0x000ee20000300800 */
[----:B------:R-:W-:Y:S02]  /*25170*/  ISETP.GT.AND P5, PT, R0, 0x180, P2 ;  /* 0x000001800000780c */ /* 0x000fe400017a4270 */
[----:B------:R-:W-:-:S04]  /*25180*/  F2FP.BF16.F32.PACK_AB R4, RZ, R14 ;  /* 0x0000000eff04723e */ /* 0x000fc800000010ff */
[----:B------:R-:W-:-:S07]  /*25190*/  PRMT R18, R4, 0x7610, R18 ;  /* 0x0000761004127816 */ /* 0x000fce0000000012 */
[----:B------:R-:W-:Y:S02]  /*251a0*/  @P5 IMAD.MOV.U32 R4, RZ, RZ, R6 ;  /* 0x000000ffff045224 */ /* 0x000fe400078e0006 */
[----:B---3--:R-:W-:Y:S01]  /*251b0*/  FMUL R14, R5, R2 ;  /* 0x00000002050e7220 */ /* 0x008fe20000400000 */
[----:B------:R-:W-:-:S05]  /*251c0*/  @P5 IMAD.MOV.U32 R5, RZ, RZ, R7 ;  /* 0x000000ffff055224 */ /* 0x000fca00078e0007 */
[----:B------:R0:W-:Y:S04]  /*251d0*/  @P5 STG.E.U16 desc[UR46][R4.64+0x10], R18 ;  /* 0x0000101204005986 */ /* 0x0001e8000c10152e */
[----:B0-----:R-:W3:Y:S01]  /*251e0*/  LDL.LU R5, [R1+0xdc] ;  /* 0x0000dc0001057983 */ /* 0x001ee20000300800 */
[C---:B------:R-:W-:Y:S02]  /*251f0*/  ISETP.GT.AND P5, PT, R0.reuse, 0x180, P4 ;  /* 0x000001800000780c */ /* 0x040fe400027a4270 */
[----:B------:R-:W-:Y:S01]  /*25200*/  ISETP.GT.AND P2, PT, R0, 0x188, P2 ;  /* 0x000001880000780c */ /* 0x000fe20001744270 */
[----:B--2---:R-:W-:Y:S01]  /*25210*/  FMUL R15, R15, R2 ;  /* 0x000000020f0f7220 */ /* 0x004fe20000400000 */
[----:B------:R-:W-:-:S04]  /*25220*/  F2FP.BF16.F32.PACK_AB R14, RZ, R14 ;  /* 0x0000000eff0e723e */ /* 0x000fc800000010ff */
[----:B------:R-:W-:-:S05]  /*25230*/  F2FP.BF16.F32.PACK_AB R15, RZ, R15 ;  /* 0x0000000fff0f723e */ /* 0x000fca00000010ff */
[----:B------:R-:W-:Y:S01]  /*25240*/  @P5 IMAD.MOV.U32 R4, RZ, RZ, R6 ;  /* 0x000000ffff045224 */ /* 0x000fe200078e0006 */
[----:B------:R-:W-:Y:S01]  /*25250*/  ISETP.GT.AND P4, PT, R0, 0x188, P4 ;  /* 0x000001880000780c */ /* 0x000fe20002784270 */
[-C--:B------:R-:W-:Y:S01]  /*25260*/  FMUL R20, R20, R2.reuse ;  /* 0x0000000214147220 */ /* 0x080fe20000400000 */
[----:B------:R-:W-:Y:S01]  /*25270*/  PRMT R235, R14, 0x7610, R235 ;  /* 0x000076100eeb7816 */ /* 0x000fe200000000eb */
[-C--:B------:R-:W-:Y:S01]  /*25280*/  FMUL R19, R19, R2.reuse ;  /* 0x0000000213137220 */ /* 0x080fe20000400000 */
[-C--:B-----5:R-:W-:Y:S01]  /*25290*/  FMUL R21, R21, R2.reuse ;  /* 0x0000000215157220 */ /* 0x0a0fe20000400000 */
[-C--:B------:R-:W-:Y:S01]  /*252a0*/  FMUL R232, R232, R2.reuse ;  /* 0x00000002e8e87220 */ /* 0x080fe20000400000 */
[-C--:B------:R-:W-:Y:S01]  /*252b0*/  FMUL R22, R22, R2.reuse ;  /* 0x0000000216167220 */ /* 0x080fe20000400000 */
[-C--:B------:R-:W-:Y:S01]  /*252c0*/  FMUL R233, R233, R2.reuse ;  /* 0x00000002e9e97220 */ /* 0x080fe20000400000 */
[----:B---3--:R-:W-:Y:S01]  /*252d0*/  FMUL R18, R5, R2 ;  /* 0x0000000205127220 */ /* 0x008fe20000400000 */
[----:B------:R-:W-:-:S05]  /*252e0*/  @P5 IMAD.MOV.U32 R5, RZ, RZ, R7 ;  /* 0x000000ffff055224 */ /* 0x000fca00078e0007 */
[----:B------:R0:W-:Y:S01]  /*252f0*/  @P5 STG.E.U16 desc[UR46][R4.64+0x12], R15 ;  /* 0x0000120f04005986 */ /* 0x0001e2000c10152e */
[----:B------:R-:W-:Y:S01]  /*25300*/  ISETP.GT.AND P5, PT, R0, 0x180, P0 ;  /* 0x000001800000780c */ /* 0x000fe200007a4270 */
[----:B0-----:R-:W-:Y:S01]  /*25310*/  @P2 IMAD.MOV.U32 R4, RZ, RZ, R10 ;  /* 0x000000ffff042224 */ /* 0x001fe200078e000a */
[----:B------:R-:W-:-:S05]  /*25320*/  @P2 MOV R5, R11 ;  /* 0x0000000b00052202 */ /* 0x000fca0000000f00 */
[----:B------:R0:W-:Y:S01]  /*25330*/  @P2 STG.E.U16 desc[UR46][R4.64+0x10], R235 ;  /* 0x000010eb04002986 */ /* 0x0001e2000c10152e */
[----:B------:R-:W-:Y:S02]  /*25340*/  F2FP.BF16.F32.PACK_AB R15, RZ, R19 ;  /* 0x00000013ff0f723e */ /* 0x000fe400000010ff */
[C---:B------:R-:W-:Y:S02]  /*25350*/  ISETP.GT.AND P2, PT, R0.reuse, 0x180, P3 ;  /* 0x000001800000780c */ /* 0x040fe40001f44270 */
[----:B------:R-:W-:Y:S02]  /*25360*/  F2FP.BF16.F32.PACK_AB R14, RZ, R18 ;  /* 0x00000012ff0e723e */ /* 0x000fe400000010ff */
[----:B0-----:R-:W-:Y:S01]  /*25370*/  F2FP.BF16.F32.PACK_AB R4, RZ, R20 ;  /* 0x00000014ff04723e */ /* 0x001fe200000010ff */
[----:B------:R-:W-:Y:S01]  /*25380*/  @P4 IMAD.MOV.U32 R5, RZ, RZ, R11 ;  /* 0x000000ffff054224 */ /* 0x000fe200078e000b */
[----:B------:R-:W-:Y:S01]  /*25390*/  ISETP.GT.AND P0, PT, R0, 0x188, P0 ;  /* 0x000001880000780c */ /* 0x000fe20000704270 */
[----:B------:R-:W2:Y:S01]  /*253a0*/  LDL.LU R235, [R1+0xbc] ;  /* 0x0000bc0001eb7983 */ /* 0x000ea20000300800 */
[----:B------:R-:W-:Y:S01]  /*253b0*/  PRMT R19, R4, 0x7610, R19 ;  /* 0x0000761004137816 */ /* 0x000fe20000000013 */
[----:B------:R-:W-:Y:S01]  /*253c0*/  @P4 IMAD.MOV.U32 R4, RZ, RZ, R10 ;  /* 0x000000ffff044224 */ /* 0x000fe200078e000a */
[----:B------:R-:W-:Y:S01]  /*253d0*/  PRMT R18, R15, 0x7610, R18 ;  /* 0x000076100f127816 */ /* 0x000fe20000000012 */
[----:B------:R-:W3:Y:S04]  /*253e0*/  LDL.LU R20, [R1+0x98] ;  /* 0x0000980001147983 */ /* 0x000ee80000300800 */
[----:B------:R0:W-:Y:S01]  /*253f0*/  @P4 STG.E.U16 desc[UR46][R4.64+0x12], R14 ;  /* 0x0000120e04004986 */ /* 0x0001e2000c10152e */
[----:B------:R-:W-:Y:S01]  /*25400*/  ISETP.GT.AND P3, PT, R0, 0x188, P3 ;  /* 0x000001880000780c */ /* 0x000fe20001f64270 */
[----:B0-----:R-:W-:-:S02]  /*25410*/  @P5 IMAD.MOV.U32 R4, RZ, RZ, R6 ;  /* 0x000000ffff045224 */ /* 0x001fc400078e0006 */
[----:B------:R-:W-:Y:S01]  /*25420*/  @P5 IMAD.MOV.U32 R5, RZ, RZ, R7 ;  /* 0x000000ffff055224 */ /* 0x000fe200078e0007 */
[----:B------:R-:W-:Y:S02]  /*25430*/  F2FP.BF16.F32.PACK_AB R14, RZ, R21 ;  /* 0x00000015ff0e723e */ /* 0x000fe400000010ff */
[----:B------:R-:W4:Y:S04]  /*25440*/  LDL.LU R21, [R1+0x94] ;  /* 0x0000940001157983 */ /* 0x000f280000300800 */
[----:B------:R0:W-:Y:S01]  /*25450*/  @P5 STG.E.U16 desc[UR46][R4.64+0x20], R19 ;  /* 0x0000201304005986 */ /* 0x0001e2000c10152e */
[----:B------:R-:W-:Y:S01]  /*25460*/  PRMT R15, R14, 0x7610, R15 ;  /* 0x000076100e0f7816 */ /* 0x000fe2000000000f */
[----:B0-----:R-:W-:Y:S01]  /*25470*/  @P2 IMAD.MOV.U32 R4, RZ, RZ, R6 ;  /* 0x000000ffff042224 */ /* 0x001fe200078e0006 */
[----:B------:R-:W-:Y:S01]  /*25480*/  @P2 MOV R5, R7 ;  /* 0x0000000700052202 */ /* 0x000fe20000000f00 */
[----:B------:R-:W5:Y:S04]  /*25490*/  LDL.LU R19, [R1+0xb8] ;  /* 0x0000b80001137983 */ /* 0x000f680000300800 */
[----:B------:R0:W-:Y:S01]  /*254a0*/  @P2 STG.E.U16 desc[UR46][R4.64+0x22], R18 ;  /* 0x0000221204002986 */ /* 0x0001e2000c10152e */
[----:B------:R-:W-:Y:S01]  /*254b0*/  ISETP.GT.AND P2, PT, R0, 0x180, P1 ;  /* 0x000001800000780c */ /* 0x000fe20000f44270 */
[----:B0-----:R-:W-:-:S02]  /*254c0*/  @P0 IMAD.MOV.U32 R4, RZ, RZ, R10 ;  /* 0x000000ffff040224 */ /* 0x001fc400078e000a */
[----:B------:R-:W-:-:S05]  /*254d0*/  @P0 IMAD.MOV.U32 R5, RZ, RZ, R11 ;  /* 0x000000ffff050224 */ /* 0x000fca00078e000b */
[----:B------:R0:W-:Y:S01]  /*254e0*/  @P0 STG.E.U16 desc[UR46][R4.64+0x20], R15 ;  /* 0x0000200f04000986 */ /* 0x0001e2000c10152e */
[----:B------:R-:W-:-:S03]  /*254f0*/  F2FP.BF16.F32.PACK_AB R14, RZ, R22 ;  /* 0x00000016ff0e723e */ /* 0x000fc600000010ff */
[----:B------:R-:W2:Y:S01]  /*25500*/  LDL.LU R22, [R1+0xb4] ;  /* 0x0000b40001167983 */ /* 0x000ea20000300800 */
[----:B0-----:R-:W-:Y:S01]  /*25510*/  F2FP.BF16.F32.PACK_AB R4, RZ, R232 ;  /* 0x000000e8ff04723e */ /* 0x001fe200000010ff */
[----:B------:R-:W-:Y:S02]  /*25520*/  @P3 IMAD.MOV.U32 R5, RZ, RZ, R11 ;  /* 0x000000ffff053224 */ /* 0x000fe400078e000b */
[----:B------:R-:W5:Y:S01]  /*25530*/  LDL.LU R232, [R1+0xb0] ;  /* 0x0000b00001e87983 */ /* 0x000f620000300800 */
[----:B------:R-:W-:Y:S01]  /*25540*/  PRMT R18, R4, 0x7610, R18 ;  /* 0x0000761004127816 */ /* 0x000fe20000000012 */
[----:B------:R-:W-:-:S05]  /*25550*/  @P3 IMAD.MOV.U32 R4, RZ, RZ, R10 ;  /* 0x000000ffff043224 */ /* 0x000fca00078e000a */
[----:B------:R0:W-:Y:S02]  /*25560*/  @P3 STG.E.U16 desc[UR46][R4.64+0x22], R14 ;  /* 0x0000220e04003986 */ /* 0x0001e4000c10152e */
[----:B0-----:R-:W-:Y:S01]  /*25570*/  @P2 IMAD.MOV.U32 R4, RZ, RZ, R6 ;  /* 0x000000ffff042224 */ /* 0x001fe200078e0006 */
[----:B------:R-:W-:Y:S02]  /*25580*/  @P2 MOV R5, R7 ;  /* 0x0000000700052202 */ /* 0x000fe40000000f00 */
[----:B------:R-:W-:Y:S02]  /*25590*/  F2FP.BF16.F32.PACK_AB R14, RZ, R233 ;  /* 0x000000e9ff0e723e */ /* 0x000fe400000010ff */
[----:B------:R-:W2:Y:S04]  /*255a0*/  LDL.LU R233, [R1+0xac] ;  /* 0x0000ac0001e97983 */ /* 0x000ea80000300800 */
[----:B------:R0:W-:Y:S04]  /*255b0*/  @P2 STG.E.U16 desc[UR46][R4.64+0x30], R18 ;  /* 0x0000301204002986 */ /* 0x0001e8000c10152e */
[----:B0-----:R-:W3:Y:S01]  /*255c0*/  LDL.LU R5, [R1+0x80] ;  /* 0x0000800001057983 */ /* 0x001ee20000300800 */
[----:B------:R-:W-:Y:S01]  /*255d0*/  ISETP.GT.AND P4, PT, R3, 0x19, PT ;  /* 0x000000190300780c */ /* 0x000fe20003f84270 */
[-C--:B------:R-:W-:Y:S01]  /*255e0*/  FMUL R23, R23, R2.reuse ;  /* 0x0000000217177220 */ /* 0x080fe20000400000 */
[----:B------:R-:W-:Y:S01]  /*255f0*/  ISETP.GT.AND P1, PT, R0, 0x188, P1 ;  /* 0x000001880000780c */ /* 0x000fe20000f24270 */
[----:B------:R-:W-:Y:S01]  /*25600*/  FMUL R234, R234, R2 ;  /* 0x00000002eaea7220 */ /* 0x000fe20000400000 */
[----:B------:R-:W-:Y:S01]  /*25610*/  ISETP.GT.AND P0, PT, R0, 0x180, P4 ;  /* 0x000001800000780c */ /* 0x000fe20002704270 */
[----:B------:R-:W5:Y:S01]  /*25620*/  LDL.LU R18, [R1+0xa8] ;  /* 0x0000a80001127983 */ /* 0x000f620000300800 */
[----:B------:R-:W-:-:S09]  /*25630*/  F2FP.BF16.F32.PACK_AB R15, RZ, R23 ;  /* 0x00000017ff0f723e */ /* 0x000fd200000010ff */
[----:B------:R-:W-:Y:S02]  /*25640*/  @P1 IMAD.MOV.U32 R4, RZ, RZ, R10 ;  /* 0x000000ffff041224 */ /* 0x000fe400078e000a */
[----:B------:R0:W-:Y:S02]  /*25650*/  @P0 STG.E.U16 desc[UR46][R6.64+0x32], R15 ;  /* 0x0000320f06000986 */ /* 0x0001e4000c10152e */
[----:B0-----:R-:W-:Y:S01]  /*25660*/  F2FP.BF16.F32.PACK_AB R6, RZ, R234 ;  /* 0x000000eaff06723e */ /* 0x001fe200000010ff */
[----:B---3--:R-:W-:Y:S01]  /*25670*/  FMUL R7, R5, R2 ;  /* 0x0000000205077220 */ /* 0x008fe20000400000 */
[----:B------:R-:W-:-:S05]  /*25680*/  @P1 IMAD.MOV.U32 R5, RZ, RZ, R11 ;  /* 0x000000ffff051224 */ /* 0x000fca00078e000b */
[----:B------:R0:W-:Y:S04]  /*25690*/  @P1 STG.E.U16 desc[UR46][R4.64+0x30], R14 ;  /* 0x0000300e04001986 */ /* 0x0001e8000c10152e */
[----:B0-----:R-:W3:Y:S01]  /*256a0*/  LDL.LU R4, [R1+0x84] ;  /* 0x0000840001047983 */ /* 0x001ee20000300800 */
[----:B------:R-:W-:-:S03]  /*256b0*/  F2FP.BF16.F32.PACK_AB R5, RZ, R7 ;  /* 0x00000007ff05723e */ /* 0x000fc600000010ff */
[----:B------:R-:W2:Y:S04]  /*256c0*/  LDL.LU R234, [R1+0xa4] ;  /* 0x0000a40001ea7983 */ /* 0x000ea80000300800 */
[----:B------:R-:W4:Y:S01]  /*256d0*/  LDL.LU R7, [R1+0x88] ;  /* 0x0000880001077983 */ /* 0x000f220000300800 */
[----:B------:R-:W-:Y:S02]  /*256e0*/  ISETP.GT.AND P0, PT, R0, 0x188, P4 ;  /* 0x000001880000780c */ /* 0x000fe40002704270 */
[----:B------:R-:W-:Y:S02]  /*256f0*/  PRMT R15, R6, 0x7610, R15 ;  /* 0x00007610060f7816 */ /* 0x000fe4000000000f */
[----:B------:R-:W-:-:S09]  /*25700*/  PRMT R14, R5, 0x7610, R14 ;  /* 0x00007610050e7816 */ /* 0x000fd2000000000e */
[----:B------:R0:W-:Y:S01]  /*25710*/  @P0 STG.E.U16 desc[UR46][R10.64+0x32], R15 ;  /* 0x0000320f0a000986 */ /* 0x0001e2000c10152e */
[C---:B------:R-:W-:Y:S02]  /*25720*/  ISETP.GT.AND P6, PT, R3.reuse, 0x20, PT ;  /* 0x000000200300780c */ /* 0x040fe40003fc4270 */
[----:B------:R-:W-:Y:S02]  /*25730*/  ISETP.GT.AND P5, PT, R3, 0x21, PT ;  /* 0x000000210300780c */ /* 0x000fe40003fa4270 */
[----:B------:R-:W-:Y:S01]  /*25740*/  ISETP.GT.AND P1, PT, R0, RZ, P6 ;  /* 0x000000ff0000720c */ /* 0x000fe20003724270 */
[----:B----4-:R-:W-:-:S05]  /*25750*/  FMUL R7, R7, R2 ;  /* 0x0000000207077220 */ /* 0x010fca0000400000 */
[----:B------:R-:W-:Y:S02]  /*25760*/  F2FP.BF16.F32.PACK_AB R5, RZ, R7 ;  /* 0x00000007ff05723e */ /* 0x000fe400000010ff */
[----:B------:R-:W4:Y:S04]  /*25770*/  LDL.LU R7, [R1+0x90] ;  /* 0x0000900001077983 */ /* 0x000f280000300800 */
[----:B0-----:R-:W5:Y:S01]  /*25780*/  LDL.LU R11, [R1+0x8c] ;  /* 0x00008c00010b7983 */ /* 0x001f620000300800 */
[----:B---3--:R-:W-:Y:S01]  /*25790*/  FMUL R4, R4, R2 ;  /* 0x0000000204047220 */ /* 0x008fe20000400000 */
[C---:B------:R-:W-:Y:S02]  /*257a0*/  ISETP.GT.AND P2, PT, R0.reuse, RZ, P5 ;  /* 0x000000ff0000720c */ /* 0x040fe40002f44270 */
[----:B------:R-:W-:-:S02]  /*257b0*/  ISETP.GT.AND P3, PT, R0, 0x8, P6 ;  /* 0x000000080000780c */ /* 0x000fc40003764270 */
[----:B------:R-:W-:Y:S01]  /*257c0*/  F2FP.BF16.F32.PACK_AB R4, RZ, R4 ;  /* 0x00000004ff04723e */ /* 0x000fe200000010ff */
[----:B------:R0:W-:Y:S01]  /*257d0*/  @P1 STG.E.U16 desc[UR46][R12.64+0x40], R14 ;  /* 0x0000400e0c001986 */ /* 0x0001e2000c10152e */
[----:B------:R-:W-:Y:S02]  /*257e0*/  IMAD.MOV.U32 R15, RZ, RZ, R9 ;  /* 0x000000ffff0f7224 */ /* 0x000fe400078e0009 */
[----:B------:R-:W-:Y:S02]  /*257f0*/  PRMT R6, R4, 0x7610, R6 ;  /* 0x0000761004067816 */ /* 0x000fe40000000006 */
[----:B------:R-:W-:-:S03]  /*25800*/  PRMT R4, R5, 0x7610, R4 ;  /* 0x0000761005047816 */ /* 0x000fc60000000004 */
[----:B------:R-:W-:Y:S01]  /*25810*/  @P2 STG.E.U16 desc[UR46][R12.64+0x42], R6 ;  /* 0x000042060c002986 */ /* 0x000fe2000c10152e */
[----:B0-----:R-:W-:Y:S01]  /*25820*/  IMAD.MOV.U32 R14, RZ, RZ, R8 ;  /* 0x000000ffff0e7224 */ /* 0x001fe200078e0008 */
[C---:B------:R-:W-:Y:S02]  /*25830*/  ISETP.GT.AND P0, PT, R0.reuse, 0x8, P5 ;  /* 0x000000080000780c */ /* 0x040fe40002f04270 */
[C---:B------:R-:W-:Y:S01]  /*25840*/  ISETP.GT.AND P4, PT, R3.reuse, 0x28, PT ;  /* 0x000000280300780c */ /* 0x040fe20003f84270 */
[----:B------:R-:W-:Y:S01]  /*25850*/  IMAD.U32 R10, RZ, RZ, UR8 ;  /* 0x00000008ff0a7e24 */ /* 0x000fe2000f8e00ff */
[----:B------:R0:W-:Y:S01]  /*25860*/  @P3 STG.E.U16 desc[UR46][R14.64+0x40], R4 ;  /* 0x000040040e003986 */ /* 0x0001e2000c10152e */
[----:B------:R-:W-:Y:S01]  /*25870*/  ISETP.GT.AND P3, PT, R3, 0x29, PT ;  /* 0x000000290300780c */ /* 0x000fe20003f64270 */
[----:B------:R-:W-:Y:S02]  /*25880*/  IMAD.U32 R9, RZ, RZ, UR5 ;  /* 0x00000005ff097e24 */ /* 0x000fe4000f8e00ff */
[----:B------:R-:W3:Y:S01]  /*25890*/  LDL.LU R8, [R1+0x9c] ;  /* 0x00009c0001087983 */ /* 0x000ee20000300800 */
[----:B------:R-:W-:-:S02]  /*258a0*/  ISETP.GT.AND P2, PT, R0, RZ, P3 ;  /* 0x000000ff0000720c */ /* 0x000fc40001f44270 */
[----:B------:R-:W-:Y:S01]  /*258b0*/  ISETP.GT.AND P1, PT, R0, RZ, P4 ;  /* 0x000000ff0000720c */ /* 0x000fe20002724270 */
[----:B0-----:R-:W-:-:S05]  /*258c0*/  FMUL R4, R21, R2 ;  /* 0x0000000215047220 */ /* 0x001fca0000400000 */
[----:B------:R-:W-:Y:S01]  /*258d0*/  F2FP.BF16.F32.PACK_AB R4, RZ, R4 ;  /* 0x00000004ff04723e */ /* 0x000fe200000010ff */
[-C--:B-----5:R-:W-:Y:S01]  /*258e0*/  FMUL R6, R11, R2.reuse ;  /* 0x000000020b067220 */ /* 0x0a0fe20000400000 */
[----:B----4-:R-:W-:Y:S01]  /*258f0*/  FMUL R5, R7, R2 ;  /* 0x0000000207057220 */ /* 0x010fe20000400000 */
[----:B------:R-:W-:-:S03]  /*25900*/  IMAD.WIDE.U32 R10, R10, 0xf0, R14 ;  /* 0x000000f00a0a7825 */ /* 0x000fc600078e000e */
[----:B------:R-:W-:Y:S02]  /*25910*/  F2FP.BF16.F32.PACK_AB R6, RZ, R6 ;  /* 0x00000006ff06723e */ /* 0x000fe400000010ff */
[----:B------:R-:W-:-:S03]  /*25920*/  F2FP.BF16.F32.PACK_AB R5, RZ, R5 ;  /* 0x00000005ff05723e */ /* 0x000fc600000010ff */
[----:B------:R0:W-:Y:S01]  /*25930*/  @P0 STG.E.U16 desc[UR46][R14.64+0x42], R6 ;  /* 0x000042060e000986 */ /* 0x0001e2000c10152e */
[----:B------:R-:W-:-:S03]  /*25940*/  IADD3 R7, R11, UR4, RZ ;  /* 0x000000040b077c10 */ /* 0x000fc6000fffe0ff */
[----:B------:R1:W-:Y:S04]  /*25950*/  @P2 STG.E.U16 desc[UR46][R12.64+0x52], R4 ;  /* 0x000052040c002986 */ /* 0x0003e8000c10152e */
[----:B------:R4:W-:Y:S01]  /*25960*/  @P1 STG.E.U16 desc[UR46][R12.64+0x50], R5 ;  /* 0x000050050c001986 */ /* 0x0009e2000c10152e */
[----:B0-----:R-:W-:Y:S01]  /*25970*/  FMUL R6, R20, R2 ;  /* 0x0000000214067220 */ /* 0x001fe20000400000 */
[----:B------:R-:W-:Y:S01]  /*25980*/  IMAD.U32 R20, RZ, RZ, UR11 ;  /* 0x0000000bff147e24 */ /* 0x000fe2000f8e00ff */
[----:B-1----:R-:W-:-:S04]  /*25990*/  IADD3 R4, P0, R10, UR13, RZ ;  /* 0x0000000d0a047c10 */ /* 0x002fc8000ff1e0ff */
[----:B----4-:R-:W-:Y:S02]  /*259a0*/  IADD3.X R5, R7, UR12, RZ, P0, !PT ;  /* 0x0000000c07057c10 */ /* 0x010fe400087fe4ff */
[----:B------:R-:W-:-:S04]  /*259b0*/  IADD3 R20, P0, P2, R20, UR13, R4 ;  /* 0x0000000d14147c10 */ /* 0x000fc8000fa1e004 */
[----:B------:R-:W-:Y:S02]  /*259c0*/  IADD3.X R21, R9, UR12, R5, P0, P2 ;  /* 0x0000000c09157c10 */ /* 0x000fe400087e4405 */
[----:B------:R-:W4:Y:S01]  /*259d0*/  LDL.LU R9, [R1+0xa0] ;  /* 0x0000a00001097983 */ /* 0x000f220000300800 */
[C---:B------:R-:W-:Y:S02]  /*259e0*/  ISETP.GT.AND P1, PT, R0.reuse, 0x8, P4 ;  /* 0x000000080000780c */ /* 0x040fe40002724270 */
[----:B------:R-:W-:Y:S02]  /*259f0*/  F2FP.BF16.F32.PACK_AB R6, RZ, R6 ;  /* 0x00000006ff06723e */ /* 0x000fe400000010ff */
[----:B------:R-:W-:Y:S02]  /*25a00*/  ISETP.GT.AND P2, PT, R3, 0x30, PT ;  /* 0x000000300300780c */ /* 0x000fe40003f44270 */
[----:B------:R-:W-:Y:S01]  /*25a10*/  ISETP.GT.AND P0, PT, R0, 0x8, P3 ;  /* 0x000000080000780c */ /* 0x000fe20001f04270 */
[----:B---3--:R-:W-:-:S06]  /*25a20*/  FMUL R8, R8, R2 ;  /* 0x0000000208087220 */ /* 0x008fcc0000400000 */
[----:B------:R4:W-:Y:S01]  /*25a30*/  @P1 STG.E.U16 desc[UR46][R14.64+0x50], R6 ;  /* 0x000050060e001986 */ /* 0x0009e2000c10152e */
[----:B------:R-:W-:Y:S02]  /*25a40*/  ISETP.GT.AND P1, PT, R0, RZ, P2 ;  /* 0x000000ff0000720c */ /* 0x000fe40001724270 */
[----:B------:R-:W-:-:S05]  /*25a50*/  F2FP.BF16.F32.PACK_AB R8, RZ, R8 ;  /* 0x00000008ff08723e */ /* 0x000fca00000010ff */
[----:B------:R-:W-:Y:S01]  /*25a60*/  @P0 STG.E.U16 desc[UR46][R14.64+0x52], R8 ;  /* 0x000052080e000986 */ /* 0x000fe2000c10152e */
[----:B------:R-:W-:Y:S01]  /*25a70*/  ISETP.GT.AND P0, PT, R3, 0x31, PT ;  /* 0x000000310300780c */ /* 0x000fe20003f04270 */
[----:B----4-:R-:W-:Y:S02]  /*25a80*/  FMUL R6, R9, R2 ;  /* 0x0000000209067220 */ /* 0x010fe40000400000 */
[----:B------:R-:W3:Y:S03]  /*25a90*/  LDL.LU R9, [R1+0x6c] ;  /* 0x00006c0001097983 */ /* 0x000ee60000300800 */
[----:B------:R-:W-:-:S05]  /*25aa0*/  F2FP.BF16.F32.PACK_AB R6, RZ, R6 ;  /* 0x00000006ff06723e */ /* 0x000fca00000010ff */
[----:B------:R2:W-:Y:S01]  /*25ab0*/  @P1 STG.E.U16 desc[UR46][R12.64+0x60], R6 ;  /* 0x000060060c001986 */ /* 0x0005e2000c10152e */
[----:B------:R-:W-:Y:S01]  /*25ac0*/  ISETP.GT.AND P1, PT, R0, RZ, P0 ;  /* 0x000000ff0000720c */ /* 0x000fe20000724270 */
[----:B--2---:R-:W-:Y:S02]  /*25ad0*/  FMUL R6, R234, R2 ;  /* 0x00000002ea067220 */ /* 0x004fe40000400000 */
[----:B------:R-:W2:Y:S03]  /*25ae0*/  LDL.LU R234, [R1+0x70] ;  /* 0x0000700001ea7983 */ /* 0x000ea60000300800 */
[----:B------:R-:W-:-:S07]  /*25af0*/  F2FP.BF16.F32.PACK_AB R6, RZ, R6 ;  /* 0x00000006ff06723e */ /* 0x000fce00000010ff */
[----:B------:R0:W-:Y:S01]  /*25b00*/  @P1 STG.E.U16 desc[UR46][R12.64+0x62], R6 ;  /* 0x000062060c001986 */ /* 0x0001e2000c10152e */
[----:B------:R-:W-:Y:S01]  /*25b10*/  ISETP.GT.AND P1, PT, R0, 0x8, P2 ;  /* 0x000000080000780c */ /* 0x000fe20001724270 */
[----:B0-----:R-:W-:-:S05]  /*25b20*/  FMUL R6, R18, R2 ;  /* 0x0000000212067220 */ /* 0x001fca0000400000 */
[----:B------:R-:W-:-:S04]  /*25b30*/  F2FP.BF16.F32.PACK_AB R6, RZ, R6 ;  /* 0x00000006ff06723e */ /* 0x000fc800000010ff */
[----:B------:R-:W-:Y:S01]  /*25b40*/  PRMT R8, R6, 0x7610, R8 ;  /* 0x0000761006087816 */ /* 0x000fe20000000008 */
[----:B------:R-:W-:Y:S02]  /*25b50*/  FMUL R6, R233, R2 ;  /* 0x00000002e9067220 */ /* 0x000fe40000400000 */
[----:B------:R-:W4:Y:S04]  /*25b60*/  LDL.LU R233, [R1+0x74] ;  /* 0x0000740001e97983 */ /* 0x000f280000300800 */
[----:B------:R0:W-:Y:S01]  /*25b70*/  @P1 STG.E.U16 desc[UR46][R14.64+0x60], R8 ;  /* 0x000060080e001986 */ /* 0x0001e2000c10152e */
[----:B------:R-:W-:Y:S02]  /*25b80*/  ISETP.GT.AND P1, PT, R0, 0x8, P0 ;  /* 0x000000080000780c */ /* 0x000fe40000724270 */
[----:B------:R-:W-:-:S04]  /*25b90*/  F2FP.BF16.F32.PACK_AB R6, RZ, R6 ;  /* 0x00000006ff06723e */ /* 0x000fc800000010ff */
[----:B0-----:R-:W-:-:S07]  /*25ba0*/  PRMT R8, R6, 0x7610, R8 ;  /* 0x0000761006087816 */ /* 0x001fce0000000008 */
[----:B------:R-:W-:Y:S01]  /*25bb0*/  @P1 STG.E.U16 desc[UR46][R14.64+0x62], R8 ;  /* 0x000062080e001986 */ /* 0x000fe2000c10152e */
[----:B------:R-:W-:Y:S01]  /*25bc0*/  ISETP.GT.AND P1, PT, R3, 0x38, PT ;  /* 0x000000380300780c */ /* 0x000fe20003f24270 */
[----:B------:R-:W-:Y:S02]  /*25bd0*/  FMUL R6, R232, R2 ;  /* 0x00000002e8067220 */ /* 0x000fe40000400000 */
[----:B------:R-:W5:Y:S01]  /*25be0*/  LDL.LU R232, [R1+0x78] ;  /* 0x0000780001e87983 */ /* 0x000f620000300800 */
[----:B------:R-:W-:Y:S02]  /*25bf0*/  ISETP.GT.AND P6, PT, R0, RZ, P1 ;  /* 0x000000ff0000720c */ /* 0x000fe40000fc4270 */
[----:B------:R-:W-:-:S11]  /*25c00*/  F2FP.BF16.F32.PACK_AB R6, RZ, R6 ;  /* 0x00000006ff06723e */ /* 0x000fd600000010ff */
[----:B------:R0:W-:Y:S01]  /*25c10*/  @P6 STG.E.U16 desc[UR46][R12.64+0x70], R6 ;  /* 0x000070060c006986 */ /* 0x0001e2000c10152e */
[----:B------:R-:W-:-:S04]  /*25c20*/  ISETP.GT.AND P6, PT, R3, 0x39, PT ;  /* 0x000000390300780c */ /* 0x000fc80003fc4270 */
[----:B------:R-:W-:Y:S01]  /*25c30*/  ISETP.GT.AND P6, PT, R0, RZ, P6 ;  /* 0x000000ff0000720c */ /* 0x000fe200037c4270 */
[----:B0-----:R-:W-:-:S05]  /*25c40*/  FMUL R6, R22, R2 ;  /* 0x0000000216067220 */ /* 0x001fca0000400000 */
        /* <DEDUP_REMOVED lines=8> */
[----:B0-----:R-:W-:Y:S02]  /*25cd0*/  FMUL R6, R235, R2 ;  /* 0x00000002eb067220 */ /* 0x001fe40000400000 */
[----:B------:R-:W5:Y:S03]  /*25ce0*/  LDL.LU R235, [R1+0x7c] ;  /* 0x00007c0001eb7983 */ /* 0x000f660000300800 */
[----:B------:R-:W-:Y:S01]  /*25cf0*/  F2FP.BF16.F32.PACK_AB R6, RZ, R6 ;  /* 0x00000006ff06723e */ /* 0x000fe200000010ff */
[----:B------:R-:W5:Y:S04]  /*25d00*/  LDL.LU R18, [R1] ;  /* 0x0000000001127983 */ /* 0x000f680000300800 */
[----:B------:R-:W5:Y:S04]  /*25d10*/  LDL.LU R19, [R1+0x4] ;  /* 0x0000040001137983 */ /* 0x000f680000300800 */
[----:B------:R-:W3:Y:S04]  /*25d20*/  LDL.LU R22, [R1+0x8] ;  /* 0x0000080001167983 */ /* 0x000ee80000300800 */
[----:B------:R0:W-:Y:S04]  /*25d30*/  @P6 STG.E.U16 desc[UR46][R14.64+0x72], R6 ;  /* 0x000072060e006986 */ /* 0x0001e8000c10152e */
[----:B0-----:R-:W2:Y:S01]  /*25d40*/  LDL.LU R6, [R1+0x40] ;  /* 0x0000400001067983 */ /* 0x001ea20000300800 */
[----:B------:R-:W-:-:S04]  /*25d50*/  ISETP.GT.AND P6, PT, R3, 0x20, PT ;  /* 0x000000200300780c */ /* 0x000fc80003fc4270 */
[----:B------:R-:W-:Y:S01]  /*25d60*/  ISETP.GT.AND P6, PT, R0, 0x80, P6 ;  /* 0x000000800000780c */ /* 0x000fe200037c4270 */
[----:B--2---:R-:W-:-:S05]  /*25d70*/  FMUL R6, R6, R2 ;  /* 0x0000000206067220 */ /* 0x004fca0000400000 */
[----:B------:R-:W-:-:S04]  /*25d80*/  F2FP.BF16.F32.PACK_AB R6, RZ, R6 ;  /* 0x00000006ff06723e */ /* 0x000fc800000010ff */
[----:B------:R-:W-:Y:S01]  /*25d90*/  PRMT R8, R6, 0x7610, R8 ;  /* 0x0000761006087816 */ /* 0x000fe20000000008 */
[----:B------:R-:W-:-:S05]  /*25da0*/  IMAD.MOV.U32 R6, RZ, RZ, R10 ;  /* 0x000000ffff067224 */ /* 0x000fca00078e000a */
[----:B------:R0:W-:Y:S04]  /*25db0*/  @P6 STG.E.U16 desc[UR46][R6.64+0x40], R8 ;  /* 0x0000400806006986 */ /* 0x0001e8000c10152e */
[----:B0-----:R-:W2:Y:S01]  /*25dc0*/  LDL.LU R8, [R1+0x44] ;  /* 0x0000440001087983 */ /* 0x001ea20000300800 */
[----:B------:R-:W-:Y:S01]  /*25dd0*/  ISETP.GT.AND P6, PT, R0, 0x80, P5 ;  /* 0x000000800000780c */ /* 0x000fe20002fc4270 */
[----:B--2---:R-:W-:-:S05]  /*25de0*/  FMUL R8, R8, R2 ;  /* 0x0000000208087220 */ /* 0x004fca0000400000 */
[----:B------:R-:W-:-:S07]  /*25df0*/  F2FP.BF16.F32.PACK_AB R8, RZ, R8 ;  /* 0x00000008ff08723e */ /* 0x000fce00000010ff */
[----:B------:R0:W-:Y:S04]  /*25e00*/  @P6 STG.E.U16 desc[UR46][R6.64+0x42], R8 ;  /* 0x0000420806006986 */ /* 0x0001e8000c10152e */
[----:B0-----:R-:W2:Y:S01]  /*25e10*/  LDL.LU R8, [R1+0x48] ;  /* 0x0000480001087983 */ /* 0x001ea20000300800 */
[----:B------:R-:W-:-:S04]  /*25e20*/  IADD3 R10, P6, R10, UR11, RZ ;  /* 0x0000000b0a0a7c10 */ /* 0x000fc8000ffde0ff */
[----:B------:R-:W-:Y:S02]  /*25e30*/  IADD3.X R11, R7, UR5, RZ, P6, !PT ;  /* 0x00000005070b7c10 */ /* 0x000fe4000b7fe4ff */
        /* <DEDUP_REMOVED lines=42> */
[----:B---3--:R-:W-:-:S05]  /*260e0*/  FMUL R22, R22, R2 ;  /* 0x0000000216167220 */ /* 0x008fca0000400000 */
[----:B------:R-:W-:Y:S01]  /*260f0*/  F2FP.BF16.F32.PACK_AB R22, RZ, R22 ;  /* 0x00000016ff16723e */ /* 0x000fe200000010ff */
[----:B--2---:R-:W-:-:S05]  /*26100*/  FMUL R8, R8, R2 ;  /* 0x0000000208087220 */ /* 0x004fca0000400000 */
[----:B------:R-:W-:-:S05]  /*26110*/  F2FP.BF16.F32.PACK_AB R8, RZ, R8 ;  /* 0x00000008ff08723e */ /* 0x000fca00000010ff */
[----:B------:R0:W-:Y:S01]  /*26120*/  @P6 STG.E.U16 desc[UR46][R10.64+0x60], R8 ;  /* 0x000060080a006986 */ /* 0x0001e2000c10152e */
[----:B------:R-:W-:Y:S01]  /*26130*/  ISETP.GT.AND P6, PT, R0, 0x88, P0 ;  /* 0x000000880000780c */ /* 0x000fe200007c4270 */
[----:B0-----:R-:W-:-:S05]  /*26140*/  FMUL R8, R9, R2 ;  /* 0x0000000209087220 */ /* 0x001fca0000400000 */
[----:B------:R-:W-:-:S07]  /*26150*/  F2FP.BF16.F32.PACK_AB R8, RZ, R8 ;  /* 0x00000008ff08723e */ /* 0x000fce00000010ff */
[----:B------:R0:W-:Y:S01]  /*26160*/  @P6 STG.E.U16 desc[UR46][R10.64+0x62], R8 ;  /* 0x000062080a006986 */ /* 0x0001e2000c10152e */
[----:B------:R-:W-:Y:S01]  /*26170*/  ISETP.GT.AND P6, PT, R0, 0x80, P1 ;  /* 0x000000800000780c */ /* 0x000fe20000fc4270 */
[----:B0-----:R-:W-:Y:S02]  /*26180*/  FMUL R8, R234, R2 ;  /* 0x00000002ea087220 */ /* 0x001fe40000400000 */
[----:B------:R-:W2:Y:S03]  /*26190*/  LDL.LU R234, [R1+0x30] ;  /* 0x0000300001ea7983 */ /* 0x000ea60000300800 */
[----:B------:R-:W-:-:S07]  /*261a0*/  F2FP.BF16.F32.PACK_AB R8, RZ, R8 ;  /* 0x00000008ff08723e */ /* 0x000fce00000010ff */
[----:B------:R4:W-:Y:S01]  /*261b0*/  @P6 STG.E.U16 desc[UR46][R6.64+0x70], R8 ;  /* 0x0000700806006986 */ /* 0x0009e2000c10152e */
[----:B------:R-:W-:-:S04]  /*261c0*/  ISETP.GT.AND P6, PT, R3, 0x39, PT ;  /* 0x000000390300780c */ /* 0x000fc80003fc4270 */
[----:B------:R-:W-:Y:S01]  /*261d0*/  ISETP.GT.AND P6, PT, R0, 0x80, P6 ;  /* 0x000000800000780c */ /* 0x000fe200037c4270 */
[----:B----4-:R-:W-:Y:S02]  /*261e0*/  FMUL R8, R233, R2 ;  /* 0x00000002e9087220 */ /* 0x010fe40000400000 */
[----:B------:R-:W3:Y:S03]  /*261f0*/  LDL.LU R233, [R1+0x34] ;  /* 0x0000340001e97983 */ /* 0x000ee60000300800 */
[----:B------:R-:W-:-:S07]  /*26200*/  F2FP.BF16.F32.PACK_AB R8, RZ, R8 ;  /* 0x00000008ff08723e */ /* 0x000fce00000010ff */
[----:B------:R5:W-:Y:S01]  /*26210*/  @P6 STG.E.U16 desc[UR46][R6.64+0x72], R8 ;  /* 0x0000720806006986 */ /* 0x000be2000c10152e */
[----:B------:R-:W-:Y:S01]  /*26220*/  ISETP.GT.AND P6, PT, R0, 0x88, P1 ;  /* 0x000000880000780c */ /* 0x000fe20000fc4270 */
[----:B-----5:R-:W-:Y:S02]  /*26230*/  FMUL R8, R232, R2 ;  /* 0x00000002e8087220 */ /* 0x020fe40000400000 */
[----:B------:R-:W4:Y:S03]  /*26240*/  LDL.LU R232, [R1+0x38] ;  /* 0x0000380001e87983 */ /* 0x000f260000300800 */
[----:B------:R-:W-:-:S07]  /*26250*/  F2FP.BF16.F32.PACK_AB R8, RZ, R8 ;  /* 0x00000008ff08723e */ /* 0x000fce00000010ff */
[----:B------:R0:W-:Y:S01]  /*26260*/  @P6 STG.E.U16 desc[UR46][R10.64+0x70], R8 ;  /* 0x000070080a006986 */ /* 0x0001e2000c10152e */
[----:B------:R-:W-:-:S04]  /*26270*/  ISETP.GT.AND P6, PT, R3, 0x39, PT ;  /* 0x000000390300780c */ /* 0x000fc80003fc4270 */
[----:B------:R-:W-:Y:S01]  /*26280*/  ISETP.GT.AND P6, PT, R0, 0x88, P6 ;  /* 0x000000880000780c */ /* 0x000fe200037c4270 */
[----:B0-----:R-:W-:Y:S02]  /*26290*/  FMUL R8, R235, R2 ;  /* 0x00000002eb087220 */ /* 0x001fe40000400000 */
[----:B------:R-:W5:Y:S03]  /*262a0*/  LDL.LU R235, [R1+0x3c] ;  /* 0x00003c0001eb7983 */ /* 0x000f660000300800 */
        /* <DEDUP_REMOVED lines=18> */
[----:B0-----:R-:W2:Y:S01]  /*263d0*/  LDL.LU R22, [R1+0xc] ;  /* 0x00000c0001167983 */ /* 0x001ea20000300800 */
[----:B------:R-:W-:Y:S01]  /*263e0*/  ISETP.GT.AND P6, PT, R0, 0x108, P5 ;  /* 0x000001080000780c */ /* 0x000fe20002fc4270 */
[----:B--2---:R-:W-:-:S05]  /*263f0*/  FMUL R22, R22, R2 ;  /* 0x0000000216167220 */ /* 0x004fca0000400000 */
[----:B------:R-:W-:-:S07]  /*26400*/  F2FP.BF16.F32.PACK_AB R22, RZ, R22 ;  /* 0x00000016ff16723e */ /* 0x000fce00000010ff */
[----:B------:R0:W-:Y:S04]  /*26410*/  @P6 STG.E.U16 desc[UR46][R18.64+0x42], R22 ;  /* 0x0000421612006986 */ /* 0x0001e8000c10152e */
[----:B0-----:R-:W2:Y:S01]  /*26420*/  LDL.LU R18, [R1+0x10] ;  /* 0x0000100001127983 */ /* 0x001ea20000300800 */
[----:B------:R-:W-:-:S03]  /*26430*/  ISETP.GT.AND P6, PT, R0, 0x100, P4 ;  /* 0x000001000000780c */ /* 0x000fc600027c4270 */
[----:B------:R-:W3:Y:S01]  /*26440*/  LDL.LU R19, [R1+0x28] ;  /* 0x0000280001137983 */ /* 0x000ee20000300800 */
[----:B--2---:R-:W-:-:S05]  /*26450*/  FMUL R18, R18, R2 ;  /* 0x0000000212127220 */ /* 0x004fca0000400000 */
[----:B------:R-:W-:-:S05]  /*26460*/  F2FP.BF16.F32.PACK_AB R18, RZ, R18 ;  /* 0x00000012ff12723e */ /* 0x000fca00000010ff */
        /* <DEDUP_REMOVED lines=23> */
[-C--:B---3--:R-:W-:Y:S01]  /*265e0*/  FMUL R19, R19, R2.reuse ;  /* 0x0000000213137220 */ /* 0x088fe20000400000 */
[----:B--2---:R-:W-:-:S05]  /*265f0*/  FMUL R18, R18, R2 ;  /* 0x0000000212127220 */ /* 0x004fca0000400000 */
[----:B------:R-:W-:-:S06]  /*26600*/  F2FP.BF16.F32.PACK_AB R18, RZ, R18 ;  /* 0x00000012ff12723e */ /* 0x000fcc00000010ff */
[----:B------:R0:W-:Y:S04]  /*26610*/  @P6 STG.E.U16 desc[UR46][R4.64+0x62], R18 ;  /* 0x0000621204006986 */ /* 0x0001e8000c10152e */
[----:B0-----:R-:W2:Y:S01]  /*26620*/  LDL.LU R18, [R1+0x2c] ;  /* 0x00002c0001127983 */ /* 0x001ea20000300800 */
[----:B------:R-:W-:Y:S02]  /*26630*/  ISETP.GT.AND P6, PT, R0, 0x108, P2 ;  /* 0x000001080000780c */ /* 0x000fe400017c4270 */
[----:B------:R-:W-:-:S04]  /*26640*/  F2FP.BF16.F32.PACK_AB R19, RZ, R19 ;  /* 0x00000013ff13723e */ /* 0x000fc800000010ff */
[----:B------:R-:W-:-:S07]  /*26650*/  PRMT R22, R19, 0x7610, R22 ;  /* 0x0000761013167816 */ /* 0x000fce0000000016 */
[----:B------:R0:W-:Y:S01]  /*26660*/  @P6 STG.E.U16 desc[UR46][R8.64+0x60], R22 ;  /* 0x0000601608006986 */ /* 0x0001e2000c10152e */
[----:B------:R-:W-:Y:S01]  /*26670*/  ISETP.GT.AND P6, PT, R0, 0x108, P0 ;  /* 0x000001080000780c */ /* 0x000fe200007c4270 */
[----:B------:R-:W-:-:S05]  /*26680*/  FMUL R216, R216, R2 ;  /* 0x00000002d8d87220 */ /* 0x000fca0000400000 */
[----:B------:R-:W-:Y:S01]  /*26690*/  F2FP.BF16.F32.PACK_AB R216, RZ, R216 ;  /* 0x000000d8ffd8723e */ /* 0x000fe200000010ff */
[----:B------:R-:W-:-:S05]  /*266a0*/  FMUL R217, R217, R2 ;  /* 0x00000002d9d97220 */ /* 0x000fca0000400000 */
[----:B------:R-:W-:Y:S01]  /*266b0*/  F2FP.BF16.F32.PACK_AB R217, RZ, R217 ;  /* 0x000000d9ffd9723e */ /* 0x000fe200000010ff */
[-C--:B------:R-:W-:Y:S01]  /*266c0*/  FMUL R218, R218, R2.reuse ;  /* 0x00000002dada7220 */ /* 0x080fe20000400000 */
[----:B------:R-:W-:-:S04]  /*266d0*/  FMUL R219, R219, R2 ;  /* 0x00000002dbdb7220 */ /* 0x000fc80000400000 */
[----:B------:R-:W-:Y:S02]  /*266e0*/  F2FP.BF16.F32.PACK_AB R218, RZ, R218 ;  /* 0x000000daffda723e */ /* 0x000fe400000010ff */
[----:B------:R-:W-:Y:S01]  /*266f0*/  F2FP.BF16.F32.PACK_AB R219, RZ, R219 ;  /* 0x000000dbffdb723e */ /* 0x000fe200000010ff */
[----:B------:R-:W-:-:S05]  /*26700*/  FMUL R220, R220, R2 ;  /* 0x00000002dcdc7220 */ /* 0x000fca0000400000 */
[----:B------:R-:W-:Y:S01]  /*26710*/  F2FP.BF16.F32.PACK_AB R220, RZ, R220 ;  /* 0x000000dcffdc723e */ /* 0x000fe200000010ff */
[-C--:B------:R-:W-:Y:S01]  /*26720*/  FMUL R221, R221, R2.reuse ;  /* 0x00000002dddd7220 */ /* 0x080fe20000400000 */
[----:B------:R-:W-:-:S04]  /*26730*/  FMUL R222, R222, R2 ;  /* 0x00000002dede7220 */ /* 0x000fc80000400000 */
[----:B------:R-:W-:Y:S02]  /*26740*/  F2FP.BF16.F32.PACK_AB R221, RZ, R221 ;  /* 0x000000ddffdd723e */ /* 0x000fe400000010ff */
[----:B------:R-:W-:Y:S01]  /*26750*/  F2FP.BF16.F32.PACK_AB R222, RZ, R222 ;  /* 0x000000deffde723e */ /* 0x000fe200000010ff */
[-C--:B------:R-:W-:Y:S01]  /*26760*/  FMUL R223, R223, R2.reuse ;  /* 0x00000002dfdf7220 */ /* 0x080fe20000400000 */
[-C--:B------:R-:W-:Y:S01]  /*26770*/  FMUL R224, R224, R2.reuse ;  /* 0x00000002e0e07220 */ /* 0x080fe20000400000 */
[----:B------:R-:W-:-:S03]  /*26780*/  FMUL R225, R225, R2 ;  /* 0x00000002e1e17220 */ /* 0x000fc60000400000 */
[----:B------:R-:W-:Y:S02]  /*26790*/  F2FP.BF16.F32.PACK_AB R223, RZ, R223 ;  /* 0x000000dfffdf723e */ /* 0x000fe400000010ff */
[----:B------:R-:W-:Y:S01]  /*267a0*/  F2FP.BF16.F32.PACK_AB R224, RZ, R224 ;  /* 0x000000e0ffe0723e */ /* 0x000fe200000010ff */
[-C--:B------:R-:W-:Y:S01]  /*267b0*/  FMUL R226, R226, R2.reuse ;  /* 0x00000002e2e27220 */ /* 0x080fe20000400000 */
[----:B------:R-:W-:Y:S01]  /*267c0*/  F2FP.BF16.F32.PACK_AB R225, RZ, R225 ;  /* 0x000000e1ffe1723e */ /* 0x000fe200000010ff */
[-C--:B------:R-:W-:Y:S01]  /*267d0*/  FMUL R227, R227, R2.reuse ;  /* 0x00000002e3e37220 */ /* 0x080fe20000400000 */
[-C--:B------:R-:W-:Y:S01]  /*267e0*/  FMUL R228, R228, R2.reuse ;  /* 0x00000002e4e47220 */ /* 0x080fe20000400000 */
[----:B------:R-:W-:Y:S01]  /*267f0*/  FMUL R229, R229, R2 ;  /* 0x00000002e5e57220 */ /* 0x000fe20000400000 */
[----:B------:R-:W-:Y:S02]  /*26800*/  F2FP.BF16.F32.PACK_AB R226, RZ, R226 ;  /* 0x000000e2ffe2723e */ /* 0x000fe400000010ff */
[----:B------:R-:W-:-:S02]  /*26810*/  F2FP.BF16.F32.PACK_AB R227, RZ, R227 ;  /* 0x000000e3ffe3723e */ /* 0x000fc400000010ff */
[----:B------:R-:W-:Y:S02]  /*26820*/  F2FP.BF16.F32.PACK_AB R228, RZ, R228 ;  /* 0x000000e4ffe4723e */ /* 0x000fe400000010ff */
[----:B------:R-:W-:Y:S01]  /*26830*/  F2FP.BF16.F32.PACK_AB R229, RZ, R229 ;  /* 0x000000e5ffe5723e */ /* 0x000fe200000010ff */
[-C--:B------:R-:W-:Y:S01]  /*26840*/  FMUL R230, R230, R2.reuse ;  /* 0x00000002e6e67220 */ /* 0x080fe20000400000 */
[-C--:B------:R-:W-:Y:S01]  /*26850*/  FMUL R231, R231, R2.reuse ;  /* 0x00000002e7e77220 */ /* 0x080fe20000400000 */
[-C--:B------:R-:W-:Y:S01]  /*26860*/  FMUL R200, R200, R2.reuse ;  /* 0x00000002c8c87220 */ /* 0x080fe20000400000 */
[-C--:B------:R-:W-:Y:S01]  /*26870*/  FMUL R201, R201, R2.reuse ;  /* 0x00000002c9c97220 */ /* 0x080fe20000400000 */
[----:B------:R-:W-:Y:S01]  /*26880*/  FMUL R202, R202, R2 ;  /* 0x00000002caca7220 */ /* 0x000fe20000400000 */
[----:B------:R-:W-:Y:S02]  /*26890*/  F2FP.BF16.F32.PACK_AB R230, RZ, R230 ;  /* 0x000000e6ffe6723e */ /* 0x000fe400000010ff */
[----:B------:R-:W-:-:S02]  /*268a0*/  F2FP.BF16.F32.PACK_AB R231, RZ, R231 ;  /* 0x000000e7ffe7723e */ /* 0x000fc400000010ff */
[----:B------:R-:W-:Y:S02]  /*268b0*/  F2FP.BF16.F32.PACK_AB R200, RZ, R200 ;  /* 0x000000c8ffc8723e */ /* 0x000fe400000010ff */
[----:B------:R-:W-:Y:S02]  /*268c0*/  F2FP.BF16.F32.PACK_AB R201, RZ, R201 ;  /* 0x000000c9ffc9723e */ /* 0x000fe400000010ff */
[----:B------:R-:W-:Y:S01]  /*268d0*/  F2FP.BF16.F32.PACK_AB R202, RZ, R202 ;  /* 0x000000caffca723e */ /* 0x000fe200000010ff */
[----:B------:R-:W-:-:S05]  /*268e0*/  FMUL R203, R203, R2 ;  /* 0x00000002cbcb7220 */ /* 0x000fca0000400000 */
[----:B------:R-:W-:Y:S01]  /*268f0*/  F2FP.BF16.F32.PACK_AB R203, RZ, R203 ;  /* 0x000000cbffcb723e */ /* 0x000fe200000010ff */
[----:B--2---:R-:W-:-:S05]  /*26900*/  FMUL R19, R18, R2 ;  /* 0x0000000212137220 */ /* 0x004fca0000400000 */
[----:B------:R-:W-:Y:S01]  /*26910*/  F2FP.BF16.F32.PACK_AB R19, RZ, R19 ;  /* 0x00000013ff13723e */ /* 0x000fe200000010ff */
[----:B------:R-:W-:-:S04]  /*26920*/  FMUL R18, R234, R2 ;  /* 0x00000002ea127220 */ /* 0x000fc80000400000 */
[----:B------:R1:W-:Y:S01]  /*26930*/  @P6 STG.E.U16 desc[UR46][R8.64+0x62], R19 ;  /* 0x0000621308006986 */ /* 0x0003e2000c10152e */
[----:B------:R-:W-:Y:S02]  /*26940*/  ISETP.GT.AND P6, PT, R0, 0x100, P1 ;  /* 0x000001000000780c */ /* 0x000fe40000fc4270 */
[----:B------:R-:W-:-:S04]  /*26950*/  F2FP.BF16.F32.PACK_AB R18, RZ, R18 ;  /* 0x00000012ff12723e */ /* 0x000fc800000010ff */
[----:B------:R-:W-:Y:S01]  /*26960*/  PRMT R23, R18, 0x7610, R23 ;  /* 0x0000761012177816 */ /* 0x000fe20000000017 */
[----:B------:R-:W-:-:S06]  /*26970*/  FMUL R18, R233, R2 ;  /* 0x00000002e9127220 */ /* 0x000fcc0000400000 */
[----:B------:R2:W-:Y:S01]  /*26980*/  @P6 STG.E.U16 desc[UR46][R4.64+0x70], R23 ;  /* 0x0000701704006986 */ /* 0x0005e2000c10152e */
[----:B------:R-:W-:-:S04]  /*26990*/  ISETP.GT.AND P6, PT, R3, 0x39, PT ;  /* 0x000000390300780c */ /* 0x000fc80003fc4270 */
[----:B------:R-:W-:Y:S02]  /*269a0*/  ISETP.GT.AND P6, PT, R0, 0x100, P6 ;  /* 0x000001000000780c */ /* 0x000fe400037c4270 */
[----:B------:R-:W-:-:S04]  /*269b0*/  F2FP.BF16.F32.PACK_AB R18, RZ, R18 ;  /* 0x00000012ff12723e */ /* 0x000fc800000010ff */
[----:B0-----:R-:W-:Y:S01]  /*269c0*/  PRMT R22, R18, 0x7610, R22 ;  /* 0x0000761012167816 */ /* 0x001fe20000000016 */
[----:B----4-:R-:W-:-:S06]  /*269d0*/  FMUL R18, R232, R2 ;  /* 0x00000002e8127220 */ /* 0x010fcc0000400000 */
[----:B------:R-:W-:Y:S01]  /*269e0*/  @P6 STG.E.U16 desc[UR46][R4.64+0x72], R22 ;  /* 0x0000721604006986 */ /* 0x000fe2000c10152e */
[----:B------:R-:W-:Y:S02]  /*269f0*/  ISETP.GT.AND P6, PT, R0, 0x108, P1 ;  /* 0x000001080000780c */ /* 0x000fe40000fc4270 */
[----:B------:R-:W-:-:S04]  /*26a00*/  F2FP.BF16.F32.PACK_AB R18, RZ, R18 ;  /* 0x00000012ff12723e */ /* 0x000fc800000010ff */
[----:B-1----:R-:W-:Y:S01]  /*26a10*/  PRMT R19, R18, 0x7610, R19 ;  /* 0x0000761012137816 */ /* 0x002fe20000000013 */
[----:B-----5:R-:W-:-:S06]  /*26a20*/  FMUL R18, R235, R2 ;  /* 0x00000002eb127220 */ /* 0x020fcc0000400000 */
[----:B------:R0:W-:Y:S01]  /*26a30*/  @P6 STG.E.U16 desc[UR46][R8.64+0x70], R19 ;  /* 0x0000701308006986 */ /* 0x0001e2000c10152e */
[----:B------:R-:W-:-:S04]  /*26a40*/  ISETP.GT.AND P6, PT, R3, 0x39, PT ;  /* 0x000000390300780c */ /* 0x000fc80003fc4270 */
[----:B------:R-:W-:Y:S02]  /*26a50*/  ISETP.GT.AND P6, PT, R0, 0x108, P6 ;  /* 0x000001080000780c */ /* 0x000fe400037c4270 */
[----:B------:R-:W-:-:S04]  /*26a60*/  F2FP.BF16.F32.PACK_AB R18, RZ, R18 ;  /* 0x00000012ff12723e */ /* 0x000fc800000010ff */
[----:B--2---:R-:W-:-:S07]  /*26a70*/  PRMT R23, R18, 0x7610, R23 ;  /* 0x0000761012177816 */ /* 0x004fce0000000017 */
[----:B------:R1:W-:Y:S01]  /*26a80*/  @P6 STG.E.U16 desc[UR46][R8.64+0x72], R23 ;  /* 0x0000721708006986 */ /* 0x0003e2000c10152e */
[----:B------:R-:W-:-:S04]  /*26a90*/  IADD3 R18, P6, R4, UR13, RZ ;  /* 0x0000000d04127c10 */ /* 0x000fc8000ffde0ff */
[----:B0-----:R-:W-:Y:S02]  /*26aa0*/  IADD3.X R19, R5, UR12, RZ, P6, !PT ;  /* 0x0000000c05137c10 */ /* 0x001fe4000b7fe4ff */
[----:B------:R-:W-:-:S04]  /*26ab0*/  ISETP.GT.AND P6, PT, R3, 0x20, PT ;  /* 0x000000200300780c */ /* 0x000fc80003fc4270 */
[----:B------:R-:W-:-:S13]  /*26ac0*/  ISETP.GT.AND P6, PT, R0, 0x180, P6 ;  /* 0x000001800000780c */ /* 0x000fda00037c4270 */
[----:B------:R0:W-:Y:S01]  /*26ad0*/  @P6 STG.E.U16 desc[UR46][R18.64+0x40], R216 ;  /* 0x000040d812006986 */ /* 0x0001e2000c10152e */
[C---:B------:R-:W-:Y:S02]  /*26ae0*/  ISETP.GT.AND P6, PT, R0.reuse, 0x180, P5 ;  /* 0x000001800000780c */ /* 0x040fe40002fc4270 */
[----:B------:R-:W-:-:S11]  /*26af0*/  ISETP.GT.AND P5, PT, R0, 0x188, P5 ;  /* 0x000001880000780c */ /* 0x000fd60002fa4270 */
[----:B------:R0:W-:Y:S01]  /*26b00*/  @P6 STG.E.U16 desc[UR46][R18.64+0x42], R217 ;  /* 0x000042d912006986 */ /* 0x0001e2000c10152e */
[----:B------:R-:W-:-:S04]  /*26b10*/  IADD3 R22, P6, R18, UR11, RZ ;  /* 0x0000000b12167c10 */ /* 0x000fc8000ffde0ff */
[----:B-1----:R-:W-:Y:S02]  /*26b20*/  IADD3.X R23, R19, UR5, RZ, P6, !PT ;  /* 0x0000000513177c10 */ /* 0x002fe4000b7fe4ff */
[----:B------:R-:W-:-:S04]  /*26b30*/  ISETP.GT.AND P6, PT, R3, 0x20, PT ;  /* 0x000000200300780c */ /* 0x000fc80003fc4270 */
[----:B------:R-:W-:-:S13]  /*26b40*/  ISETP.GT.AND P6, PT, R0, 0x188, P6 ;  /* 0x000001880000780c */ /* 0x000fda00037c4270 */
[----:B------:R0:W-:Y:S04]  /*26b50*/  @P6 STG.E.U16 desc[UR46][R22.64+0x40], R218 ;  /* 0x000040da16006986 */ /* 0x0001e8000c10152e */
[----:B------:R0:W-:Y:S01]  /*26b60*/  @P5 STG.E.U16 desc[UR46][R20.64+0x42], R219 ;  /* 0x000042db14005986 */ /* 0x0001e2000c10152e */
[C---:B------:R-:W-:Y:S02]  /*26b70*/  ISETP.GT.AND P5, PT, R0.reuse, 0x180, P4 ;  /* 0x000001800000780c */ /* 0x040fe400027a4270 */
[----:B------:R-:W-:-:S11]  /*26b80*/  ISETP.GT.AND P4, PT, R0, 0x188, P4 ;  /* 0x000001880000780c */ /* 0x000fd60002784270 */
[----:B------:R0:W-:Y:S01]  /*26b90*/  @P5 STG.E.U16 desc[UR46][R18.64+0x50], R220 ;  /* 0x000050dc12005986 */ /* 0x0001e2000c10152e */
[C---:B------:R-:W-:Y:S02]  /*26ba0*/  ISETP.GT.AND P5, PT, R0.reuse, 0x180, P3 ;  /* 0x000001800000780c */ /* 0x040fe40001fa4270 */
[----:B------:R-:W-:-:S11]  /*26bb0*/  ISETP.GT.AND P3, PT, R0, 0x188, P3 ;  /* 0x000001880000780c */ /* 0x000fd60001f64270 */
[----:B------:R0:W-:Y:S04]  /*26bc0*/  @P5 STG.E.U16 desc[UR46][R18.64+0x52], R221 ;  /* 0x000052dd12005986 */ /* 0x0001e8000c10152e */
[----:B------:R0:W-:Y:S01]  /*26bd0*/  @P4 STG.E.U16 desc[UR46][R22.64+0x50], R222 ;  /* 0x000050de16004986 */ /* 0x0001e2000c10152e */
[C---:B------:R-:W-:Y:S02]  /*26be0*/  ISETP.GT.AND P4, PT, R0.reuse, 0x180, P2 ;  /* 0x000001800000780c */ /* 0x040fe40001784270 */
[C---:B------:R-:W-:Y:S02]  /*26bf0*/  ISETP.GT.AND P5, PT, R0.reuse, 0x180, P0 ;  /* 0x000001800000780c */ /* 0x040fe400007a4270 */
[C---:B------:R-:W-:Y:S02]  /*26c00*/  ISETP.GT.AND P2, PT, R0.reuse, 0x188, P2 ;  /* 0x000001880000780c */ /* 0x040fe40001744270 */
[----:B------:R-:W-:Y:S01]  /*26c10*/  ISETP.GT.AND P6, PT, R3, 0x39, PT ;  /* 0x000000390300780c */ /* 0x000fe20003fc4270 */
[----:B------:R0:W-:Y:S01]  /*26c20*/  @P3 STG.E.U16 desc[UR46][R22.64+0x52], R223 ;  /* 0x000052df16003986 */ /* 0x0001e2000c10152e */
[----:B------:R-:W-:-:S02]  /*26c30*/  ISETP.GT.AND P0, PT, R0, 0x188, P0 ;  /* 0x000001880000780c */ /* 0x000fc40000704270 */
[----:B------:R-:W-:-:S03]  /*26c40*/  ISETP.GT.AND P3, PT, R0, 0x180, P1 ;  /* 0x000001800000780c */ /* 0x000fc60000f64270 */
[----:B------:R0:W-:Y:S01]  /*26c50*/  @P4 STG.E.U16 desc[UR46][R18.64+0x60], R224 ;  /* 0x000060e012004986 */ /* 0x0001e2000c10152e */
[----:B------:R-:W-:-:S03]  /*26c60*/  ISETP.GT.AND P4, PT, R0, 0x180, P6 ;  /* 0x000001800000780c */ /* 0x000fc60003784270 */
[----:B------:R0:W-:Y:S01]  /*26c70*/  @P5 STG.E.U16 desc[UR46][R18.64+0x62], R225 ;  /* 0x000062e112005986 */ /* 0x0001e2000c10152e */
[----:B------:R-:W-:-:S03]  /*26c80*/  ISETP.GT.AND P1, PT, R0, 0x188, P1 ;  /* 0x000001880000780c */ /* 0x000fc60000f24270 */
[----:B------:R0:W-:Y:S01]  /*26c90*/  @P2 STG.E.U16 desc[UR46][R22.64+0x60], R226 ;  /* 0x000060e216002986 */ /* 0x0001e2000c10152e */
[C---:B------:R-:W-:Y:S02]  /*26ca0*/  ISETP.GT.AND P2, PT, R3.reuse, 0x39, PT ;  /* 0x000000390300780c */ /* 0x040fe40003f44270 */
[C---:B------:R-:W-:Y:S02]  /*26cb0*/  ISETP.GT.AND P6, PT, R3.reuse, 0x40, PT ;  /* 0x000000400300780c */ /* 0x040fe40003fc4270 */
[----:B------:R-:W-:Y:S01]  /*26cc0*/  ISETP.GT.AND P5, PT, R3, 0x41, PT ;  /* 0x000000410300780c */ /* 0x000fe20003fa4270 */
[----:B------:R0:W-:Y:S01]  /*26cd0*/  @P0 STG.E.U16 desc[UR46][R22.64+0x62], R227 ;  /* 0x000062e316000986 */ /* 0x0001e2000c10152e */
[C---:B------:R-:W-:Y:S02]  /*26ce0*/  ISETP.GT.AND P0, PT, R0.reuse, 0x188, P2 ;  /* 0x000001880000780c */ /* 0x040fe40001704270 */
[C---:B------:R-:W-:Y:S01]  /*26cf0*/  ISETP.GT.AND P2, PT, R0.reuse, RZ, P6 ;  /* 0x000000ff0000720c */ /* 0x040fe20003744270 */
[----:B------:R0:W-:Y:S01]  /*26d00*/  @P3 STG.E.U16 desc[UR46][R18.64+0x70], R228 ;  /* 0x000070e412003986 */ /* 0x0001e2000c10152e */
[----:B------:R-:W-:-:S03]  /*26d10*/  ISETP.GT.AND P3, PT, R0, RZ, P5 ;  /* 0x000000ff0000720c */ /* 0x000fc60002f64270 */
[----:B------:R0:W-:Y:S01]  /*26d20*/  @P4 STG.E.U16 desc[UR46][R18.64+0x72], R229 ;  /* 0x000072e512004986 */ /* 0x0001e2000c10152e */
[----:B------:R-:W-:-:S03]  /*26d30*/  ISETP.GT.AND P4, PT, R0, 0x8, P6 ;  /* 0x000000080000780c */ /* 0x000fc60003784270 */
[----:B------:R0:W-:Y:S01]  /*26d40*/  @P1 STG.E.U16 desc[UR46][R22.64+0x70], R230 ;  /* 0x000070e616001986 */ /* 0x0001e2000c10152e */
[----:B------:R-:W-:-:S03]  /*26d50*/  ISETP.GT.AND P1, PT, R0, 0x8, P5 ;  /* 0x000000080000780c */ /* 0x000fc60002f24270 */
[----:B------:R0:W-:Y:S04]  /*26d60*/  @P0 STG.E.U16 desc[UR46][R22.64+0x72], R231 ;  /* 0x000072e716000986 */ /* 0x0001e8000c10152e */
[----:B------:R0:W-:Y:S04]  /*26d70*/  @P2 STG.E.U16 desc[UR46][R12.64+0x80], R200 ;  /* 0x000080c80c002986 */ /* 0x0001e8000c10152e */
[----:B------:R0:W-:Y:S01]  /*26d80*/  @P3 STG.E.U16 desc[UR46][R12.64+0x82], R201 ;  /* 0x000082c90c003986 */ /* 0x0001e2000c10152e */
[----:B------:R-:W-:-:S03]  /*26d90*/  ISETP.GT.AND P3, PT, R3, 0x49, PT ;  /* 0x000000490300780c */ /* 0x000fc60003f64270 */
[----:B------:R0:W-:Y:S01]  /*26da0*/  @P4 STG.E.U16 desc[UR46][R14.64+0x80], R202 ;  /* 0x000080ca0e004986 */ /* 0x0001e2000c10152e */
[----:B------:R-:W-:Y:S02]  /*26db0*/  ISETP.GT.AND P4, PT, R3, 0x48, PT ;  /* 0x000000480300780c */ /* 0x000fe40003f84270 */
[C---:B------:R-:W-:Y:S02]  /*26dc0*/  ISETP.GT.AND P2, PT, R0.reuse, RZ, P3 ;  /* 0x000000ff0000720c */ /* 0x040fe40001f44270 */
[----:B------:R-:W-:Y:S01]  /*26dd0*/  ISETP.GT.AND P0, PT, R0, RZ, P4 ;  /* 0x000000ff0000720c */ /* 0x000fe20002704270 */
[-C--:B------:R-:W-:Y:S01]  /*26de0*/  FMUL R204, R204, R2.reuse ;  /* 0x00000002cccc7220 */ /* 0x080fe20000400000 */
[-C--:B------:R-:W-:Y:S01]  /*26df0*/  FMUL R205, R205, R2.reuse ;  /* 0x00000002cdcd7220 */ /* 0x080fe20000400000 */
[----:B------:R0:W-:Y:S01]  /*26e00*/  @P1 STG.E.U16 desc[UR46][R14.64+0x82], R203 ;  /* 0x000082cb0e001986 */ /* 0x0001e2000c10152e */
[----:B------:R-:W-:Y:S01]  /*26e10*/  ISETP.GT.AND P1, PT, R0, 0x8, P4 ;  /* 0x000000080000780c */ /* 0x000fe20002724270 */
[----:B------:R-:W-:Y:S01]  /*26e20*/  FMUL R206, R206, R2 ;  /* 0x00000002cece7220 */ /* 0x000fe20000400000 */
[----:B------:R-:W-:-:S02]  /*26e30*/  F2FP.BF16.F32.PACK_AB R204, RZ, R204 ;  /* 0x000000ccffcc723e */ /* 0x000fc400000010ff */
[----:B------:R-:W-:Y:S02]  /*26e40*/  F2FP.BF16.F32.PACK_AB R205, RZ, R205 ;  /* 0x000000cdffcd723e */ /* 0x000fe400000010ff */
[----:B------:R-:W-:-:S03]  /*26e50*/  F2FP.BF16.F32.PACK_AB R206, RZ, R206 ;  /* 0x000000ceffce723e */ /* 0x000fc600000010ff */
[----:B------:R0:W-:Y:S01]  /*26e60*/  @P0 STG.E.U16 desc[UR46][R12.64+0x90], R204 ;  /* 0x000090cc0c000986 */ /* 0x0001e2000c10152e */
[----:B------:R-:W-:-:S03]  /*26e70*/  ISETP.GT.AND P0, PT, R0, 0x8, P3 ;  /* 0x000000080000780c */ /* 0x000fc60001f04270 */
[----:B------:R0:W-:Y:S01]  /*26e80*/  @P2 STG.E.U16 desc[UR46][R12.64+0x92], R205 ;  /* 0x000092cd0c002986 */ /* 0x0001e2000c10152e */
[----:B------:R-:W-:Y:S01]  /*26e90*/  ISETP.GT.AND P2, PT, R3, 0x50, PT ;  /* 0x000000500300780c */ /* 0x000fe20003f44270 */
[-C--:B------:R-:W-:Y:S02]  /*26ea0*/  FMUL R207, R207, R2.reuse ;  /* 0x00000002cfcf7220 */ /* 0x080fe40000400000 */
[----:B------:R0:W-:Y:S01]  /*26eb0*/  @P1 STG.E.U16 desc[UR46][R14.64+0x90], R206 ;  /* 0x000090ce0e001986 */ /* 0x0001e2000c10152e */
[----:B------:R-:W-:Y:S01]  /*26ec0*/  ISETP.GT.AND P1, PT, R0, RZ, P2 ;  /* 0x000000ff0000720c */ /* 0x000fe20001724270 */
[----:B------:R-:W-:Y:S01]  /*26ed0*/  FMUL R208, R208, R2 ;  /* 0x00000002d0d07220 */ /* 0x000fe20000400000 */
[----:B------:R-:W-:-:S04]  /*26ee0*/  F2FP.BF16.F32.PACK_AB R207, RZ, R207 ;  /* 0x000000cfffcf723e */ /* 0x000fc800000010ff */
[----:B------:R-:W-:Y:S01]  /*26ef0*/  F2FP.BF16.F32.PACK_AB R208, RZ, R208 ;  /* 0x000000d0ffd0723e */ /* 0x000fe200000010ff */
[----:B------:R0:W-:Y:S01]  /*26f00*/  @P0 STG.E.U16 desc[UR46][R14.64+0x92], R207 ;  /* 0x000092cf0e000986 */ /* 0x0001e2000c10152e */
[----:B------:R-:W-:Y:S01]  /*26f10*/  ISETP.GT.AND P0, PT, R3, 0x51, PT ;  /* 0x000000510300780c */ /* 0x000fe20003f04270 */
[----:B------:R-:W-:-:S04]  /*26f20*/  FMUL R209, R209, R2 ;  /* 0x00000002d1d17220 */ /* 0x000fc80000400000 */
[----:B------:R0:W-:Y:S01]  /*26f30*/  @P1 STG.E.U16 desc[UR46][R12.64+0xa0], R208 ;  /* 0x0000a0d00c001986 */ /* 0x0001e2000c10152e */
[----:B------:R-:W-:Y:S02]  /*26f40*/  ISETP.GT.AND P1, PT, R0, RZ, P0 ;  /* 0x000000ff0000720c */ /* 0x000fe40000724270 */
[----:B------:R-:W-:Y:S01]  /*26f50*/  F2FP.BF16.F32.PACK_AB R209, RZ, R209 ;  /* 0x000000d1ffd1723e */ /* 0x000fe200000010ff */
[----:B------:R-:W-:-:S10]  /*26f60*/  FMUL R210, R210, R2 ;  /* 0x00000002d2d27220 */ /* 0x000fd40000400000 */
[----:B------:R0:W-:Y:S01]  /*26f70*/  @P1 STG.E.U16 desc[UR46][R12.64+0xa2], R209 ;  /* 0x0000a2d10c001986 */ /* 0x0001e2000c10152e */
[----:B------:R-:W-:Y:S02]  /*26f80*/  ISETP.GT.AND P1, PT, R0, 0x8, P2 ;  /* 0x000000080000780c */ /* 0x000fe40001724270 */
[----:B------:R-:W-:Y:S01]  /*26f90*/  F2FP.BF16.F32.PACK_AB R210, RZ, R210 ;  /* 0x000000d2ffd2723e */ /* 0x000fe200000010ff */
[----:B------:R-:W-:-:S10]  /*26fa0*/  FMUL R211, R211, R2 ;  /* 0x00000002d3d37220 */ /* 0x000fd40000400000 */
[----:B------:R0:W-:Y:S01]  /*26fb0*/  @P1 STG.E.U16 desc[UR46][R14.64+0xa0], R210 ;  /* 0x0000a0d20e001986 */ /* 0x0001e2000c10152e */
[----:B------:R-:W-:Y:S02]  /*26fc0*/  ISETP.GT.AND P1, PT, R0, 0x8, P0 ;  /* 0x000000080000780c */ /* 0x000fe40000724270 */
[----:B------:R-:W-:Y:S01]  /*26fd0*/  F2FP.BF16.F32.PACK_AB R211, RZ, R211 ;  /* 0x000000d3ffd3723e */ /* 0x000fe200000010ff */
[----:B------:R-:W-:-:S10]  /*26fe0*/  FMUL R212, R212, R2 ;  /* 0x00000002d4d47220 */ /* 0x000fd40000400000 */
[----:B------:R0:W-:Y:S01]  /*26ff0*/  @P1 STG.E.U16 desc[UR46][R14.64+0xa2], R211 ;  /* 0x0000a2d30e001986 */ /* 0x0001e2000c10152e */
[----:B------:R-:W-:-:S04]  /*27000*/  ISETP.GT.AND P1, PT, R3, 0x58, PT ;  /* 0x000000580300780c */ /* 0x000fc80003f24270 */
[----:B------:R-:W-:Y:S02]  /*27010*/  ISETP.GT.AND P6, PT, R0, RZ, P1 ;  /* 0x000000ff0000720c */ /* 0x000fe40000fc4270 */
        /* <DEDUP_REMOVED lines=156> */
[-C--:B------:R-:W-:Y:S01]  /*279e0*/  FMUL R153, R153, R2.reuse ;  /* 0x0000000299997220 */ /* 0x080fe20000400000 */
[----:B------:R-:W-:-:S09]  /*279f0*/  FMUL R155, R155, R2 ;  /* 0x000000029b9b7220 */ /* 0x000fd20000400000 */
[----:B------:R0:W-:Y:S01]  /*27a00*/  @P6 STG.E.U16 desc[UR46][R18.64+0x80], R152 ;  /* 0x0000809812006986 */ /* 0x0001e2000c10152e */
[C---:B------:R-:W-:Y:S02]  /*27a10*/  ISETP.GT.AND P6, PT, R0.reuse, 0x180, P5 ;  /* 0x000001800000780c */ /* 0x040fe40002fc4270 */
[----:B------:R-:W-:Y:S02]  /*27a20*/  ISETP.GT.AND P5, PT, R0, 0x188, P5 ;  /* 0x000001880000780c */ /* 0x000fe40002fa4270 */
[----:B------:R-:W-:Y:S02]  /*27a30*/  F2FP.BF16.F32.PACK_AB R153, RZ, R153 ;  /* 0x00000099ff99723e */ /* 0x000fe400000010ff */
[----:B------:R-:W-:-:S07]  /*27a40*/  F2FP.BF16.F32.PACK_AB R155, RZ, R155 ;  /* 0x0000009bff9b723e */ /* 0x000fce00000010ff */
[----:B------:R0:W-:Y:S01]  /*27a50*/  @P6 STG.E.U16 desc[UR46][R18.64+0x82], R153 ;  /* 0x0000829912006986 */ /* 0x0001e2000c10152e */
[----:B------:R-:W-:-:S03]  /*27a60*/  ISETP.GT.AND P6, PT, R3, 0x40, PT ;  /* 0x000000400300780c */ /* 0x000fc60003fc4270 */
[----:B------:R0:W-:Y:S01]  /*27a70*/  @P5 STG.E.U16 desc[UR46][R22.64+0x82], R155 ;  /* 0x0000829b16005986 */ /* 0x0001e2000c10152e */
[C---:B------:R-:W-:Y:S02]  /*27a80*/  ISETP.GT.AND P6, PT, R0.reuse, 0x188, P6 ;  /* 0x000001880000780c */ /* 0x040fe400037c4270 */
[----:B------:R-:W-:Y:S01]  /*27a90*/  ISETP.GT.AND P5, PT, R0, 0x180, P4 ;  /* 0x000001800000780c */ /* 0x000fe200027a4270 */
[-C--:B------:R-:W-:Y:S01]  /*27aa0*/  FMUL R154, R154, R2.reuse ;  /* 0x000000029a9a7220 */ /* 0x080fe20000400000 */
[----:B------:R-:W-:-:S04]  /*27ab0*/  FMUL R156, R156, R2 ;  /* 0x000000029c9c7220 */ /* 0x000fc80000400000 */
[----:B------:R-:W-:Y:S02]  /*27ac0*/  F2FP.BF16.F32.PACK_AB R154, RZ, R154 ;  /* 0x0000009aff9a723e */ /* 0x000fe400000010ff */
[----:B------:R-:W-:-:S03]  /*27ad0*/  F2FP.BF16.F32.PACK_AB R156, RZ, R156 ;  /* 0x0000009cff9c723e */ /* 0x000fc600000010ff */
[----:B------:R0:W-:Y:S01]  /*27ae0*/  @P6 STG.E.U16 desc[UR46][R22.64+0x80], R154 ;  /* 0x0000809a16006986 */ /* 0x0001e2000c10152e */
[----:B------:R-:W-:-:S03]  /*27af0*/  ISETP.GT.AND P4, PT, R0, 0x188, P4 ;  /* 0x000001880000780c */ /* 0x000fc60002784270 */
[----:B------:R0:W-:Y:S01]  /*27b00*/  @P5 STG.E.U16 desc[UR46][R18.64+0x90], R156 ;  /* 0x0000909c12005986 */ /* 0x0001e2000c10152e */
[----:B------:R-:W-:Y:S01]  /*27b10*/  ISETP.GT.AND P5, PT, R0, 0x180, P3 ;  /* 0x000001800000780c */ /* 0x000fe20001fa4270 */
[-C--:B------:R-:W-:Y:S01]  /*27b20*/  FMUL R157, R157, R2.reuse ;  /* 0x000000029d9d7220 */ /* 0x080fe20000400000 */
[----:B------:R-:W-:-:S04]  /*27b30*/  FMUL R158, R158, R2 ;  /* 0x000000029e9e7220 */ /* 0x000fc80000400000 */
[----:B------:R-:W-:Y:S02]  /*27b40*/  F2FP.BF16.F32.PACK_AB R157, RZ, R157 ;  /* 0x0000009dff9d723e */ /* 0x000fe400000010ff */
[----:B------:R-:W-:Y:S02]  /*27b50*/  F2FP.BF16.F32.PACK_AB R158, RZ, R158 ;  /* 0x0000009eff9e723e */ /* 0x000fe400000010ff */
[----:B------:R-:W-:-:S03]  /*27b60*/  ISETP.GT.AND P3, PT, R0, 0x188, P3 ;  /* 0x000001880000780c */ /* 0x000fc60001f64270 */
[----:B------:R0:W-:Y:S01]  /*27b70*/  @P5 STG.E.U16 desc[UR46][R18.64+0x92], R157 ;  /* 0x0000929d12005986 */ /* 0x0001e2000c10152e */
[----:B------:R-:W-:-:S03]  /*27b80*/  FMUL R159, R159, R2 ;  /* 0x000000029f9f7220 */ /* 0x000fc60000400000 */
[----:B------:R0:W-:Y:S01]  /*27b90*/  @P4 STG.E.U16 desc[UR46][R22.64+0x90], R158 ;  /* 0x0000909e16004986 */ /* 0x0001e2000c10152e */
[----:B------:R-:W-:Y:S01]  /*27ba0*/  ISETP.GT.AND P4, PT, R0, 0x180, P2 ;  /* 0x000001800000780c */ /* 0x000fe20001784270 */
[----:B------:R-:W-:Y:S01]  /*27bb0*/  FMUL R160, R160, R2 ;  /* 0x00000002a0a07220 */ /* 0x000fe20000400000 */
[----:B------:R-:W-:Y:S02]  /*27bc0*/  F2FP.BF16.F32.PACK_AB R159, RZ, R159 ;  /* 0x0000009fff9f723e */ /* 0x000fe400000010ff */
[C---:B------:R-:W-:Y:S02]  /*27bd0*/  ISETP.GT.AND P5, PT, R0.reuse, 0x180, P0 ;  /* 0x000001800000780c */ /* 0x040fe400007a4270 */
[----:B------:R-:W-:Y:S02]  /*27be0*/  F2FP.BF16.F32.PACK_AB R160, RZ, R160 ;  /* 0x000000a0ffa0723e */ /* 0x000fe400000010ff */
[----:B------:R-:W-:Y:S01]  /*27bf0*/  ISETP.GT.AND P2, PT, R0, 0x188, P2 ;  /* 0x000001880000780c */ /* 0x000fe20001744270 */
[-C--:B------:R-:W-:Y:S01]  /*27c00*/  FMUL R161, R161, R2.reuse ;  /* 0x00000002a1a17220 */ /* 0x080fe20000400000 */
[----:B------:R-:W-:Y:S01]  /*27c10*/  ISETP.GT.AND P6, PT, R3, 0x59, PT ;  /* 0x000000590300780c */ /* 0x000fe20003fc4270 */
[----:B------:R-:W-:Y:S01]  /*27c20*/  FMUL R162, R162, R2 ;  /* 0x00000002a2a27220 */ /* 0x000fe20000400000 */
[----:B------:R0:W-:Y:S01]  /*27c30*/  @P3 STG.E.U16 desc[UR46][R22.64+0x92], R159 ;  /* 0x0000929f16003986 */ /* 0x0001e2000c10152e */
[----:B------:R-:W-:-:S02]  /*27c40*/  ISETP.GT.AND P0, PT, R0, 0x188, P0 ;  /* 0x000001880000780c */ /* 0x000fc40000704270 */
[C---:B------:R-:W-:Y:S01]  /*27c50*/  ISETP.GT.AND P3, PT, R0.reuse, 0x180, P1 ;  /* 0x000001800000780c */ /* 0x040fe20000f64270 */
[----:B------:R0:W-:Y:S01]  /*27c60*/  @P4 STG.E.U16 desc[UR46][R18.64+0xa0], R160 ;  /* 0x0000a0a012004986 */ /* 0x0001e2000c10152e */
[----:B------:R-:W-:Y:S01]  /*27c70*/  ISETP.GT.AND P4, PT, R0, 0x180, P6 ;  /* 0x000001800000780c */ /* 0x000fe20003784270 */
[-C--:B------:R-:W-:Y:S01]  /*27c80*/  FMUL R163, R163, R2.reuse ;  /* 0x00000002a3a37220 */ /* 0x080fe20000400000 */
[----:B------:R-:W-:Y:S01]  /*27c90*/  F2FP.BF16.F32.PACK_AB R161, RZ, R161 ;  /* 0x000000a1ffa1723e */ /* 0x000fe200000010ff */
[----:B------:R-:W-:Y:S01]  /*27ca0*/  FMUL R164, R164, R2 ;  /* 0x00000002a4a47220 */ /* 0x000fe20000400000 */
[----:B------:R-:W-:Y:S01]  /*27cb0*/  F2FP.BF16.F32.PACK_AB R162, RZ, R162 ;  /* 0x000000a2ffa2723e */ /* 0x000fe200000010ff */
[----:B------:R-:W-:Y:S01]  /*27cc0*/  FMUL R165, R165, R2 ;  /* 0x00000002a5a57220 */ /* 0x000fe20000400000 */
[----:B------:R-:W-:Y:S01]  /*27cd0*/  F2FP.BF16.F32.PACK_AB R163, RZ, R163 ;  /* 0x000000a3ffa3723e */ /* 0x000fe200000010ff */
[----:B------:R0:W-:Y:S01]  /*27ce0*/  @P5 STG.E.U16 desc[UR46][R18.64+0xa2], R161 ;  /* 0x0000a2a112005986 */ /* 0x0001e2000c10152e */
[----:B------:R-:W-:-:S02]  /*27cf0*/  F2FP.BF16.F32.PACK_AB R164, RZ, R164 ;  /* 0x000000a4ffa4723e */ /* 0x000fc400000010ff */
[----:B------:R-:W-:Y:S01]  /*27d00*/  F2FP.BF16.F32.PACK_AB R165, RZ, R165 ;  /* 0x000000a5ffa5723e */ /* 0x000fe200000010ff */
[----:B------:R0:W-:Y:S01]  /*27d10*/  @P2 STG.E.U16 desc[UR46][R22.64+0xa0], R162 ;  /* 0x0000a0a216002986 */ /* 0x0001e2000c10152e */
[----:B------:R-:W-:Y:S02]  /*27d20*/  ISETP.GT.AND P1, PT, R0, 0x188, P1 ;  /* 0x000001880000780c */ /* 0x000fe40000f24270 */
[C---:B------:R-:W-:Y:S02]  /*27d30*/  ISETP.GT.AND P2, PT, R3.reuse, 0x59, PT ;  /* 0x000000590300780c */ /* 0x040fe40003f44270 */
[C---:B------:R-:W-:Y:S02]  /*27d40*/  ISETP.GT.AND P6, PT, R3.reuse, 0x60, PT ;  /* 0x000000600300780c */ /* 0x040fe40003fc4270 */
[----:B------:R-:W-:Y:S01]  /*27d50*/  ISETP.GT.AND P5, PT, R3, 0x61, PT ;  /* 0x000000610300780c */ /* 0x000fe20003fa4270 */
[----:B------:R-:W-:Y:S01]  /*27d60*/  FMUL R166, R166, R2 ;  /* 0x00000002a6a67220 */ /* 0x000fe20000400000 */
[----:B------:R0:W-:Y:S01]  /*27d70*/  @P0 STG.E.U16 desc[UR46][R22.64+0xa2], R163 ;  /* 0x0000a2a316000986 */ /* 0x0001e2000c10152e */
[----:B------:R-:W-:-:S02]  /*27d80*/  ISETP.GT.AND P0, PT, R0, 0x188, P2 ;  /* 0x000001880000780c */ /* 0x000fc40001704270 */
[C---:B------:R-:W-:Y:S01]  /*27d90*/  ISETP.GT.AND P2, PT, R0.reuse, RZ, P6 ;  /* 0x000000ff0000720c */ /* 0x040fe20003744270 */
[----:B------:R0:W-:Y:S01]  /*27da0*/  @P3 STG.E.U16 desc[UR46][R18.64+0xb0], R164 ;  /* 0x0000b0a412003986 */ /* 0x0001e2000c10152e */
[C---:B------:R-:W-:Y:S01]  /*27db0*/  ISETP.GT.AND P3, PT, R0.reuse, RZ, P5 ;  /* 0x000000ff0000720c */ /* 0x040fe20002f64270 */
[-C--:B------:R-:W-:Y:S02]  /*27dc0*/  FMUL R167, R167, R2.reuse ;  /* 0x00000002a7a77220 */ /* 0x080fe40000400000 */
[----:B------:R0:W-:Y:S01]  /*27dd0*/  @P4 STG.E.U16 desc[UR46][R18.64+0xb2], R165 ;  /* 0x0000b2a512004986 */ /* 0x0001e2000c10152e */
[----:B------:R-:W-:Y:S01]  /*27de0*/  ISETP.GT.AND P4, PT, R0, 0x8, P6 ;  /* 0x000000080000780c */ /* 0x000fe20003784270 */
[----:B------:R-:W-:Y:S01]  /*27df0*/  FMUL R136, R136, R2 ;  /* 0x0000000288887220 */ /* 0x000fe20000400000 */
[----:B------:R-:W-:Y:S01]  /*27e00*/  F2FP.BF16.F32.PACK_AB R166, RZ, R166 ;  /* 0x000000a6ffa6723e */ /* 0x000fe200000010ff */
[-C--:B------:R-:W-:Y:S01]  /*27e10*/  FMUL R137, R137, R2.reuse ;  /* 0x0000000289897220 */ /* 0x080fe20000400000 */
[----:B------:R-:W-:Y:S01]  /*27e20*/  FMUL R138, R138, R2 ;  /* 0x000000028a8a7220 */ /* 0x000fe20000400000 */
[----:B------:R-:W-:-:S02]  /*27e30*/  F2FP.BF16.F32.PACK_AB R167, RZ, R167 ;  /* 0x000000a7ffa7723e */ /* 0x000fc400000010ff */
[----:B------:R0:W-:Y:S01]  /*27e40*/  @P1 STG.E.U16 desc[UR46][R22.64+0xb0], R166 ;  /* 0x0000b0a616001986 */ /* 0x0001e2000c10152e */
[----:B------:R-:W-:Y:S02]  /*27e50*/  F2FP.BF16.F32.PACK_AB R136, RZ, R136 ;  /* 0x00000088ff88723e */ /* 0x000fe400000010ff */
[----:B------:R-:W-:Y:S02]  /*27e60*/  F2FP.BF16.F32.PACK_AB R137, RZ, R137 ;  /* 0x00000089ff89723e */ /* 0x000fe400000010ff */
[----:B------:R-:W-:Y:S02]  /*27e70*/  F2FP.BF16.F32.PACK_AB R138, RZ, R138 ;  /* 0x0000008aff8a723e */ /* 0x000fe400000010ff */
[----:B------:R-:W-:Y:S01]  /*27e80*/  ISETP.GT.AND P1, PT, R0, 0x8, P5 ;  /* 0x000000080000780c */ /* 0x000fe20002f24270 */
[----:B------:R-:W-:Y:S01]  /*27e90*/  FMUL R139, R139, R2 ;  /* 0x000000028b8b7220 */ /* 0x000fe20000400000 */
[----:B------:R0:W-:Y:S04]  /*27ea0*/  @P0 STG.E.U16 desc[UR46][R22.64+0xb2], R167 ;  /* 0x0000b2a716000986 */ /* 0x0001e8000c10152e */
[----:B------:R0:W-:Y:S04]  /*27eb0*/  @P2 STG.E.U16 desc[UR46][R12.64+0xc0], R136 ;  /* 0x0000c0880c002986 */ /* 0x0001e8000c10152e */
[----:B------:R0:W-:Y:S01]  /*27ec0*/  @P3 STG.E.U16 desc[UR46][R12.64+0xc2], R137 ;  /* 0x0000c2890c003986 */ /* 0x0001e2000c10152e */
[----:B------:R-:W-:-:S03]  /*27ed0*/  ISETP.GT.AND P3, PT, R3, 0x69, PT ;  /* 0x000000690300780c */ /* 0x000fc60003f64270 */
[----:B------:R0:W-:Y:S01]  /*27ee0*/  @P4 STG.E.U16 desc[UR46][R14.64+0xc0], R138 ;  /* 0x0000c08a0e004986 */ /* 0x0001e2000c10152e */
[----:B------:R-:W-:Y:S02]  /*27ef0*/  ISETP.GT.AND P4, PT, R3, 0x68, PT ;  /* 0x000000680300780c */ /* 0x000fe40003f84270 */
[----:B------:R-:W-:Y:S02]  /*27f00*/  F2FP.BF16.F32.PACK_AB R139, RZ, R139 ;  /* 0x0000008bff8b723e */ /* 0x000fe400000010ff */
        /* <DEDUP_REMOVED lines=9> */
[----:B------:R-:W-:Y:S01]  /*27fa0*/  F2FP.BF16.F32.PACK_AB R142, RZ, R142 ;  /* 0x0000008eff8e723e */ /* 0x000fe200000010ff */
        /* <DEDUP_REMOVED lines=205> */
[----:B------:R-:W-:Y:S01]  /*28c80*/  FMUL R94, R94, R2 ;  /* 0x000000025e5e7220 */ /* 0x000fe20000400000 */
[----:B------:R-:W-:-:S03]  /*28c90*/  ISETP.GT.AND P3, PT, R0, 0x188, P3 ;  /* 0x000001880000780c */ /* 0x000fc60001f64270 */
[----:B------:R-:W-:Y:S02]  /*28ca0*/  F2FP.BF16.F32.PACK_AB R93, RZ, R93 ;  /* 0x0000005dff5d723e */ /* 0x000fe400000010ff */
[----:B------:R-:W-:Y:S01]  /*28cb0*/  F2FP.BF16.F32.PACK_AB R94, RZ, R94 ;  /* 0x0000005eff5e723e */ /* 0x000fe200000010ff */
[----:B------:R-:W-:-:S04]  /*28cc0*/  FMUL R95, R95, R2 ;  /* 0x000000025f5f7220 */ /* 0x000fc80000400000 */
[----:B------:R0:W-:Y:S04]  /*28cd0*/  @P5 STG.E.U16 desc[UR46][R18.64+0xd2], R93 ;  /* 0x0000d25d12005986 */ /* 0x0001e8000c10152e */
[----:B------:R0:W-:Y:S01]  /*28ce0*/  @P4 STG.E.U16 desc[UR46][R22.64+0xd0], R94 ;  /* 0x0000d05e16004986 */ /* 0x0001e2000c10152e */
[----:B------:R-:W-:Y:S01]  /*28cf0*/  ISETP.GT.AND P4, PT, R0, 0x180, P2 ;  /* 0x000001800000780c */ /* 0x000fe20001784270 */
[-C--:B------:R-:W-:Y:S01]  /*28d00*/  FMUL R96, R96, R2.reuse ;  /* 0x0000000260607220 */ /* 0x080fe20000400000 */
[----:B------:R-:W-:Y:S02]  /*28d10*/  F2FP.BF16.F32.PACK_AB R95, RZ, R95 ;  /* 0x0000005fff5f723e */ /* 0x000fe400000010ff */
[C---:B------:R-:W-:Y:S02]  /*28d20*/  ISETP.GT.AND P5, PT, R0.reuse, 0x180, P0 ;  /* 0x000001800000780c */ /* 0x040fe400007a4270 */
[----:B------:R-:W-:Y:S01]  /*28d30*/  ISETP.GT.AND P2, PT, R0, 0x188, P2 ;  /* 0x000001880000780c */ /* 0x000fe20001744270 */
[----:B------:R-:W-:Y:S01]  /*28d40*/  FMUL R97, R97, R2 ;  /* 0x0000000261617220 */ /* 0x000fe20000400000 */
[----:B------:R-:W-:Y:S01]  /*28d50*/  F2FP.BF16.F32.PACK_AB R96, RZ, R96 ;  /* 0x00000060ff60723e */ /* 0x000fe200000010ff */
[----:B------:R-:W-:Y:S01]  /*28d60*/  FMUL R98, R98, R2 ;  /* 0x0000000262627220 */ /* 0x000fe20000400000 */
[----:B------:R0:W-:Y:S01]  /*28d70*/  @P3 STG.E.U16 desc[UR46][R22.64+0xd2], R95 ;  /* 0x0000d25f16003986 */ /* 0x0001e2000c10152e */
[----:B------:R-:W-:-:S02]  /*28d80*/  ISETP.GT.AND P0, PT, R0, 0x188, P0 ;  /* 0x000001880000780c */ /* 0x000fc40000704270 */
[----:B------:R-:W-:Y:S02]  /*28d90*/  ISETP.GT.AND P6, PT, R3, 0x79, PT ;  /* 0x000000790300780c */ /* 0x000fe40003fc4270 */
[----:B------:R-:W-:Y:S01]  /*28da0*/  ISETP.GT.AND P3, PT, R0, 0x180, P1 ;  /* 0x000001800000780c */ /* 0x000fe20000f64270 */
[-C--:B------:R-:W-:Y:S01]  /*28db0*/  FMUL R99, R99, R2.reuse ;  /* 0x0000000263637220 */ /* 0x080fe20000400000 */
[----:B------:R-:W-:Y:S01]  /*28dc0*/  F2FP.BF16.F32.PACK_AB R97, RZ, R97 ;  /* 0x00000061ff61723e */ /* 0x000fe200000010ff */
[----:B------:R-:W-:Y:S01]  /*28dd0*/  FMUL R100, R100, R2 ;  /* 0x0000000264647220 */ /* 0x000fe20000400000 */
[----:B------:R0:W-:Y:S01]  /*28de0*/  @P4 STG.E.U16 desc[UR46][R18.64+0xe0], R96 ;  /* 0x0000e06012004986 */ /* 0x0001e2000c10152e */
[----:B------:R-:W-:Y:S02]  /*28df0*/  F2FP.BF16.F32.PACK_AB R98, RZ, R98 ;  /* 0x00000062ff62723e */ /* 0x000fe400000010ff */
[C---:B------:R-:W-:Y:S02]  /*28e00*/  ISETP.GT.AND P4, PT, R0.reuse, 0x180, P6 ;  /* 0x000001800000780c */ /* 0x040fe40003784270 */
[----:B------:R-:W-:Y:S01]  /*28e10*/  ISETP.GT.AND P1, PT, R0, 0x188, P1 ;  /* 0x000001880000780c */ /* 0x000fe20000f24270 */
[-C--:B------:R-:W-:Y:S01]  /*28e20*/  FMUL R101, R101, R2.reuse ;  /* 0x0000000265657220 */ /* 0x080fe20000400000 */
[----:B------:R0:W-:Y:S01]  /*28e30*/  @P5 STG.E.U16 desc[UR46][R18.64+0xe2], R97 ;  /* 0x0000e26112005986 */ /* 0x0001e2000c10152e */
[----:B------:R-:W-:Y:S01]  /*28e40*/  F2FP.BF16.F32.PACK_AB R99, RZ, R99 ;  /* 0x00000063ff63723e */ /* 0x000fe200000010ff */
[----:B------:R-:W-:Y:S01]  /*28e50*/  FMUL R102, R102, R2 ;  /* 0x0000000266667220 */ /* 0x000fe20000400000 */
[----:B------:R-:W-:Y:S01]  /*28e60*/  F2FP.BF16.F32.PACK_AB R100, RZ, R100 ;  /* 0x00000064ff64723e */ /* 0x000fe200000010ff */
[----:B------:R0:W-:Y:S01]  /*28e70*/  @P2 STG.E.U16 desc[UR46][R22.64+0xe0], R98 ;  /* 0x0000e06216002986 */ /* 0x0001e2000c10152e */
[----:B------:R-:W-:-:S02]  /*28e80*/  ISETP.GT.AND P2, PT, R3, 0x79, PT ;  /* 0x000000790300780c */ /* 0x000fc40003f44270 */
[C---:B------:R-:W-:Y:S01]  /*28e90*/  ISETP.GT.AND P6, PT, R3.reuse, 0x81, PT ;  /* 0x000000810300780c */ /* 0x040fe20003fc4270 */
[----:B------:R0:W-:Y:S01]  /*28ea0*/  @P0 STG.E.U16 desc[UR46][R22.64+0xe2], R99 ;  /* 0x0000e26316000986 */ /* 0x0001e2000c10152e */
[----:B------:R-:W-:Y:S02]  /*28eb0*/  F2FP.BF16.F32.PACK_AB R101, RZ, R101 ;  /* 0x00000065ff65723e */ /* 0x000fe400000010ff */
[----:B------:R-:W-:Y:S01]  /*28ec0*/  F2FP.BF16.F32.PACK_AB R102, RZ, R102 ;  /* 0x00000066ff66723e */ /* 0x000fe200000010ff */
[----:B------:R0:W-:Y:S01]  /*28ed0*/  @P3 STG.E.U16 desc[UR46][R18.64+0xf0], R100 ;  /* 0x0000f06412003986 */ /* 0x0001e2000c10152e */
[C---:B------:R-:W-:Y:S02]  /*28ee0*/  ISETP.GT.AND P0, PT, R0.reuse, 0x188, P2 ;  /* 0x000001880000780c */ /* 0x040fe40001704270 */
[----:B------:R-:W-:Y:S02]  /*28ef0*/  ISETP.GT.AND P5, PT, R3, 0x80, PT ;  /* 0x000000800300780c */ /* 0x000fe40003fa4270 */
[C---:B------:R-:W-:Y:S01]  /*28f00*/  ISETP.GT.AND P3, PT, R0.reuse, RZ, P6 ;  /* 0x000000ff0000720c */ /* 0x040fe20003764270 */
[-C--:B------:R-:W-:Y:S01]  /*28f10*/  FMUL R103, R103, R2.reuse ;  /* 0x0000000267677220 */ /* 0x080fe20000400000 */
[----:B------:R0:W-:Y:S01]  /*28f20*/  @P4 STG.E.U16 desc[UR46][R18.64+0xf2], R101 ;  /* 0x0000f26512004986 */ /* 0x0001e2000c10152e */
[----:B------:R-:W-:Y:S01]  /*28f30*/  FMUL R73, R73, R2 ;  /* 0x0000000249497220 */ /* 0x000fe20000400000 */
[----:B------:R-:W-:-:S02]  /*28f40*/  ISETP.GT.AND P2, PT, R0, RZ, P5 ;  /* 0x000000ff0000720c */ /* 0x000fc40002f44270 */
[----:B------:R0:W-:Y:S01]  /*28f50*/  @P1 STG.E.U16 desc[UR46][R22.64+0xf0], R102 ;  /* 0x0000f06616001986 */ /* 0x0001e2000c10152e */
[----:B------:R-:W-:Y:S01]  /*28f60*/  ISETP.GT.AND P1, PT, R0, 0x8, P6 ;  /* 0x000000080000780c */ /* 0x000fe20003724270 */
[-C--:B------:R-:W-:Y:S01]  /*28f70*/  FMUL R72, R72, R2.reuse ;  /* 0x0000000248487220 */ /* 0x080fe20000400000 */
[----:B------:R-:W-:Y:S01]  /*28f80*/  F2FP.BF16.F32.PACK_AB R103, RZ, R103 ;  /* 0x00000067ff67723e */ /* 0x000fe200000010ff */
[----:B------:R-:W-:Y:S01]  /*28f90*/  FMUL R75, R75, R2 ;  /* 0x000000024b4b7220 */ /* 0x000fe20000400000 */
[----:B------:R-:W-:Y:S02]  /*28fa0*/  F2FP.BF16.F32.PACK_AB R73, RZ, R73 ;  /* 0x00000049ff49723e */ /* 0x000fe400000010ff */
[----:B------:R-:W-:Y:S01]  /*28fb0*/  ISETP.GT.AND P4, PT, R0, 0x8, P5 ;  /* 0x000000080000780c */ /* 0x000fe20002f84270 */
[----:B------:R0:W-:Y:S01]  /*28fc0*/  @P0 STG.E.U16 desc[UR46][R22.64+0xf2], R103 ;  /* 0x0000f26716000986 */ /* 0x0001e2000c10152e */
[----:B------:R-:W-:Y:S02]  /*28fd0*/  ISETP.GT.AND P5, PT, R3, 0x88, PT ;  /* 0x000000880300780c */ /* 0x000fe40003fa4270 */
[----:B------:R-:W-:Y:S01]  /*28fe0*/  F2FP.BF16.F32.PACK_AB R72, RZ, R72 ;  /* 0x00000048ff48723e */ /* 0x000fe200000010ff */
[----:B------:R0:W-:Y:S01]  /*28ff0*/  @P3 STG.E.U16 desc[UR46][R12.64+0x102], R73 ;  /* 0x000102490c003986 */ /* 0x0001e2000c10152e */
[----:B------:R-:W-:-:S02]  /*29000*/  F2FP.BF16.F32.PACK_AB R75, RZ, R75 ;  /* 0x0000004bff4b723e */ /* 0x000fc400000010ff */
[----:B------:R-:W-:Y:S02]  /*29010*/  ISETP.GT.AND P3, PT, R3, 0x89, PT ;  /* 0x000000890300780c */ /* 0x000fe40003f64270 */
[----:B------:R-:W-:Y:S01]  /*29020*/  ISETP.GT.AND P0, PT, R0, RZ, P5 ;  /* 0x000000ff0000720c */ /* 0x000fe20002f04270 */
[-C--:B------:R-:W-:Y:S01]  /*29030*/  FMUL R74, R74, R2.reuse ;  /* 0x000000024a4a7220 */ /* 0x080fe20000400000 */
[----:B------:R0:W-:Y:S01]  /*29040*/  @P2 STG.E.U16 desc[UR46][R12.64+0x100], R72 ;  /* 0x000100480c002986 */ /* 0x0001e2000c10152e */
[-C--:B------:R-:W-:Y:S01]  /*29050*/  FMUL R76, R76, R2.reuse ;  /* 0x000000024c4c7220 */ /* 0x080fe20000400000 */
[C---:B------:R-:W-:Y:S02]  /*29060*/  ISETP.GT.AND P2, PT, R0.reuse, RZ, P3 ;  /* 0x000000ff0000720c */ /* 0x040fe40001f44270 */
[----:B------:R0:W-:Y:S01]  /*29070*/  @P1 STG.E.U16 desc[UR46][R14.64+0x102], R75 ;  /* 0x0001024b0e001986 */ /* 0x0001e2000c10152e */
[----:B------:R-:W-:Y:S01]  /*29080*/  ISETP.GT.AND P1, PT, R0, 0x8, P5 ;  /* 0x000000080000780c */ /* 0x000fe20002f24270 */
[----:B------:R-:W-:Y:S01]  /*29090*/  FMUL R77, R77, R2 ;  /* 0x000000024d4d7220 */ /* 0x000fe20000400000 */
[----:B------:R-:W-:Y:S01]  /*290a0*/  F2FP.BF16.F32.PACK_AB R74, RZ, R74 ;  /* 0x0000004aff4a723e */ /* 0x000fe200000010ff */
[----:B------:R-:W-:Y:S01]  /*290b0*/  FMUL R78, R78, R2 ;  /* 0x000000024e4e7220 */ /* 0x000fe20000400000 */
[----:B------:R-:W-:-:S02]  /*290c0*/  F2FP.BF16.F32.PACK_AB R76, RZ, R76 ;  /* 0x0000004cff4c723e */ /* 0x000fc400000010ff */
[----:B------:R-:W-:Y:S01]  /*290d0*/  F2FP.BF16.F32.PACK_AB R77, RZ, R77 ;  /* 0x0000004dff4d723e */ /* 0x000fe200000010ff */
[----:B------:R0:W-:Y:S01]  /*290e0*/  @P4 STG.E.U16 desc[UR46][R14.64+0x100], R74 ;  /* 0x0001004a0e004986 */ /* 0x0001e2000c10152e */
[----:B------:R-:W-:-:S03]  /*290f0*/  F2FP.BF16.F32.PACK_AB R78, RZ, R78 ;  /* 0x0000004eff4e723e */ /* 0x000fc600000010ff */
[----:B------:R0:W-:Y:S01]  /*29100*/  @P0 STG.E.U16 desc[UR46][R12.64+0x110], R76 ;  /* 0x0001104c0c000986 */ /* 0x0001e2000c10152e */
[----:B------:R-:W-:-:S03]  /*29110*/  ISETP.GT.AND P0, PT, R3, 0x90, PT ;  /* 0x000000900300780c */ /* 0x000fc60003f04270 */
[----:B------:R0:W-:Y:S01]  /*29120*/  @P2 STG.E.U16 desc[UR46][R12.64+0x112], R77 ;  /* 0x0001124d0c002986 */ /* 0x0001e2000c10152e */
[----:B------:R-:W-:-:S03]  /*29130*/  ISETP.GT.AND P2, PT, R0, 0x8, P3 ;  /* 0x000000080000780c */ /* 0x000fc60001f44270 */
[----:B------:R0:W-:Y:S01]  /*29140*/  @P1 STG.E.U16 desc[UR46][R14.64+0x110], R78 ;  /* 0x0001104e0e001986 */ /* 0x0001e2000c10152e */
[----:B------:R-:W-:Y:S01]  /*29150*/  ISETP.GT.AND P1, PT, R0, RZ, P0 ;  /* 0x000000ff0000720c */ /* 0x000fe20000724270 */
[-C--:B------:R-:W-:Y:S01]  /*29160*/  FMUL R79, R79, R2.reuse ;  /* 0x000000024f4f7220 */ /* 0x080fe20000400000 */
[----:B------:R-:W-:Y:S01]  /*29170*/  FMUL R80, R80, R2 ;  /* 0x0000000250507220 */ /* 0x000fe20000400000 */
[----:B------:R-:W-:-:S03]  /*29180*/  ISETP.GT.AND P4, PT, R3, 0x91, PT ;  /* 0x000000910300780c */ /* 0x000fc60003f84270 */
[----:B------:R-:W-:Y:S02]  /*29190*/  F2FP.BF16.F32.PACK_AB R79, RZ, R79 ;  /* 0x0000004fff4f723e */ /* 0x000fe400000010ff */
[----:B------:R-:W-:-:S03]  /*291a0*/  F2FP.BF16.F32.PACK_AB R80, RZ, R80 ;  /* 0x00000050ff50723e */ /* 0x000fc600000010ff */
[----:B------:R0:W-:Y:S04]  /*291b0*/  @P2 STG.E.U16 desc[UR46][R14.64+0x112], R79 ;  /* 0x0001124f0e002986 */ /* 0x0001e8000c10152e */
[----:B------:R0:W-:Y:S01]  /*291c0*/  @P1 STG.E.U16 desc[UR46][R12.64+0x120], R80 ;  /* 0x000120500c001986 */ /* 0x0001e2000c10152e */
[----:B------:R-:W-:Y:S01]  /*291d0*/  ISETP.GT.AND P1, PT, R0, RZ, P4 ;  /* 0x000000ff0000720c */ /* 0x000fe20002724270 */
[----:B------:R-:W-:-:S05]  /*291e0*/  FMUL R81, R81, R2 ;  /* 0x0000000251517220 */ /* 0x000fca0000400000 */
[----:B------:R-:W-:Y:S01]  /*291f0*/  F2FP.BF16.F32.PACK_AB R81, RZ, R81 ;  /* 0x00000051ff51723e */ /* 0x000fe200000010ff */
[----:B------:R-:W-:-:S06]  /*29200*/  FMUL R82, R82, R2 ;  /* 0x0000000252527220 */ /* 0x000fcc0000400000 */
[----:B------:R0:W-:Y:S01]  /*29210*/  @P1 STG.E.U16 desc[UR46][R12.64+0x122], R81 ;  /* 0x000122510c001986 */ /* 0x0001e2000c10152e */
[----:B------:R-:W-:Y:S02]  /*29220*/  ISETP.GT.AND P1, PT, R0, 0x8, P0 ;  /* 0x000000080000780c */ /* 0x000fe40000724270 */
[----:B------:R-:W-:Y:S01]  /*29230*/  F2FP.BF16.F32.PACK_AB R82, RZ, R82 ;  /* 0x00000052ff52723e */ /* 0x000fe200000010ff */
[----:B------:R-:W-:-:S10]  /*29240*/  FMUL R83, R83, R2 ;  /* 0x0000000253537220 */ /* 0x000fd40000400000 */
[----:B------:R0:W-:Y:S01]  /*29250*/  @P1 STG.E.U16 desc[UR46][R14.64+0x120], R82 ;  /* 0x000120520e001986 */ /* 0x0001e2000c10152e */
[----:B------:R-:W-:Y:S02]  /*29260*/  ISETP.GT.AND P1, PT, R0, 0x8, P4 ;  /* 0x000000080000780c */ /* 0x000fe40002724270 */
[----:B------:R-:W-:Y:S02]  /*29270*/  F2FP.BF16.F32.PACK_AB R83, RZ, R83 ;  /* 0x00000053ff53723e */ /* 0x000fe400000010ff */
[----:B------:R-:W-:Y:S01]  /*29280*/  ISETP.GT.AND P2, PT, R3, 0x98, PT ;  /* 0x000000980300780c */ /* 0x000fe20003f44270 */
[----:B------:R-:W-:-:S08]  /*29290*/  FMUL R84, R84, R2 ;  /* 0x0000000254547220 */ /* 0x000fd00000400000 */
[----:B------:R0:W-:Y:S01]  /*292a0*/  @P1 STG.E.U16 desc[UR46][R14.64+0x122], R83 ;  /* 0x000122530e001986 */ /* 0x0001e2000c10152e */
        /* <DEDUP_REMOVED lines=177> */
[C---:B------:R-:W-:Y:S02]  /*29dc0*/  ISETP.GT.AND P6, PT, R0.reuse, 0x180, P3 ;  /* 0x000001800000780c */ /* 0x040fe40001fc4270 */
[----:B------:R-:W-:Y:S02]  /*29dd0*/  F2FP.BF16.F32.PACK_AB R29, RZ, R29 ;  /* 0x0000001dff1d723e */ /* 0x000fe400000010ff */
[----:B------:R-:W-:Y:S01]  /*29de0*/  ISETP.GT.AND P5, PT, R0, 0x188, P5 ;  /* 0x000001880000780c */ /* 0x000fe20002fa4270 */
[-C--:B------:R-:W-:Y:S01]  /*29df0*/  FMUL R30, R30, R2.reuse ;  /* 0x000000021e1e7220 */ /* 0x080fe20000400000 */
[----:B------:R-:W-:Y:S01]  /*29e00*/  ISETP.GT.AND P3, PT, R0, 0x188, P3 ;  /* 0x000001880000780c */ /* 0x000fe20001f64270 */
[-C--:B------:R-:W-:Y:S01]  /*29e10*/  FMUL R31, R31, R2.reuse ;  /* 0x000000021f1f7220 */ /* 0x080fe20000400000 */
[----:B------:R-:W-:-:S05]  /*29e20*/  FMUL R32, R32, R2 ;  /* 0x0000000220207220 */ /* 0x000fca0000400000 */
[----:B------:R0:W-:Y:S01]  /*29e30*/  @P6 STG.E.U16 desc[UR46][R18.64+0x112], R29 ;  /* 0x0001121d12006986 */ /* 0x0001e2000c10152e */
[C---:B------:R-:W-:Y:S02]  /*29e40*/  ISETP.GT.AND P6, PT, R0.reuse, 0x180, P0 ;  /* 0x000001800000780c */ /* 0x040fe400007c4270 */
[----:B------:R-:W-:Y:S02]  /*29e50*/  F2FP.BF16.F32.PACK_AB R30, RZ, R30 ;  /* 0x0000001eff1e723e */ /* 0x000fe400000010ff */
[----:B------:R-:W-:Y:S02]  /*29e60*/  F2FP.BF16.F32.PACK_AB R31, RZ, R31 ;  /* 0x0000001fff1f723e */ /* 0x000fe400000010ff */
[----:B------:R-:W-:Y:S01]  /*29e70*/  F2FP.BF16.F32.PACK_AB R32, RZ, R32 ;  /* 0x00000020ff20723e */ /* 0x000fe200000010ff */
[----:B------:R0:W-:Y:S01]  /*29e80*/  @P5 STG.E.U16 desc[UR46][R22.64+0x110], R30 ;  /* 0x0001101e16005986 */ /* 0x0001e2000c10152e */
[C---:B------:R-:W-:Y:S02]  /*29e90*/  ISETP.GT.AND P5, PT, R0.reuse, 0x180, P4 ;  /* 0x000001800000780c */ /* 0x040fe400027a4270 */
[C---:B------:R-:W-:Y:S01]  /*29ea0*/  ISETP.GT.AND P0, PT, R0.reuse, 0x188, P0 ;  /* 0x000001880000780c */ /* 0x040fe20000704270 */
[----:B------:R0:W-:Y:S01]  /*29eb0*/  @P3 STG.E.U16 desc[UR46][R22.64+0x112], R31 ;  /* 0x0001121f16003986 */ /* 0x0001e2000c10152e */
[C---:B------:R-:W-:Y:S01]  /*29ec0*/  ISETP.GT.AND P4, PT, R0.reuse, 0x188, P4 ;  /* 0x000001880000780c */ /* 0x040fe20002784270 */
[-C--:B------:R-:W-:Y:S01]  /*29ed0*/  FMUL R33, R33, R2.reuse ;  /* 0x0000000221217220 */ /* 0x080fe20000400000 */
[C---:B------:R-:W-:Y:S01]  /*29ee0*/  ISETP.GT.AND P3, PT, R0.reuse, 0x180, P1 ;  /* 0x000001800000780c */ /* 0x040fe20000f64270 */
[----:B------:R0:W-:Y:S01]  /*29ef0*/  @P6 STG.E.U16 desc[UR46][R18.64+0x120], R32 ;  /* 0x0001202012006986 */ /* 0x0001e2000c10152e */
[----:B------:R-:W-:Y:S01]  /*29f00*/  ISETP.GT.AND P6, PT, R0, 0x180, P2 ;  /* 0x000001800000780c */ /* 0x000fe200017c4270 */
[-C--:B------:R-:W-:Y:S01]  /*29f10*/  FMUL R34, R34, R2.reuse ;  /* 0x0000000222227220 */ /* 0x080fe20000400000 */
[C---:B------:R-:W-:Y:S01]  /*29f20*/  ISETP.GT.AND P2, PT, R0.reuse, 0x188, P2 ;  /* 0x000001880000780c */ /* 0x040fe20001744270 */
[-C--:B------:R-:W-:Y:S01]  /*29f30*/  FMUL R35, R35, R2.reuse ;  /* 0x0000000223237220 */ /* 0x080fe20000400000 */
[----:B------:R-:W-:Y:S01]  /*29f40*/  ISETP.GT.AND P1, PT, R0, 0x188, P1 ;  /* 0x000001880000780c */ /* 0x000fe20000f24270 */
[-C--:B------:R-:W-:Y:S01]  /*29f50*/  FMUL R36, R36, R2.reuse ;  /* 0x0000000224247220 */ /* 0x080fe20000400000 */
[-C--:B------:R-:W-:Y:S01]  /*29f60*/  FMUL R37, R37, R2.reuse ;  /* 0x0000000225257220 */ /* 0x080fe20000400000 */
[-C--:B------:R-:W-:Y:S01]  /*29f70*/  FMUL R38, R38, R2.reuse ;  /* 0x0000000226267220 */ /* 0x080fe20000400000 */
[----:B------:R-:W-:Y:S01]  /*29f80*/  FMUL R39, R39, R2 ;  /* 0x0000000227277220 */ /* 0x000fe20000400000 */
[----:B------:R-:W-:-:S02]  /*29f90*/  F2FP.BF16.F32.PACK_AB R33, RZ, R33 ;  /* 0x00000021ff21723e */ /* 0x000fc400000010ff */
[----:B------:R-:W-:Y:S02]  /*29fa0*/  F2FP.BF16.F32.PACK_AB R34, RZ, R34 ;  /* 0x00000022ff22723e */ /* 0x000fe400000010ff */
[----:B------:R-:W-:Y:S02]  /*29fb0*/  F2FP.BF16.F32.PACK_AB R35, RZ, R35 ;  /* 0x00000023ff23723e */ /* 0x000fe400000010ff */
[----:B------:R-:W-:Y:S02]  /*29fc0*/  F2FP.BF16.F32.PACK_AB R36, RZ, R36 ;  /* 0x00000024ff24723e */ /* 0x000fe400000010ff */
[----:B------:R-:W-:Y:S01]  /*29fd0*/  F2FP.BF16.F32.PACK_AB R37, RZ, R37 ;  /* 0x00000025ff25723e */ /* 0x000fe200000010ff */
[----:B------:R0:W-:Y:S01]  /*29fe0*/  @P5 STG.E.U16 desc[UR46][R18.64+0x122], R33 ;  /* 0x0001222112005986 */ /* 0x0001e2000c10152e */
[----:B------:R-:W-:Y:S02]  /*29ff0*/  F2FP.BF16.F32.PACK_AB R38, RZ, R38 ;  /* 0x00000026ff26723e */ /* 0x000fe400000010ff */
[----:B------:R-:W-:Y:S01]  /*2a000*/  F2FP.BF16.F32.PACK_AB R39, RZ, R39 ;  /* 0x00000027ff27723e */ /* 0x000fe200000010ff */
[----:B------:R0:W-:Y:S04]  /*2a010*/  @P0 STG.E.U16 desc[UR46][R22.64+0x120], R34 ;  /* 0x0001202216000986 */ /* 0x0001e8000c10152e */
[----:B------:R0:W-:Y:S04]  /*2a020*/  @P4 STG.E.U16 desc[UR46][R22.64+0x122], R35 ;  /* 0x0001222316004986 */ /* 0x0001e8000c10152e */
[----:B------:R0:W-:Y:S04]  /*2a030*/  @P6 STG.E.U16 desc[UR46][R18.64+0x130], R36 ;  /* 0x0001302412006986 */ /* 0x0001e8000c10152e */
[----:B------:R0:W-:Y:S04]  /*2a040*/  @P3 STG.E.U16 desc[UR46][R18.64+0x132], R37 ;  /* 0x0001322512003986 */ /* 0x0001e8000c10152e */
[----:B------:R0:W-:Y:S04]  /*2a050*/  @P2 STG.E.U16 desc[UR46][R22.64+0x130], R38 ;  /* 0x0001302616002986 */ /* 0x0001e8000c10152e */
[----:B------:R0:W-:Y:S02]  /*2a060*/  @P1 STG.E.U16 desc[UR46][R22.64+0x132], R39 ;  /* 0x0001322716001986 */ /* 0x0001e4000c10152e */
.L_x_660:
[----:B------:R-:W-:Y:S05]  /*2a070*/  BSYNC B0 ;  /* 0x0000000000007941 */ /* 0x000fea0003800000 */
.L_x_28:
[----:B0-----:R-:W2:Y:S04]  /*2a080*/  LDL.LU R5, [R1+0x1e0] ;  /* 0x0001e00001057983 */ /* 0x001ea80000300800 */
[----:B------:R-:W2:Y:S01]  /*2a090*/  LDL.LU R4, [R1+0x1e4] ;  /* 0x0001e40001047983 */ /* 0x000ea20000300800 */
[----:B------:R-:W-:Y:S01]  /*2a0a0*/  ULDC UR4, c[0x0][0xc] ;  /* 0x0000030000047ab9 */ /* 0x000fe20000000800 */
[----:B------:R-:W-:Y:S01]  /*2a0b0*/  ULDC UR5, c[0x0][0x10] ;  /* 0x0000040000057ab9 */ /* 0x000fe20000000800 */
[----:B------:R-:W2:Y:S01]  /*2a0c0*/  LDC R3, c[0x0][0x14] ;  /* 0x00000500ff037b82 */ /* 0x000ea20000000800 */
[----:B------:R-:W-:Y:S01]  /*2a0d0*/  UIMAD.WIDE.U32 UR4, UR4, UR5, URZ ;  /* 0x00000005040472a5 */ /* 0x000fe2000f8e003f */
[----:B------:R-:W-:Y:S01]  /*2a0e0*/  PRMT R0, RZ, 0x7610, R0 ;  /* 0x00007610ff007816 */ /* 0x000fe20000000000 */
[----:B------:R-:W-:Y:S01]  /*2a0f0*/  UMOV UR43, 0xffffffff ;  /* 0xffffffff002b7882 */ /* 0x000fe20000000000 */
[----:B------:R-:W-:-:S03]  /*2a100*/  UMOV UR40, 0xffffffff ;  /* 0xffffffff00287882 */ /* 0x000fc60000000000 */
[----:B--2---:R-:W-:-:S04]  /*2a110*/  IMAD.WIDE.U32 R4, R3, UR4, R4 ;  /* 0x0000000403047c25 */ /* 0x004fc8000f8e0004 */
[----:B------:R-:W-:Y:S01]  /*2a120*/  IMAD R3, R3, UR5, RZ ;  /* 0x0000000503037c24 */ /* 0x000fe2000f8e02ff */
[----:B------:R-:W-:Y:S01]  /*2a130*/  ULDC.64 UR4, c[0x0][0x650] ;  /* 0x0001940000047ab9 */ /* 0x000fe20000000a00 */
[----:B----4-:R-:W-:Y:S01]  /*2a140*/  IMAD.MOV.U32 R7, RZ, RZ, R4 ;  /* 0x000000ffff077224 */ /* 0x010fe200078e0004 */
[----:B------:R-:W-:Y:S01]  /*2a150*/  ISETP.GE.U32.AND P0, PT, R4, UR4, PT ;  /* 0x0000000404007c0c */ /* 0x000fe2000bf06070 */
[----:B------:R-:W-:-:S05]  /*2a160*/  IMAD.IADD R6, R5, 0x1, R3 ;  /* 0x0000000105067824 */ /* 0x000fca00078e0203 */
[----:B------:R0:W-:Y:S01]  /*2a170*/  STL [R1+0x1e0], R6 ;  /* 0x0001e00601007387 */ /* 0x0001e20000100800 */
[----:B------:R-:W-:-:S03]  /*2a180*/  ISETP.GE.U32.AND.EX P0, PT, R6, UR5, PT, P0 ;  /* 0x0000000506007c0c */ /* 0x000fc6000bf06100 */
[----:B------:R0:W-:Y:S10]  /*2a190*/  STL [R1+0x1e4], R7 ;  /* 0x0001e40701007387 */ /* 0x0001f40000100800 */
[----:B0-----:R-:W-:Y:S05]  /*2a1a0*/  @P0 BRA `(.L_x_661) ;  /* 0x0000000400880947 */ /* 0x001fea0003800000 */
[----:B------:R-:W0:Y:S01]  /*2a1b0*/  S2UR UR6, SR_CTAID.X ;  /* 0x00000000000679c3 */ /* 0x000e220000002500 */
[----:B------:R-:W-:Y:S01]  /*2a1c0*/  ULDC.64 UR12, c[0x0][0x628] ;  /* 0x00018a00000c7ab9 */ /* 0x000fe20000000a00 */
[----:B------:R-:W-:Y:S01]  /*2a1d0*/  ULDC UR4, c[0x0][0x150] ;  /* 0x0000540000047ab9 */ /* 0x000fe20000000800 */
[----:B------:R-:W-:Y:S01]  /*2a1e0*/  ISETP.NE.U32.AND P0, PT, RZ, UR12, PT ;  /* 0x0000000cff007c0c */ /* 0x000fe2000bf05070 */
[----:B------:R-:W-:Y:S01]  /*2a1f0*/  ULDC UR15, c[0x0][0x630] ;  /* 0x00018c00000f7ab9 */ /* 0x000fe20000000800 */
[C---:B------:R-:W-:Y:S01]  /*2a200*/  R2UR UR16, R7.reuse ;  /* 0x00000000071072ca */ /* 0x040fe200000e0000 */
[----:B------:R-:W-:Y:S01]  /*2a210*/  ULDC UR19, c[0x0][0x154] ;  /* 0x0000550000137ab9 */ /* 0x000fe20000000800 */
[----:B------:R-:W-:Y:S01]  /*2a220*/  ISETP.NE.AND.EX P0, PT, RZ, UR13, PT, P0 ;  /* 0x0000000dff007c0c */ /* 0x000fe2000bf05300 */
[----:B------:R-:W2:Y:S01]  /*2a230*/  S2UR UR18, SR_CTAID.Y ;  /* 0x00000000001279c3 */ /* 0x000ea20000002600 */
[----:B------:R-:W-:Y:S02]  /*2a240*/  R2UR UR17, R6 ;  /* 0x00000000061172ca */ /* 0x000fe400000e0000 */
[----:B------:R-:W-:-:S02]  /*2a250*/  R2UR UR10, R7 ;  /* 0x00000000070a72ca */ /* 0x000fc400000e0000 */
[----:B------:R-:W-:Y:S02]  /*2a260*/  R2UR UR11, R6 ;  /* 0x00000000060b72ca */ /* 0x000fe400000e0000 */
[----:B0-----:R-:W-:-:S05]  /*2a270*/  I2FP.F32.U32 R0, UR6 ;  /* 0x0000000600007c45 */ /* 0x001fca0008201000 */
[----:B------:R-:W-:-:S04]  /*2a280*/  FMUL R0, R0, UR4 ;  /* 0x0000000400007c20 */ /* 0x000fc80008400000 */
[----:B------:R0:W4:Y:S01]  /*2a290*/  F2I.U32.TRUNC.NTZ R3, R0 ;  /* 0x0000000000037305 */ /* 0x000122000020f000 */
[----:B--2---:R-:W-:Y:S05]  /*2a2a0*/  @!P0 BRA `(.L_x_662) ;  /* 0x0000000000308947 */ /* 0x004fea0003800000 */
        /* <DEDUP_REMOVED lines=12> */
.L_x_662:
[----:B------:R-:W-:Y:S01]  /*2a370*/  USHF.R.U64 UR40, UR10, UR15, UR11 ;  /* 0x0000000f0a287299 */ /* 0x000fe2000800120b */
[----:B0-----:R-:W-:Y:S01]  /*2a380*/  I2FP.F32.U32 R0, UR18 ;  /* 0x0000001200007c45 */ /* 0x001fe20008201000 */
[----:B------:R-:W-:Y:S02]  /*2a390*/  USHF.R.U32.HI UR4, URZ, UR15, UR11 ;  /* 0x0000000f3f047299 */ /* 0x000fe4000801160b */
        /* <DEDUP_REMOVED lines=8> */
[----:B------:R-:W-:Y:S01]  /*2a420*/  UIMAD.WIDE.U32 UR8, UR10, UR12, UR8 ;  /* 0x0000000c0a0872a5 */ /* 0x000fe2000f8e0008 */
[----:B----4-:R-:W-:Y:S01]  /*2a430*/  R2UR UR12, R3 ;  /* 0x00000000030c72ca */ /* 0x010fe200000e0000 */
[----:B------:R-:W-:Y:S01]  /*2a440*/  UIMAD UR10, UR10, UR13, UR4 ;  /* 0x0000000d0a0a72a4 */ /* 0x000fe2000f8e0204 */
[----:B------:R-:W-:Y:S01]  /*2a450*/  ULDC UR11, c[0x0][0x618] ;  /* 0x00018600000b7ab9 */ /* 0x000fe20000000800 */
[----:B------:R-:W-:Y:S02]  /*2a460*/  ULDC UR21, c[0x0][0x658] ;  /* 0x0001960000157ab9 */ /* 0x000fe40000000800 */
[----:B------:R-:W-:Y:S01]  /*2a470*/  UIADD3 UR9, UR9, UR10, URZ ;  /* 0x0000000a09097290 */ /* 0x000fe2000fffe03f */
[----:B------:R-:W-:Y:S01]  /*2a480*/  UMOV UR15, 0xffffffff ;  /* 0xffffffff000f7882 */ /* 0x000fe20000000000 */
[----:B------:R-:W-:Y:S01]  /*2a490*/  ULDC.64 UR4, c[0x0][0x640] ;  /* 0x0001900000047ab9 */ /* 0x000fe20000000a00 */
[----:B------:R-:W-:Y:S01]  /*2a4a0*/  USHF.L.U32 UR15, UR15, UR21, URZ ;  /* 0x000000150f0f7299 */ /* 0x000fe2000800063f */
[----:B------:R-:W-:Y:S01]  /*2a4b0*/  ISETP.NE.U32.AND P0, PT, RZ, UR4, PT ;  /* 0x00000004ff007c0c */ /* 0x000fe2000bf05070 */
[----:B------:R-:W-:-:S02]  /*2a4c0*/  USHF.R.U64 UR16, UR8, UR11, UR9 ;  /* 0x0000000b08107299 */ /* 0x000fc40008001209 */
[----:B------:R-:W-:Y:S01]  /*2a4d0*/  USHF.R.U32.HI UR8, URZ, UR11, UR9 ;  /* 0x0000000b3f087299 */ /* 0x000fe20008011609 */
[----:B0-----:R-:W-:Y:S01]  /*2a4e0*/  R2UR UR14, R0 ;  /* 0x00000000000e72ca */ /* 0x001fe200000e0000 */
[----:B------:R-:W-:Y:S01]  /*2a4f0*/  ULDC UR17, c[0x0][0x608] ;  /* 0x0001820000117ab9 */ /* 0x000fe20000000800 */
[----:B------:R-:W-:Y:S01]  /*2a500*/  ULOP3.LUT UR44, URZ, UR15, URZ, 0x33, !UPT ;  /* 0x0000000f3f2c7292 */ /* 0x000fe2000f8e333f */
[----:B------:R-:W-:Y:S01]  /*2a510*/  ISETP.NE.AND.EX P0, PT, RZ, UR5, PT, P0 ;  /* 0x00000005ff007c0c */ /* 0x000fe2000bf05300 */
[----:B------:R-:W-:Y:S02]  /*2a520*/  USHF.R.U64 UR15, UR16, UR17, UR8 ;  /* 0x00000011100f7299 */ /* 0x000fe40008001208 */
[----:B------:R-:W-:Y:S02]  /*2a530*/  USHF.R.U32.HI UR8, URZ, UR17, UR8 ;  /* 0x000000113f087299 */ /* 0x000fe40008011608 */
[----:B------:R-:W-:Y:S02]  /*2a540*/  UIADD3 UR12, -UR12, URZ, URZ ;  /* 0x0000003f0c0c7290 */ /* 0x000fe4000fffe13f */
[----:B------:R-:W-:Y:S01]  /*2a550*/  USHF.R.U64 UR17, UR15, UR21, UR8 ;  /* 0x000000150f117299 */ /* 0x000fe20008001208 */
[----:B------:R-:W-:Y:S01]  /*2a560*/  UMOV UR19, 0x1 ;  /* 0x0000000100137882 */ /* 0x000fe20000000000 */
[----:B------:R-:W-:Y:S01]  /*2a570*/  ULDC UR13, c[0x0][0x144] ;  /* 0x00005100000d7ab9 */ /* 0x000fe20000000800 */
[----:B------:R-:W-:Y:S01]  /*2a580*/  ULDC UR7, c[0x0][0x600] ;  /* 0x0001800000077ab9 */ /* 0x000fe20000000800 */
[----:B------:R-:W-:-:S02]  /*2a590*/  USHF.L.U32 UR24, UR19, UR21, URZ ;  /* 0x0000001513187299 */ /* 0x000fc4000800063f */
[----:B------:R-:W-:Y:S02]  /*2a5a0*/  USHF.R.U32.HI UR8, URZ, UR21, UR8 ;  /* 0x000000153f087299 */ /* 0x000fe40008011608 */
[----:B------:R-:W-:Y:S02]  /*2a5b0*/  UIMAD UR21, UR13, UR12, UR6 ;  /* 0x0000000c0d1572a4 */ /* 0x000fe4000f8e0206 */
[----:B------:R-:W-:Y:S02]  /*2a5c0*/  UIADD3 UR20, UR7, -0x1, URZ ;  /* 0xffffffff07147890 */ /* 0x000fe4000fffe03f */
[----:B------:R-:W-:Y:S01]  /*2a5d0*/  UIADD3 UR19, -UR14, URZ, URZ ;  /* 0x0000003f0e137290 */ /* 0x000fe2000fffe13f */
        /* <DEDUP_REMOVED lines=17> */
.L_x_663:
[----:B------:R-:W-:Y:S01]  /*2a6f0*/  UISETP.NE.AND UP0, UPT, UR39, URZ, UPT ;  /* 0x0000003f2700728c */ /* 0x000fe2000bf05270 */
[----:B------:R-:W-:Y:S01]  /*2a700*/  MOV R0, 0x1 ;  /* 0x0000000100007802 */ /* 0x000fe20000000f00 */
[----:B------:R-:W-:Y:S02]  /*2a710*/  USHF.R.U64 UR4, UR6, UR22, UR8 ;  /* 0x0000001606047299 */ /* 0x000fe40008001208 */
[----:B------:R-:W-:Y:S02]  /*2a720*/  ULOP3.LUT UR44, UR15, UR44, URZ, 0xc0, !UPT ;  /* 0x0000002c0f2c7292 */ /* 0x000fe4000f8ec03f */
[----:B------:R-:W-:Y:S02]  /*2a730*/  UIADD3 UR5, -UR4, URZ, URZ ;  /* 0x0000003f04057290 */ /* 0x000fe4000fffe13f */
[----:B------:R-:W-:Y:S02]  /*2a740*/  UIMAD UR44, UR24, UR4, UR44 ;  /* 0x00000004182c72a4 */ /* 0x000fe4000f8e022c */
[----:B------:R-:W-:-:S02]  /*2a750*/  ULOP3.LUT UR16, UR16, UR20, URZ, 0xc0, !UPT ;  /* 0x0000001410107292 */ /* 0x000fc4000f8ec03f */
[----:B------:R-:W-:Y:S02]  /*2a760*/  @UP0 UIMAD UR21, UR25, UR19, UR18 ;  /* 0x00000013191502a4 */ /* 0x000fe4000f8e0212 */
[----:B------:R-:W-:-:S03]  /*2a770*/  UIMAD UR4, UR5, UR23, UR17 ;  /* 0x00000017050472a4 */ /* 0x000fc6000f8e0211 */
[----:B------:R-:W-:Y:S01]  /*2a780*/  ULDC UR5, c[0x0][0x610] ;  /* 0x0001840000057ab9 */ /* 0x000fe20000000800 */
[----:B------:R-:W-:Y:S02]  /*2a790*/  UIMAD UR4, UR4, UR7, UR16 ;  /* 0x00000007040472a4 */ /* 0x000fe4000f8e0210 */
[----:B------:R-:W-:-:S04]  /*2a7a0*/  UIMAD UR44, UR44, UR5, UR21 ;  /* 0x000000052c2c72a4 */ /* 0x000fc8000f8e0215 */
[----:B------:R-:W-:Y:S02]  /*2a7b0*/  USEL UR43, UR4, UR44, !UP0 ;  /* 0x0000002c042b7287 */ /* 0x000fe4000c000000 */
[----:B------:R-:W-:-:S12]  /*2a7c0*/  USEL UR44, UR44, UR4, !UP0 ;  /* 0x000000042c2c7287 */ /* 0x000fd8000c000000 */
.L_x_661:
[----:B------:R-:W-:-:S13]  /*2a7d0*/  LOP3.LUT P0, RZ, R0, 0xff, RZ, 0xc0, !PT ;  /* 0x000000ff00ff7812 */ /* 0x000fda000780c0ff */
[----:B------:R-:W-:Y:S05]  /*2a7e0*/  @P0 BRA `(.L_x_664) ;  /* 0xfffffd6800380947 */ /* 0x000fea000383ffff */
[----:B------:R-:W-:Y:S05]  /*2a7f0*/  EXIT ;  /* 0x000000000000794d */ /* 0x000fea0003800000 */
.L_x_3:
[----:B------:R-:W2:Y:S01]  /*2a800*/  LDL R4, [R1+0x1e4] ;  /* 0x0001e40001047983 */ /* 0x000ea20000100800 */
[----:B------:R-:W-:-:S03]  /*2a810*/  ULDC.64 UR8, c[0x0][0x650] ;  /* 0x0001940000087ab9 */ /* 0x000fc60000000a00 */
[----:B------:R-:W3:Y:S01]  /*2a820*/  LDL R3, [R1+0x1e0] ;  /* 0x0001e00001037983 */ /* 0x000ee20000100800 */
[----:B------:R-:W-:Y:S01]  /*2a830*/  PRMT R0, RZ, 0x7610, R0 ;  /* 0x00007610ff007816 */ /* 0x000fe20000000000 */
[----:B------:R-:W-:Y:S02]  /*2a840*/  IMAD.MOV.U32 R5, RZ, RZ, -0x1 ;  /* 0xffffffffff057424 */ /* 0x000fe400078e00ff */
[----:B------:R-:W-:Y:S02]  /*2a850*/  IMAD.MOV.U32 R2, RZ, RZ, -0x1 ;  /* 0xffffffffff027424 */ /* 0x000fe400078e00ff */
[----:B------:R-:W-:Y:S01]  /*2a860*/  IMAD.MOV.U32 R10, RZ, RZ, -0x1 ;  /* 0xffffffffff0a7424 */ /* 0x000fe200078e00ff */
[----:B--2---:R-:W-:-:S04]  /*2a870*/  ISETP.GE.U32.AND P0, PT, R4, UR8, PT ;  /* 0x0000000804007c0c */ /* 0x004fc8000bf06070 */
[----:B---3--:R-:W-:-:S13]  /*2a880*/  ISETP.GE.U32.AND.EX P0, PT, R3, UR9, PT, P0 ;  /* 0x0000000903007c0c */ /* 0x008fda000bf06100 */
[----:B------:R-:W-:Y:S05]  /*2a890*/  @P0 BRA `(.L_x_665) ;  /* 0x00000004008c0947 */ /* 0x000fea0003800000 */
[----:B------:R-:W-:Y:S01]  /*2a8a0*/  I2FP.F32.U32 R0, UR4 ;  /* 0x0000000400007c45 */ /* 0x000fe20008201000 */
[----:B0-----:R-:W-:Y:S01]  /*2a8b0*/  ULDC.64 UR16, c[0x0][0x628] ;  /* 0x00018a0000107ab9 */ /* 0x001fe20000000a00 */
        /* <DEDUP_REMOVED lines=24> */
.L_x_666:
        /* <DEDUP_REMOVED lines=24> */
[----:B------:R-:W-:Y:S01]  /*2abc0*/  UMOV UR19, 0x1 ;  /* 0x0000000100137882 */ /* 0x000fe20000000000 */
[----:B------:R-:W-:Y:S01]  /*2abd0*/  ULDC UR20, c[0x0][0x608] ;  /* 0x0001820000147ab9 */ /* 0x000fe20000000800 */
[----:B------:R-:W-:Y:S01]  /*2abe0*/  USHF.L.U32 UR26, UR19, UR23, URZ ;  /* 0x00000017131a7299 */ /* 0x000fe2000800063f */
[----:B------:R-:W-:Y:S01]  /*2abf0*/  ISETP.NE.AND.EX P0, PT, RZ, UR9, PT, P0 ;  /* 0x00000009ff007c0c */ /* 0x000fe2000bf05300 */
[----:B------:R-:W-:Y:S02]  /*2ac00*/  USHF.R.U64 UR19, UR18, UR20, UR11 ;  /* 0x0000001412137299 */ /* 0x000fe4000800120b */
[----:B------:R-:W-:Y:S02]  /*2ac10*/  USHF.R.U32.HI UR11, URZ, UR20, UR11 ;  /* 0x000000143f0b7299 */ /* 0x000fe4000801160b */
[----:B------:R-:W-:-:S02]  /*2ac20*/  UIADD3 UR15, -UR15, URZ, URZ ;  /* 0x0000003f0f0f7290 */ /* 0x000fc4000fffe13f */
[----:B------:R-:W-:Y:S01]  /*2ac30*/  USHF.R.U64 UR20, UR19, UR23, UR11 ;  /* 0x0000001713147299 */ /* 0x000fe2000800120b */
[----:B------:R-:W-:Y:S01]  /*2ac40*/  ULDC UR16, c[0x0][0x144] ;  /* 0x0000510000107ab9 */ /* 0x000fe20000000800 */
[----:B------:R-:W-:Y:S01]  /*2ac50*/  ULDC UR6, c[0x0][0x600] ;  /* 0x0001800000067ab9 */ /* 0x000fe20000000800 */
[----:B------:R-:W-:Y:S02]  /*2ac60*/  USHF.R.U32.HI UR11, URZ, UR23, UR11 ;  /* 0x000000173f0b7299 */ /* 0x000fe4000801160b */
[----:B------:R-:W-:Y:S02]  /*2ac70*/  UIMAD UR23, UR16, UR15, UR4 ;  /* 0x0000000f101772a4 */ /* 0x000fe4000f8e0204 */
[----:B------:R-:W-:Y:S02]  /*2ac80*/  UIADD3 UR22, UR6, -0x1, URZ ;  /* 0xffffffff06167890 */ /* 0x000fe4000fffe03f */
[----:B------:R-:W-:Y:S02]  /*2ac90*/  ULOP3.LUT UR27, URZ, UR13, URZ, 0x33, !UPT ;  /* 0x0000000d3f1b7292 */ /* 0x000fe4000f8e333f */
        /* <DEDUP_REMOVED lines=18> */
.L_x_667:
[----:B------:R-:W-:Y:S01]  /*2adc0*/  UISETP.NE.AND UP0, UPT, UR39, URZ, UPT ;  /* 0x0000003f2700728c */ /* 0x000fe2000bf05270 */
[----:B------:R-:W-:Y:S01]  /*2add0*/  IMAD.MOV.U32 R0, RZ, RZ, 0x1 ;  /* 0x00000001ff007424 */ /* 0x000fe200078e00ff */
[----:B------:R-:W-:Y:S01]  /*2ade0*/  USHF.R.U64 UR8, UR4, UR24, UR11 ;  /* 0x0000001804087299 */ /* 0x000fe2000800120b */
[----:B------:R-:W-:Y:S01]  /*2adf0*/  IMAD.U32 R10, RZ, RZ, UR5 ;  /* 0x00000005ff0a7e24 */ /* 0x000fe2000f8e00ff */
[----:B------:R-:W-:Y:S02]  /*2ae00*/  ULOP3.LUT UR4, UR19, UR27, URZ, 0xc0, !UPT ;  /* 0x0000001b13047292 */ /* 0x000fe4000f8ec03f */
[----:B------:R-:W-:Y:S02]  /*2ae10*/  ULOP3.LUT UR18, UR18, UR22, URZ, 0xc0, !UPT ;  /* 0x0000001612127292 */ /* 0x000fe4000f8ec03f */
[----:B------:R-:W-:-:S03]  /*2ae20*/  UIMAD UR4, UR26, UR8, UR4 ;  /* 0x000000081a0472a4 */ /* 0x000fc6000f8e0204 */
[----:B------:R-:W-:Y:S02]  /*2ae30*/  @UP0 UIMAD UR23, UR28, UR21, UR7 ;  /* 0x000000151c1702a4 */ /* 0x000fe4000f8e0207 */
[----:B------:R-:W-:-:S03]  /*2ae40*/  UIADD3 UR7, -UR8, URZ, URZ ;  /* 0x0000003f08077290 */ /* 0x000fc6000fffe13f */
[----:B------:R-:W-:Y:S01]  /*2ae50*/  ULDC UR8, c[0x0][0x610] ;  /* 0x0001840000087ab9 */ /* 0x000fe20000000800 */
[----:B------:R-:W-:Y:S02]  /*2ae60*/  UIMAD UR7, UR7, UR25, UR20 ;  /* 0x00000019070772a4 */ /* 0x000fe4000f8e0214 */
[----:B------:R-:W-:Y:S02]  /*2ae70*/  UIMAD UR4, UR4, UR8, UR23 ;  /* 0x00000008040472a4 */ /* 0x000fe4000f8e0217 */
[----:B------:R-:W-:-:S04]  /*2ae80*/  UIMAD UR7, UR7, UR6, UR18 ;  /* 0x00000006070772a4 */ /* 0x000fc8000f8e0212 */
[----:B------:R-:W-:Y:S02]  /*2ae90*/  USEL UR6, UR7, UR4, !UP0 ;  /* 0x0000000407067287 */ /* 0x000fe4000c000000 */
[----:B------:R-:W-:-:S04]  /*2aea0*/  USEL UR4, UR4, UR7, !UP0 ;  /* 0x0000000704047287 */ /* 0x000fc8000c000000 */
[----:B------:R-:W-:Y:S02]  /*2aeb0*/  MOV R2, UR6 ;  /* 0x0000000600027c02 */ /* 0x000fe40008000f00 */
[----:B------:R-:W-:-:S07]  /*2aec0*/  IMAD.U32 R5, RZ, RZ, UR4 ;  /* 0x00000004ff057e24 */ /* 0x000fce000f8e00ff */
.L_x_665:
[----:B------:R-:W-:-:S08]  /*2aed0*/  NOP ;  /* 0x0000000000007918 */ /* 0x000fd00000000000 */
[----:B0-----:R-:W0:-:S00]  /*2aee0*/  USETMAXREG.DEALLOC.CTAPOOL 0x18 ;  /* 0x00000018000079c8 */ /* 0x001e0000080e0500 */
[----:B------:R-:W-:-:S13]  /*2aef0*/  ISETP.NE.AND P0, PT, RZ, UR10, PT ;  /* 0x0000000aff007c0c */ /* 0x000fda000bf05270 */
[----:B------:R-:W-:Y:S05]  /*2af00*/  @P0 EXIT ;  /* 0x000000000000094d */ /* 0x000fea0003800000 */
[----:B0-----:R-:W-:Y:S01]  /*2af10*/  LOP3.LUT P0, RZ, R0, 0xff, RZ, 0xc0, !PT ;  /* 0x000000ff00ff7812 */ /* 0x001fe2000780c0ff */
[----:B------:R-:W-:Y:S02]  /*2af20*/  IMAD.MOV.U32 R0, RZ, RZ, 0x1 ;  /* 0x00000001ff007424 */ /* 0x000fe400078e00ff */
[----:B------:R-:W-:-:S10]  /*2af30*/  IMAD.MOV.U32 R6, RZ, RZ, RZ ;  /* 0x000000ffff067224 */ /* 0x000fd400078e00ff */
[----:B------:R-:W-:Y:S05]  /*2af40*/  @!P0 BRA `(.L_x_668) ;  /* 0x0000000c00688947 */ /* 0x000fea0003800000 */
[----:B------:R-:W0:Y:S01]  /*2af50*/  S2R R3, SR_TID.X ;  /* 0x0000000000037919 */ /* 0x000e220000002100 */
[----:B------:R-:W1:Y:S01]  /*2af60*/  LDC R0, c[0x0][0x28c] ;  /* 0x0000a300ff007b82 */ /* 0x000e620000000800 */
[----:B------:R-:W-:Y:S01]  /*2af70*/  ULDC UR5, c[0x0][0x658] ;  /* 0x0001960000057ab9 */ /* 0x000fe20000000800 */
[----:B------:R-:W-:Y:S01]  /*2af80*/  UMOV UR7, 0xffffffff ;  /* 0xffffffff00077882 */ /* 0x000fe20000000000 */
[----:B------:R-:W-:Y:S01]  /*2af90*/  ULDC UR6, c[0x0][0xc] ;  /* 0x0000030000067ab9 */ /* 0x000fe20000000800 */
[----:B------:R-:W-:Y:S01]  /*2afa0*/  USHF.L.U32 UR9, UR7, UR5, URZ ;  /* 0x0000000507097299 */ /* 0x000fe2000800063f */
[----:B------:R-:W-:Y:S01]  /*2afb0*/  BSSY B0, `(.L_x_668) ;  /* 0x00000d3000007945 */ /* 0x000fe20003800000 */
[----:B------:R-:W-:Y:S01]  /*2afc0*/  UMOV UR8, 0x1 ;  /* 0x0000000100087882 */ /* 0x000fe20000000000 */
[----:B------:R-:W-:Y:S01]  /*2afd0*/  ULDC UR7, c[0x0][0x10] ;  /* 0x0000040000077ab9 */ /* 0x000fe20000000800 */
[----:B------:R-:W-:Y:S01]  /*2afe0*/  USHF.L.U32 UR5, UR8, UR5, URZ ;  /* 0x0000000508057299 */ /* 0x000fe2000800063f */
[----:B------:R-:W-:Y:S01]  /*2aff0*/  IMAD.MOV.U32 R8, RZ, RZ, 0x1 ;  /* 0x00000001ff087424 */ /* 0x000fe200078e00ff */
[----:B------:R-:W-:Y:S01]  /*2b000*/  UIMAD.WIDE.U32 UR6, UR6, UR7, URZ ;  /* 0x00000007060672a5 */ /* 0x000fe2000f8e003f */
[----:B------:R-:W-:Y:S01]  /*2b010*/  IMAD.MOV.U32 R6, RZ, RZ, RZ ;  /* 0x000000ffff067224 */ /* 0x000fe200078e00ff */
[----:B------:R-:W-:Y:S01]  /*2b020*/  ULDC UR8, c[0x0][0x14] ;  /* 0x0000050000087ab9 */ /* 0x000fe20000000800 */
[----:B------:R-:W-:Y:S01]  /*2b030*/  ULDC UR4, c[0x0][0x600] ;  /* 0x0001800000047ab9 */ /* 0x000fe20000000800 */
[----:B------:R-:W-:-:S02]  /*2b040*/  UIMAD.WIDE.U32 UR20, UR6, UR8, URZ ;  /* 0x00000008061472a5 */ /* 0x000fc4000f8e003f */
[----:B------:R-:W-:Y:S02]  /*2b050*/  UIMAD UR7, UR7, UR8, URZ ;  /* 0x00000008070772a4 */ /* 0x000fe4000f8e023f */
[----:B------:R-:W-:Y:S02]  /*2b060*/  ULOP3.LUT UR24, UR38, 0x2, URZ, 0xfc, !UPT ;  /* 0x0000000226187892 */ /* 0x000fe4000f8efc3f */
[----:B------:R-:W-:Y:S02]  /*2b070*/  UIADD3 UR4, UR4, -0x1, URZ ;  /* 0xffffffff04047890 */ /* 0x000fe4000fffe03f */
[----:B------:R-:W-:Y:S01]  /*2b080*/  ULOP3.LUT UR6, URZ, UR9, URZ, 0x33, !UPT ;  /* 0x000000093f067292 */ /* 0x000fe2000f8e333f */
[----:B-1----:R-:W-:Y:S01]  /*2b090*/  VIADD R0, R0, 0x3f ;  /* 0x0000003f00007836 */ /* 0x002fe20000000000 */
[----:B------:R-:W-:Y:S01]  /*2b0a0*/  UIADD3 UR7, UR21, UR7, URZ ;  /* 0x0000000715077290 */ /* 0x000fe2000fffe03f */
[----:B------:R-:W-:Y:S01]  /*2b0b0*/  ULDC.64 UR22, c[0x0][0x198] ;  /* 0x0000660000167ab9 */ /* 0x000fe20000000a00 */
[----:B0-----:R-:W-:-:S02]  /*2b0c0*/  LOP3.LUT P3, RZ, R3, 0x7f, RZ, 0xc0, !PT ;  /* 0x0000007f03ff7812 */ /* 0x001fc4000786c0ff */
[----:B------:R-:W-:Y:S02]  /*2b0d0*/  LOP3.LUT P0, RZ, R3, 0x1f, RZ, 0xc0, !PT ;  /* 0x0000001f03ff7812 */ /* 0x000fe4000780c0ff */
[----:B------:R-:W-:Y:S02]  /*2b0e0*/  SHF.R.S32.HI R3, RZ, 0x1f, R0 ;  /* 0x0000001fff037819 */ /* 0x000fe40000011400 */
[----:B------:R-:W-:Y:S02]  /*2b0f0*/  PLOP3.LUT P0, PT, P0, P3, PT, 0x8a, 0x0 ;  /* 0x000000000000781c */ /* 0x000fe40000707172 */
[----:B------:R-:W-:Y:S02]  /*2b100*/  LEA.HI R3, R3, R0, RZ, 0x6 ;  /* 0x0000000003037211 */ /* 0x000fe400078f30ff */
[----:B------:R-:W-:Y:S02]  /*2b110*/  MOV R0, 0x1 ;  /* 0x0000000100007802 */ /* 0x000fe40000000f00 */
[----:B------:R-:W-:-:S05]  /*2b120*/  SHF.R.S32.HI R7, RZ, 0x6, R3 ;  /* 0x00000006ff077819 */ /* 0x000fca0000011403 */
[----:B------:R-:W-:-:S07]  /*2b130*/  VIADD R11, R7, 0x1 ;  /* 0x00000001070b7836 */ /* 0x000fce0000000000 */
.L_x_680:
[----:B------:R-:W-:-:S03]  /*2b140*/  UMOV UR8, 0xffffffff ;  /* 0xffffffff00087882 */ /* 0x000fc60000000000 */
[----:B------:R-:W-:Y:S05]  /*2b150*/  BRA.DIV UR8, `(.L_x_669) ;  /* 0x0000000e088c7947 */ /* 0x000fea000b800000 */
[----:B------:R-:W-:-:S13]  /*2b160*/  ELECT P6, URZ, PT ;  /* 0x00000000003f782f */ /* 0x000fda00038c0000 */
.L_x_689:
[----:B------:R-:W0:Y:S01]  /*2b170*/  LDC R3, c[0x0][0x28c] ;  /* 0x0000a300ff037b82 */ /* 0x000e220000000800 */
[----:B------:R-:W-:Y:S01]  /*2b180*/  BSSY B1, `(.L_x_670) ;  /* 0x0000038000017945 */ /* 0x000fe20003800000 */
[----:B0-----:R-:W-:-:S13]  /*2b190*/  ISETP.LT.OR P6, PT, R3, 0x1, !P6 ;  /* 0x000000010300780c */ /* 0x001fda00077c1670 */
[----:B------:R-:W-:Y:S05]  /*2b1a0*/  @P6 BRA `(.L_x_671) ;  /* 0x0000000000d46947 */ /* 0x000fea0003800000 */
[----:B------:R-:W-:Y:S01]  /*2b1b0*/  IMAD R2, R2, 0xa0, RZ ;  /* 0x000000a002027824 */ /* 0x000fe200078e02ff */
[----:B------:R-:W-:Y:S01]  /*2b1c0*/  MOV R3, R0 ;  /* 0x0000000000037202 */ /* 0x000fe20000000f00 */
[----:B------:R-:W-:Y:S02]  /*2b1d0*/  IMAD.SHL.U32 R5, R5, 0x200, RZ ;  /* 0x0000020005057824 */ /* 0x000fe400078e00ff */
[----:B------:R-:W-:Y:S02]  /*2b1e0*/  IMAD.MOV.U32 R14, RZ, RZ, RZ ;  /* 0x000000ffff0e7224 */ /* 0x000fe400078e00ff */
[----:B------:R-:W-:Y:S02]  /*2b1f0*/  IMAD.MOV.U32 R4, RZ, RZ, R11 ;  /* 0x000000ffff047224 */ /* 0x000fe400078e000b */
[----:B------:R-:W-:-:S07]  /*2b200*/  IMAD.MOV.U32 R9, RZ, RZ, R6 ;  /* 0x000000ffff097224 */ /* 0x000fce00078e0006 */
.L_x_675:
[----:B------:R-:W0:Y:S01]  /*2b210*/  S2R R13, SR_CgaCtaId ;  /* 0x00000000000d7919 */ /* 0x000e220000008800 */
[----:B------:R-:W-:-:S04]  /*2b220*/  MOV R12, 0x400 ;  /* 0x00000400000c7802 */ /* 0x000fc80000000f00 */
[----:B0-----:R-:W-:Y:S02]  /*2b230*/  LEA R16, R13, R12, 0x18 ;  /* 0x0000000c0d107211 */ /* 0x001fe400078ec0ff */
[----:B------:R-:W-:Y:S01]  /*2b240*/  SHF.L.U32 R12, R3, 0x1f, RZ ;  /* 0x0000001f030c7819 */ /* 0x000fe200000006ff */
[----:B------:R-:W0:Y:S02]  /*2b250*/  @!P3 LDC R13, c[0x0][0x500] ;  /* 0x00014000ff0dbb82 */ /* 0x000e240000000800 */
[----:B------:R-:W-:-:S04]  /*2b260*/  IMAD R15, R9, 0x8, R16 ;  /* 0x00000008090f7824 */ /* 0x000fc800078e0210 */
[----:B------:R-:W1:Y:S02]  /*2b270*/  SYNCS.PHASECHK.TRANS64.TRYWAIT P1, [R15+URZ+0x10], R12 ;  /* 0x0000100c0f0075a7 */ /* 0x000e64000802017f */
[----:B-1----:R-:W-:Y:S05]  /*2b280*/  @!P1 BRA `(.L_x_672) ;  /* 0x0000000c00609947 */ /* 0x002fea0003800000 */
.L_x_690:
[----:B------:R-:W-:Y:S01]  /*2b290*/  UPRMT UR8, UR24, 0x9910, URZ ;  /* 0x0000991018087896 */ /* 0x000fe2000800003f */
[----:B0-----:R0:W-:Y:S03]  /*2b2a0*/  @!P3 SYNCS.ARRIVE.TRANS64 RZ, [R15+URZ], R13 ;  /* 0x0000000d0fffb9a7 */ /* 0x0011e6000800003f */
[----:B------:R-:W-:-:S06]  /*2b2b0*/  UISETP.NE.AND UP0, UPT, UR8, 0x2, UPT ;  /* 0x000000020800788c */ /* 0x000fcc000bf05270 */
[----:B------:R-:W-:-:S13]  /*2b2c0*/  PLOP3.LUT P1, PT, PT, PT, UP0, 0x80, 0x0 ;  /* 0x000000000000781c */ /* 0x000fda0003f2f008 */
[----:B0-----:R-:W-:Y:S05]  /*2b2d0*/  @P1 BRA `(.L_x_673) ;  /* 0x0000000000041947 */ /* 0x001fea0003800000 */
[----:B------:R-:W-:Y:S01]  /*2b2e0*/  BPT.TRAP 0x1 ;  /* 0x000000040000795c */ /* 0x000fe20000300000 */
.L_x_673:
[----:B------:R-:W-:Y:S05]  /*2b2f0*/  @P0 BRA `(.L_x_674) ;  /* 0x0000000000040947 */ /* 0x000fea0003800000 */
[----:B------:R-:W-:Y:S01]  /*2b300*/  BPT.TRAP 0x1 ;  /* 0x000000040000795c */ /* 0x000fe20000300000 */
.L_x_674:
[--C-:B-1----:R-:W-:Y:S01]  /*2b310*/  IMAD R12, R9, 0x10000, R16.reuse ;  /* 0x00010000090c7824 */ /* 0x102fe200078e0210 */
[----:B------:R-:W-:Y:S01]  /*2b320*/  R2UR UR18, R5 ;  /* 0x00000000051272ca */ /* 0x000fe200000e0000 */
[----:B------:R-:W-:Y:S01]  /*2b330*/  IMAD R16, R9, 0x5000, R16 ;  /* 0x0000500009107824 */ /* 0x000fe200078e0210 */
[----:B------:R-:W-:Y:S01]  /*2b340*/  R2UR UR9, R15 ;  /* 0x000000000f0972ca */ /* 0x000fe200000e0000 */
[----:B------:R-:W-:Y:S01]  /*2b350*/  VIADD R4, R4, 0xffffffff ;  /* 0xffffffff04047836 */ /* 0x000fe20000000000 */
[----:B------:R-:W-:Y:S01]  /*2b360*/  R2UR UR8, R12 ;  /* 0x000000000c0872ca */ /* 0x000fe200000e0000 */
[----:B------:R-:W-:Y:S01]  /*2b370*/  UIADD3 UR14, UP0, UR22, 0xf0, URZ ;  /* 0x000000f0160e7890 */ /* 0x000fe2000ff1e03f */
[----:B------:R-:W-:Y:S01]  /*2b380*/  R2UR UR11, R16 ;  /* 0x00000000100b72ca */ /* 0x000fe200000e0000 */
[----:B------:R-:W-:Y:S01]  /*2b390*/  UIADD3 UR26, UP1, UR22, 0x1f0, URZ ;  /* 0x000001f0161a7890 */ /* 0x000fe2000ff3e03f */
[----:B------:R-:W-:Y:S01]  /*2b3a0*/  R2UR UR10, R14 ;  /* 0x000000000e0a72ca */ /* 0x000fe200000e0000 */
[----:B------:R-:W-:Y:S01]  /*2b3b0*/  UIADD3.X UR15, URZ, UR23, URZ, UP0, !UPT ;  /* 0x000000173f0f7290 */ /* 0x000fe200087fe43f */
[----:B------:R-:W-:Y:S01]  /*2b3c0*/  R2UR UR12, R10 ;  /* 0x000000000a0c72ca */ /* 0x000fe200000e0000 */
[----:B------:R-:W-:Y:S01]  /*2b3d0*/  VIADD R9, R9, 0x1 ;  /* 0x0000000109097836 */ /* 0x000fe20000000000 */
[----:B------:R-:W-:Y:S01]  /*2b3e0*/  R2UR UR19, R2 ;  /* 0x00000000021372ca */ /* 0x000fe200000e0000 */
[----:B------:R-:W-:Y:S01]  /*2b3f0*/  UIADD3.X UR27, URZ, UR23, URZ, UP1, !UPT ;  /* 0x000000173f1b7290 */ /* 0x000fe20008ffe43f */
[----:B------:R-:W-:Y:S01]  /*2b400*/  ISETP.GT.AND P2, PT, R4, 0x1, PT ;  /* 0x000000010400780c */ /* 0x000fe20003f44270 */
[----:B------:R-:W-:Y:S01]  /*2b410*/  UMOV UR16, 0x0 ;  /* 0x0000000000107882 */ /* 0x000fe20000000000 */
[----:B------:R-:W-:Y:S01]  /*2b420*/  UMOV UR17, 0x10000000 ;  /* 0x1000000000117882 */ /* 0x000fe20000000000 */
[----:B------:R-:W-:Y:S01]  /*2b430*/  UIADD3 UR8, UR8, 0x100, URZ ;  /* 0x0000010008087890 */ /* 0x000fe2000fffe03f */
[----:B------:R-:W-:Y:S01]  /*2b440*/  ISETP.NE.AND P1, PT, R9, 0x2, PT ;  /* 0x000000020900780c */ /* 0x000fe20003f25270 */
[----:B------:R-:W-:Y:S01]  /*2b450*/  UIADD3 UR13, UR11, 0x20100, URZ ;  /* 0x000201000b0d7890 */ /* 0x000fe2000fffe03f */
[----:B------:R-:W-:-:S02]  /*2b460*/  IADD3 R14, R14, 0x40, RZ ;  /* 0x000000400e0e7810 */ /* 0x000fc40007ffe0ff */
[----:B------:R-:W-:Y:S01]  /*2b470*/  UMOV UR11, UR18 ;  /* 0x00000012000b7c82 */ /* 0x000fe20008000000 */
[----:B------:R-:W-:Y:S02]  /*2b480*/  SEL R12, RZ, 0x1, P1 ;  /* 0x00000001ff0c7807 */ /* 0x000fe40000800000 */
[----:B------:R-:W-:Y:S01]  /*2b490*/  SEL R9, R9, RZ, P1 ;  /* 0x000000ff09097207 */ /* 0x000fe20000800000 */
[----:B------:R0:W-:Y:S01]  /*2b4a0*/  UTMALDG.3D [UR8], [UR14], desc[UR16] ;  /* 0x000010080e0075b4 */ /* 0x0001e20008011000 */
[----:B------:R-:W-:Y:S01]  /*2b4b0*/  LOP3.LUT R3, R3, R12, RZ, 0x3c, !PT ;  /* 0x0000000c03037212 */ /* 0x000fe200078e3cff */
[----:B0-----:R-:W-:Y:S01]  /*2b4c0*/  UMOV UR8, UR13 ;  /* 0x0000000d00087c82 */ /* 0x001fe20008000000 */
[----:B------:R-:W-:Y:S02]  /*2b4d0*/  UMOV UR11, UR19 ;  /* 0x00000013000b7c82 */ /* 0x000fe40008000000 */
[----:B------:R0:W-:Y:S02]  /*2b4e0*/  UTMALDG.3D [UR8], [UR26], desc[UR16] ;  /* 0x000010081a0075b4 */ /* 0x0001e40008011000 */
[----:B0-----:R-:W-:Y:S05]  /*2b4f0*/  @P2 BRA `(.L_x_675) ;  /* 0xfffffffc00442947 */ /* 0x001fea000383ffff */
.L_x_671:
[----:B------:R-:W-:Y:S05]  /*2b500*/  BSYNC B1 ;  /* 0x0000000000017941 */ /* 0x000fea0003800000 */
.L_x_670:
[----:B------:R-:W2:Y:S01]  /*2b510*/  LDL.LU R16, [R1+0x1e0] ;  /* 0x0001e00001107983 */ /* 0x000ea20000300800 */
[----:B------:R-:W-:Y:S01]  /*2b520*/  LOP3.LUT P4, RZ, R8, 0xff, RZ, 0xc0, !PT ;  /* 0x000000ff08ff7812 */ /* 0x000fe2000788c0ff */
[----:B------:R-:W-:Y:S01]  /*2b530*/  IMAD.IADD R6, R7, 0x1, R6 ;  /* 0x0000000107067824 */ /* 0x000fe200078e0206 */
[----:B------:R-:W-:Y:S01]  /*2b540*/  ULDC.64 UR8, c[0x0][0x650] ;  /* 0x0001940000087ab9 */ /* 0x000fe20000000a00 */
[----:B------:R-:W3:Y:S01]  /*2b550*/  LDL.LU R15, [R1+0x1e4] ;  /* 0x0001e400010f7983 */ /* 0x000ee20000300800 */
[----:B------:R-:W-:Y:S01]  /*2b560*/  BSSY B1, `(.L_x_676) ;  /* 0x0000075000017945 */ /* 0x000fe20003800000 */
[----:B------:R-:W-:Y:S01]  /*2b570*/  IMAD.MOV.U32 R5, RZ, RZ, -0x1 ;  /* 0xffffffffff057424 */ /* 0x000fe200078e00ff */
[----:B------:R-:W-:Y:S01]  /*2b580*/  SHF.R.U32.HI R2, RZ, 0x1, R6 ;  /* 0x00000001ff027819 */ /* 0x000fe20000011606 */
[----:B------:R-:W-:Y:S01]  /*2b590*/  IMAD.MOV.U32 R10, RZ, RZ, -0x1 ;  /* 0xffffffffff0a7424 */ /* 0x000fe200078e00ff */
[----:B------:R-:W-:Y:S02]  /*2b5a0*/  ISETP.GT.U32.AND P1, PT, R6, 0x1, PT ;  /* 0x000000010600780c */ /* 0x000fe40003f24070 */
[----:B------:R-:W-:-:S02]  /*2b5b0*/  LOP3.LUT R2, R2, 0x1, RZ, 0xc0, !PT ;  /* 0x0000000102027812 */ /* 0x000fc400078ec0ff */
[C---:B------:R-:W-:Y:S01]  /*2b5c0*/  ISETP.LT.U32.AND P1, PT, R7.reuse, 0x2, P1 ;  /* 0x000000020700780c */ /* 0x040fe20000f21070 */
[----:B------:R-:W0:Y:S01]  /*2b5d0*/  @P4 S2R R3, SR_CgaCtaId ;  /* 0x0000000000034919 */ /* 0x000e220000008800 */
[----:B------:R-:W-:Y:S02]  /*2b5e0*/  ISETP.NE.U32.AND P2, PT, R2, 0x1, PT ;  /* 0x000000010200780c */ /* 0x000fe40003f45070 */
[----:B------:R-:W-:Y:S02]  /*2b5f0*/  @P4 MOV R2, 0x400 ;  /* 0x0000040000024802 */ /* 0x000fe40000000f00 */
[----:B------:R-:W-:Y:S02]  /*2b600*/  ISETP.GT.U32.AND P2, PT, R7, 0x1, !P2 ;  /* 0x000000010700780c */ /* 0x000fe40005744070 */
[----:B------:R-:W-:Y:S02]  /*2b610*/  LOP3.LUT R6, R6, 0x1, RZ, 0xc0, !PT ;  /* 0x0000000106067812 */ /* 0x000fe400078ec0ff */
[----:B------:R-:W-:-:S02]  /*2b620*/  PRMT R8, RZ, 0x7610, R8 ;  /* 0x00007610ff087816 */ /* 0x000fc40000000008 */
[----:B0-----:R-:W-:Y:S02]  /*2b630*/  @P4 LEA R2, R3, R2, 0x18 ;  /* 0x0000000203024211 */ /* 0x001fe400078ec0ff */
[----:B------:R-:W-:Y:S02]  /*2b640*/  SEL R3, RZ, 0x1, !P1 ;  /* 0x00000001ff037807 */ /* 0x000fe40004800000 */
[----:B------:R0:W-:Y:S02]  /*2b650*/  @P4 SYNCS.ARRIVE.TRANS64.A1T0 RZ, [R2+URZ+0x38], RZ ;  /* 0x000038ff02ff49a7 */ /* 0x0001e4000810003f */
[----:B0-----:R-:W-:-:S04]  /*2b660*/  SEL R2, RZ, 0x1, !P2 ;  /* 0x00000001ff027807 */ /* 0x001fc80005000000 */
[--C-:B------:R-:W-:Y:S01]  /*2b670*/  LOP3.LUT R0, R2, R0, R3.reuse, 0x96, !PT ;  /* 0x0000000002007212 */ /* 0x100fe200078e9603 */
[----:B------:R-:W-:Y:S01]  /*2b680*/  IMAD.MOV.U32 R2, RZ, RZ, -0x1 ;  /* 0xffffffffff027424 */ /* 0x000fe200078e00ff */
[----:B------:R-:W-:Y:S02]  /*2b690*/  PRMT R3, RZ, 0x7610, R3 ;  /* 0x00007610ff037816 */ /* 0x000fe40000000003 */
[----:B---3--:R-:W-:-:S04]  /*2b6a0*/  IADD3 R15, P1, R15, UR20, RZ ;  /* 0x000000140f0f7c10 */ /* 0x008fc8000ff3e0ff */
[----:B--2---:R-:W-:Y:S01]  /*2b6b0*/  IADD3.X R16, R16, UR7, RZ, P1, !PT ;  /* 0x0000000710107c10 */ /* 0x004fe20008ffe4ff */
[----:B------:R0:W-:Y:S01]  /*2b6c0*/  STL [R1+0x1e4], R15 ;  /* 0x0001e40f01007387 */ /* 0x0001e20000100800 */
[----:B------:R-:W-:-:S03]  /*2b6d0*/  ISETP.GE.U32.AND P1, PT, R15, UR8, PT ;  /* 0x000000080f007c0c */ /* 0x000fc6000bf26070 */
[----:B------:R0:W-:Y:S01]  /*2b6e0*/  STL [R1+0x1e0], R16 ;  /* 0x0001e01001007387 */ /* 0x0001e20000100800 */
[----:B------:R-:W-:-:S13]  /*2b6f0*/  ISETP.GE.U32.AND.EX P1, PT, R16, UR9, PT, P1 ;  /* 0x0000000910007c0c */ /* 0x000fda000bf26110 */
[----:B0-----:R-:W-:Y:S05]  /*2b700*/  @P1 BRA `(.L_x_677) ;  /* 0x0000000400681947 */ /* 0x001fea0003800000 */
[----:B------:R-:W0:Y:S01]  /*2b710*/  S2UR UR8, SR_CTAID.X ;  /* 0x00000000000879c3 */ /* 0x000e220000002500 */
[----:B------:R-:W-:Y:S01]  /*2b720*/  ULDC.64 UR10, c[0x0][0x628] ;  /* 0x00018a00000a7ab9 */ /* 0x000fe20000000a00 */
[----:B------:R-:W-:Y:S01]  /*2b730*/  ULDC UR9, c[0x0][0x150] ;  /* 0x0000540000097ab9 */ /* 0x000fe20000000800 */
[----:B------:R-:W-:Y:S01]  /*2b740*/  ISETP.NE.U32.AND P1, PT, RZ, UR10, PT ;  /* 0x0000000aff007c0c */ /* 0x000fe2000bf25070 */
[----:B------:R-:W-:Y:S01]  /*2b750*/  ULDC UR12, c[0x0][0x630] ;  /* 0x00018c00000c7ab9 */ /* 0x000fe20000000800 */
[----:B------:R-:W-:Y:S01]  /*2b760*/  ULDC UR14, c[0x0][0x154] ;  /* 0x00005500000e7ab9 */ /* 0x000fe20000000800 */
[----:B------:R-:W-:Y:S02]  /*2b770*/  MOV R3, R16 ;  /* 0x0000001000037202 */ /* 0x000fe40000000f00 */
[----:B------:R-:W1:Y:S01]  /*2b780*/  S2UR UR13, SR_CTAID.Y ;  /* 0x00000000000d79c3 */ /* 0x000e620000002600 */
[----:B------:R-:W-:Y:S02]  /*2b790*/  ISETP.NE.AND.EX P1, PT, RZ, UR11, PT, P1 ;  /* 0x0000000bff007c0c */ /* 0x000fe4000bf25310 */
[----:B0-----:R-:W-:-:S05]  /*2b7a0*/  I2FP.F32.U32 R2, UR8 ;  /* 0x0000000800027c45 */ /* 0x001fca0008201000 */
[----:B------:R-:W-:Y:S01]  /*2b7b0*/  FMUL R9, R2, UR9 ;  /* 0x0000000902097c20 */ /* 0x000fe20008400000 */
[----:B------:R-:W-:Y:S01]  /*2b7c0*/  IMAD.MOV.U32 R2, RZ, RZ, R15 ;  /* 0x000000ffff027224 */ /* 0x000fe200078e000f */
[----:B-1----:R-:W-:-:S04]  /*2b7d0*/  I2FP.F32.U32 R12, UR13 ;  /* 0x0000000d000c7c45 */ /* 0x002fc80008201000 */
[----:B------:R-:W0:Y:S01]  /*2b7e0*/  F2I.U32.TRUNC.NTZ R9, R9 ;  /* 0x0000000900097305 */ /* 0x000e22000020f000 */
[----:B------:R-:W-:Y:S05]  /*2b7f0*/  @!P1 BRA `(.L_x_678) ;  /* 0x0000000000289947 */ /* 0x000fea0003800000 */
[----:B------:R-:W-:Y:S02]  /*2b800*/  ULDC UR9, c[0x0][0x634] ;  /* 0x00018d0000097ab9 */ /* 0x000fe40000000800 */
[----:B------:R-:W-:-:S05]  /*2b810*/  IADD3 R3, P1, R15, UR9, RZ ;  /* 0x000000090f037c10 */ /* 0x000fca000ff3e0ff */
[----:B------:R-:W-:-:S04]  /*2b820*/  IMAD.X R13, RZ, RZ, R16, P1 ;  /* 0x000000ffff0d7224 */ /* 0x000fc800008e0610 */
[----:B------:R-:W-:-:S04]  /*2b830*/  IMAD.WIDE.U32 R4, R13, UR10, RZ ;  /* 0x0000000a0d047c25 */ /* 0x000fc8000f8e00ff */
[----:B------:R-:W-:-:S04]  /*2b840*/  IMAD.WIDE.U32 R4, P1, R3, UR11, R4 ;  /* 0x0000000b03047c25 */ /* 0x000fc8000f820004 */
[----:B------:R-:W-:-:S04]  /*2b850*/  IMAD.WIDE.U32 R2, R3, UR10, RZ ;  /* 0x0000000a03027c25 */ /* 0x000fc8000f8e00ff */
[----:B------:R-:W-:Y:S01]  /*2b860*/  IMAD.MOV.U32 R2, RZ, RZ, R5 ;  /* 0x000000ffff027224 */ /* 0x000fe200078e0005 */
[----:B------:R-:W-:Y:S01]  /*2b870*/  IADD3 RZ, P2, R3, R4, RZ ;  /* 0x0000000403ff7210 */ /* 0x000fe20007f5e0ff */
[----:B------:R-:W-:-:S04]  /*2b880*/  IMAD.X R3, RZ, RZ, RZ, P1 ;  /* 0x000000ffff037224 */ /* 0x000fc800008e06ff */
[----:B------:R-:W-:-:S08]  /*2b890*/  IMAD.WIDE.U32.X R2, R13, UR11, R2, P2 ;  /* 0x0000000b0d027c25 */ /* 0x000fd000090e0402 */
.L_x_678:
[--C-:B------:R-:W-:Y:S01]  /*2b8a0*/  SHF.R.U64 R10, R2, UR12, R3.reuse ;  /* 0x0000000c020a7c19 */ /* 0x100fe20008001203 */
[----:B------:R-:W-:Y:S01]  /*2b8b0*/  ULDC.64 UR10, c[0x0][0x620] ;  /* 0x00018800000a7ab9 */ /* 0x000fe20000000a00 */
[----:B------:R-:W-:Y:S01]  /*2b8c0*/  SHF.R.U32.HI R2, RZ, UR12, R3 ;  /* 0x0000000cff027c19 */ /* 0x000fe20008011603 */
[----:B------:R-:W-:Y:S01]  /*2b8d0*/  FMUL R12, R12, UR14 ;  /* 0x0000000e0c0c7c20 */ /* 0x000fe20008400000 */
[----:B------:R-:W-:Y:S01]  /*2b8e0*/  IADD3 R13, P1, RZ, -R10, RZ ;  /* 0x8000000aff0d7210 */ /* 0x000fe20007f3e0ff */
[----:B------:R-:W-:Y:S01]  /*2b8f0*/  ULDC.64 UR14, c[0x0][0x640] ;  /* 0x00019000000e7ab9 */ /* 0x000fe20000000a00 */
[----:B------:R-:W-:Y:S02]  /*2b900*/  MOV R3, R16 ;  /* 0x0000001000037202 */ /* 0x000fe40000000f00 */
[----:B0-----:R-:W-:Y:S01]  /*2b910*/  R2UR UR9, R9 ;  /* 0x00000000090972ca */ /* 0x001fe200000e0000 */
[----:B------:R-:W-:Y:S01]  /*2b920*/  IMAD.X R2, RZ, RZ, ~R2, P1 ;  /* 0x000000ffff027224 */ /* 0x000fe200008e0e02 */
[----:B------:R-:W0:Y:S01]  /*2b930*/  F2I.U32.TRUNC.NTZ R12, R12 ;  /* 0x0000000c000c7305 */ /* 0x000e22000020f000 */
[----:B------:R-:W-:-:S02]  /*2b940*/  ISETP.NE.U32.AND P1, PT, RZ, UR14, PT ;  /* 0x0000000eff007c0c */ /* 0x000fc4000bf25070 */
[----:B------:R-:W-:Y:S02]  /*2b950*/  IMAD R2, R2, UR10, RZ ;  /* 0x0000000a02027c24 */ /* 0x000fe4000f8e02ff */
[----:B------:R-:W-:Y:S02]  /*2b960*/  ISETP.NE.AND.EX P1, PT, RZ, UR15, PT, P1 ;  /* 0x0000000fff007c0c */ /* 0x000fe4000bf25310 */
[----:B------:R-:W-:Y:S02]  /*2b970*/  IMAD R5, R13, UR11, R2 ;  /* 0x0000000b0d057c24 */ /* 0x000fe4000f8e0202 */
[----:B------:R-:W-:-:S04]  /*2b980*/  IMAD.MOV.U32 R2, RZ, RZ, R15 ;  /* 0x000000ffff027224 */ /* 0x000fc800078e000f */
[----:B------:R-:W-:Y:S01]  /*2b990*/  IMAD.WIDE.U32 R2, R13, UR10, R2 ;  /* 0x0000000a0d027c25 */ /* 0x000fe2000f8e0002 */
[----:B------:R-:W-:Y:S01]  /*2b9a0*/  ULDC UR10, c[0x0][0x618] ;  /* 0x00018600000a7ab9 */ /* 0x000fe20000000800 */
[----:B0-----:R-:W-:Y:S02]  /*2b9b0*/  R2UR UR11, R12 ;  /* 0x000000000c0b72ca */ /* 0x001fe400000e0000 */
[----:B------:R-:W-:-:S05]  /*2b9c0*/  IMAD.IADD R3, R3, 0x1, R5 ;  /* 0x0000000103037824 */ /* 0x000fca00078e0205 */
[--C-:B------:R-:W-:Y:S02]  /*2b9d0*/  SHF.R.U64 R9, R2, UR10, R3.reuse ;  /* 0x0000000a02097c19 */ /* 0x100fe40008001203 */
[----:B------:R-:W-:Y:S01]  /*2b9e0*/  SHF.R.U32.HI R2, RZ, UR10, R3 ;  /* 0x0000000aff027c19 */ /* 0x000fe20008011603 */
[----:B------:R-:W-:-:S03]  /*2b9f0*/  ULDC UR10, c[0x0][0x608] ;  /* 0x00018200000a7ab9 */ /* 0x000fc60000000800 */
[--C-:B------:R-:W-:Y:S02]  /*2ba00*/  SHF.R.U64 R13, R9, UR10, R2.reuse ;  /* 0x0000000a090d7c19 */ /* 0x100fe40008001202 */
[----:B------:R-:W-:Y:S01]  /*2ba10*/  SHF.R.U32.HI R2, RZ, UR10, R2 ;  /* 0x0000000aff027c19 */ /* 0x000fe20008011602 */
[----:B------:R-:W-:-:S03]  /*2ba20*/  ULDC UR10, c[0x0][0x658] ;  /* 0x00019600000a7ab9 */ /* 0x000fc60000000800 */
[--C-:B------:R-:W-:Y:S02]  /*2ba30*/  SHF.R.U64 R12, R13, UR10, R2.reuse ;  /* 0x0000000a0d0c7c19 */ /* 0x100fe40008001202 */
[----:B------:R-:W-:-:S03]  /*2ba40*/  SHF.R.U32.HI R15, RZ, UR10, R2 ;  /* 0x0000000aff0f7c19 */ /* 0x000fc60008011602 */
[----:B------:R-:W-:Y:S02]  /*2ba50*/  IMAD.MOV.U32 R2, RZ, RZ, R12 ;  /* 0x000000ffff027224 */ /* 0x000fe400078e000c */
[----:B------:R-:W-:Y:S01]  /*2ba60*/  IMAD.MOV.U32 R3, RZ, RZ, R15 ;  /* 0x000000ffff037224 */ /* 0x000fe200078e000f */
[----:B------:R-:W-:Y:S06]  /*2ba70*/  @!P1 BRA `(.L_x_679) ;  /* 0x0000000000289947 */ /* 0x000fec0003800000 */
[----:B------:R-:W-:Y:S02]  /*2ba80*/  ULDC UR10, c[0x0][0x64c] ;  /* 0x00019300000a7ab9 */ /* 0x000fe40000000800 */
[----:B------:R-:W-:-:S05]  /*2ba90*/  IADD3 R3, P1, R12, UR10, RZ ;  /* 0x0000000a0c037c10 */ /* 0x000fca000ff3e0ff */
[----:B------:R-:W-:-:S04]  /*2baa0*/  IMAD.X R15, RZ, RZ, R15, P1 ;  /* 0x000000ffff0f7224 */ /* 0x000fc800008e060f */
[----:B------:R-:W-:-:S04]  /*2bab0*/  IMAD.WIDE.U32 R4, R15, UR14, RZ ;  /* 0x0000000e0f047c25 */ /* 0x000fc8000f8e00ff */
[----:B------:R-:W-:-:S04]  /*2bac0*/  IMAD.WIDE.U32 R4, P1, R3, UR15, R4 ;  /* 0x0000000f03047c25 */ /* 0x000fc8000f820004 */
[----:B------:R-:W-:Y:S01]  /*2bad0*/  IMAD.WIDE.U32 R2, R3, UR14, RZ ;  /* 0x0000000e03027c25 */ /* 0x000fe2000f8e00ff */
[----:B------:R-:W-:-:S04]  /*2bae0*/  MOV R2, R5 ;  /* 0x0000000500027202 */ /* 0x000fc80000000f00 */
[----:B------:R-:W-:Y:S01]  /*2baf0*/  IADD3 RZ, P2, R3, R4, RZ ;  /* 0x0000000403ff7210 */ /* 0x000fe20007f5e0ff */
[----:B------:R-:W-:-:S04]  /*2bb00*/  IMAD.X R3, RZ, RZ, RZ, P1 ;  /* 0x000000ffff037224 */ /* 0x000fc800008e06ff */
[----:B------:R-:W-:-:S08]  /*2bb10*/  IMAD.WIDE.U32.X R2, R15, UR15, R2, P2 ;  /* 0x0000000f0f027c25 */ /* 0x000fd000090e0402 */
.L_x_679:
[----:B------:R-:W-:Y:S01]  /*2bb20*/  ULDC UR10, c[0x0][0x648] ;  /* 0x00019200000a7ab9 */ /* 0x000fe20000000800 */
[----:B------:R-:W-:Y:S01]  /*2bb30*/  UISETP.NE.AND UP0, UPT, UR39, URZ, UPT ;  /* 0x0000003f2700728c */ /* 0x000fe2000bf05270 */
[----:B------:R-:W-:Y:S01]  /*2bb40*/  SHF.R.U64 R2, R2, UR10, R3 ;  /* 0x0000000a02027c19 */ /* 0x000fe20008001203 */
[----:B------:R-:W-:Y:S01]  /*2bb50*/  ULDC UR10, c[0x0][0x638] ;  /* 0x00018e00000a7ab9 */ /* 0x000fe20000000800 */
[----:B------:R-:W-:Y:S01]  /*2bb60*/  UIADD3 UR11, -UR11, URZ, URZ ;  /* 0x0000003f0b0b7290 */ /* 0x000fe2000fffe13f */
[----:B------:R-:W-:Y:S02]  /*2bb70*/  LOP3.LUT R13, R13, UR6, RZ, 0xc0, !PT ;  /* 0x000000060d0d7c12 */ /* 0x000fe4000f8ec0ff */
[----:B------:R-:W-:Y:S01]  /*2bb80*/  IMAD.MOV R3, RZ, RZ, -R2 ;  /* 0x000000ffff037224 */ /* 0x000fe200078e0a02 */
[----:B------:R-:W-:Y:S02]  /*2bb90*/  LOP3.LUT R9, R9, UR4, RZ, 0xc0, !PT ;  /* 0x0000000409097c12 */ /* 0x000fe4000f8ec0ff */
[----:B------:R-:W-:Y:S01]  /*2bba0*/  IMAD R5, R2, UR5, R13 ;  /* 0x0000000502057c24 */ /* 0x000fe2000f8e020d */
[----:B------:R-:W-:Y:S01]  /*2bbb0*/  PLOP3.LUT P1, PT, PT, PT, UP0, 0x40, 0x0 ;  /* 0x000000000000781c */ /* 0x000fe20003f2e808 */
[----:B------:R-:W-:Y:S01]  /*2bbc0*/  IMAD R12, R3, UR10, R12 ;  /* 0x0000000a030c7c24 */ /* 0x000fe2000f8e020c */
[----:B------:R-:W-:Y:S01]  /*2bbd0*/  UIADD3 UR10, -UR9, URZ, URZ ;  /* 0x0000003f090a7290 */ /* 0x000fe2000fffe13f */
[----:B------:R-:W-:Y:S01]  /*2bbe0*/  PLOP3.LUT P2, PT, PT, PT, UP0, 0x40, 0x0 ;  /* 0x000000000000781c */ /* 0x000fe20003f4e808 */
[----:B------:R-:W-:Y:S01]  /*2bbf0*/  IMAD.MOV.U32 R3, RZ, RZ, 0x1 ;  /* 0x00000001ff037424 */ /* 0x000fe200078e00ff */
[----:B------:R-:W-:-:S02]  /*2bc00*/  ULDC UR9, c[0x0][0x144] ;  /* 0x0000510000097ab9 */ /* 0x000fc40000000800 */
[----:B------:R-:W-:-:S03]  /*2bc10*/  UIMAD UR8, UR9, UR10, UR8 ;  /* 0x0000000a090872a4 */ /* 0x000fc6000f8e0208 */
[----:B------:R-:W-:Y:S02]  /*2bc20*/  ULDC UR9, c[0x0][0x148] ;  /* 0x0000520000097ab9 */ /* 0x000fe40000000800 */
[----:B------:R-:W-:-:S03]  /*2bc30*/  @UP0 UIMAD UR8, UR9, UR11, UR13 ;  /* 0x0000000b090802a4 */ /* 0x000fc6000f8e020d */
[----:B------:R-:W-:Y:S02]  /*2bc40*/  ULDC UR9, c[0x0][0x600] ;  /* 0x0001800000097ab9 */ /* 0x000fe40000000800 */
[----:B------:R-:W-:Y:S02]  /*2bc50*/  IMAD R12, R12, UR9, R9 ;  /* 0x000000090c0c7c24 */ /* 0x000fe4000f8e0209 */
[----:B------:R-:W-:Y:S01]  /*2bc60*/  IMAD.U32 R2, RZ, RZ, UR8 ;  /* 0x00000008ff027e24 */ /* 0x000fe2000f8e00ff */
[----:B------:R-:W-:-:S03]  /*2bc70*/  ULDC UR8, c[0x0][0x610] ;  /* 0x0001840000087ab9 */ /* 0x000fc60000000800 */
[----:B------:R-:W-:-:S05]  /*2bc80*/  IMAD R5, R5, UR8, R2 ;  /* 0x0000000805057c24 */ /* 0x000fca000f8e0202 */
[----:B------:R-:W-:Y:S02]  /*2bc90*/  SEL R2, R12, R5, P1 ;  /* 0x000000050c027207 */ /* 0x000fe40000800000 */
[----:B------:R-:W-:-:S07]  /*2bca0*/  SEL R5, R5, R12, P2 ;  /* 0x0000000c05057207 */ /* 0x000fce0001000000 */
.L_x_677:
[----:B------:R-:W-:Y:S05]  /*2bcb0*/  BSYNC B1 ;  /* 0x0000000000017941 */ /* 0x000fea0003800000 */
.L_x_676:
[----:B------:R-:W-:-:S13]  /*2bcc0*/  LOP3.LUT P1, RZ, R3, 0xff, RZ, 0xc0, !PT ;  /* 0x000000ff03ff7812 */ /* 0x000fda000782c0ff */
[----:B------:R-:W-:Y:S05]  /*2bcd0*/  @P1 BRA `(.L_x_680) ;  /* 0xfffffff400181947 */ /* 0x000fea000383ffff */
[----:B------:R-:W-:Y:S05]  /*2bce0*/  BSYNC B0 ;  /* 0x0000000000007941 */ /* 0x000fea0003800000 */
.L_x_668:
[----:B------:R-:W-:-:S03]  /*2bcf0*/  UMOV UR8, 0xffffffff ;  /* 0xffffffff00087882 */ /* 0x000fc60000000000 */
[----:B------:R-:W-:Y:S05]  /*2bd00*/  BRA.DIV UR8, `(.L_x_681) ;  /* 0x0000000208d47947 */ /* 0x000fea000b800000 */
[----:B------:R-:W-:-:S13]  /*2bd10*/  ELECT P6, URZ, PT ;  /* 0x00000000003f782f */ /* 0x000fda00038c0000 */
.L_x_693:
[----:B------:R-:W-:Y:S04]  /*2bd20*/  BSSY B0, `(.L_x_682) ;  /* 0x000001a000007945 */ /* 0x000fe80003800000 */
[----:B------:R-:W-:Y:S05]  /*2bd30*/  @!P6 BRA `(.L_x_683) ;  /* 0x000000000060e947 */ /* 0x000fea0003800000 */
[----:B------:R-:W-:-:S04]  /*2bd40*/  ULOP3.LUT UR8, UR38, 0x2, URZ, 0xfc, !UPT ;  /* 0x0000000226087892 */ /* 0x000fc8000f8efc3f */
[----:B------:R-:W-:-:S06]  /*2bd50*/  UISETP.NE.AND UP0, UPT, UR8, 0x3, UPT ;  /* 0x000000030800788c */ /* 0x000fcc000bf05270 */
[----:B------:R-:W-:-:S13]  /*2bd60*/  PLOP3.LUT P0, PT, PT, PT, UP0, 0x80, 0x0 ;  /* 0x000000000000781c */ /* 0x000fda0003f0f008 */
[----:B------:R-:W-:Y:S05]  /*2bd70*/  @!P0 BRA `(.L_x_684) ;  /* 0x0000000000048947 */ /* 0x000fea0003800000 */
[----:B------:R-:W-:Y:S01]  /*2bd80*/  BPT.TRAP 0x1 ;  /* 0x000000040000795c */ /* 0x000fe20000300000 */
.L_x_684:
[----:B------:R-:W0:Y:S01]  /*2bd90*/  S2R R3, SR_CgaCtaId ;  /* 0x0000000000037919 */ /* 0x000e220000008800 */
[----:B------:R-:W-:-:S04]  /*2bda0*/  MOV R2, 0x400 ;  /* 0x0000040000027802 */ /* 0x000fc80000000f00 */
[----:B0-----:R-:W-:Y:S02]  /*2bdb0*/  LEA R3, R3, R2, 0x18 ;  /* 0x0000000203037211 */ /* 0x001fe400078ec0ff */
[----:B------:R-:W-:-:S03]  /*2bdc0*/  SHF.L.U32 R2, R0, 0x1f, RZ ;  /* 0x0000001f00027819 */ /* 0x000fc600000006ff */
[----:B------:R-:W-:-:S04]  /*2bdd0*/  VIADD R3, R3, 0x10 ;  /* 0x0000001003037836 */ /* 0x000fc80000000000 */
[----:B------:R-:W-:-:S04]  /*2bde0*/  IMAD R5, R6, 0x8, R3 ;  /* 0x0000000806057824 */ /* 0x000fc800078e0203 */
[----:B------:R-:W0:Y:S02]  /*2bdf0*/  SYNCS.PHASECHK.TRANS64.TRYWAIT P0, [R5+URZ], R2 ;  /* 0x00000002050075a7 */ /* 0x000e24000800017f */
[----:B0-----:R-:W-:Y:S05]  /*2be00*/  @!P0 BRA `(.L_x_685) ;  /* 0x0000000000b48947 */ /* 0x001fea0003800000 */
.L_x_694:
[----:B------:R-:W-:-:S04]  /*2be10*/  IADD3 R6, R6, 0x1, RZ ;  /* 0x0000000106067810 */ /* 0x000fc80007ffe0ff */
[----:B------:R-:W-:-:S04]  /*2be20*/  ISETP.NE.AND P0, PT, R6, 0x2, PT ;  /* 0x000000020600780c */ /* 0x000fc80003f05270 */
[----:B0-----:R-:W-:Y:S02]  /*2be30*/  SEL R5, RZ, 0x1, P0 ;  /* 0x00000001ff057807 */ /* 0x001fe40000000000 */
[----:B------:R-:W-:Y:S02]  /*2be40*/  SEL R6, R6, RZ, P0 ;  /* 0x000000ff06067207 */ /* 0x000fe40000000000 */
[----:B------:R-:W-:-:S03]  /*2be50*/  LOP3.LUT R0, R0, R5, RZ, 0x3c, !PT ;  /* 0x0000000500007212 */ /* 0x000fc600078e3cff */
[----:B------:R-:W-:Y:S01]  /*2be60*/  IMAD R3, R6, 0x8, R3 ;  /* 0x0000000806037824 */ /* 0x000fe200078e0203 */
[----:B------:R-:W-:-:S07]  /*2be70*/  SHF.L.U32 R0, R0, 0x1f, RZ ;  /* 0x0000001f00007819 */ /* 0x000fce00000006ff */
.L_x_686:
[----:B0-----:R0:W1:Y:S02]  /*2be80*/  SYNCS.PHASECHK.TRANS64.TRYWAIT P0, [R3+URZ], R0 ;  /* 0x00000000030075a7 */ /* 0x001064000800017f */
[----:B-1----:R-:W-:Y:S05]  /*2be90*/  @!P0 NANOSLEEP.SYNCS 0x989680 ;  /* 0x009896800000895d */ /* 0x002fea0003900000 */
[----:B------:R-:W1:Y:S02]  /*2bea0*/  @!P0 SYNCS.PHASECHK.TRANS64 P0, [R3+URZ], R0 ;  /* 0x00000000030085a7 */ /* 0x000e64000800007f */
[----:B-1----:R-:W-:Y:S05]  /*2beb0*/  @!P0 BRA `(.L_x_686) ;  /* 0xfffffffc00f08947 */ /* 0x002fea000383ffff */
.L_x_683:
[----:B------:R-:W-:Y:S05]  /*2bec0*/  BSYNC B0 ;  /* 0x0000000000007941 */ /* 0x000fea0003800000 */
.L_x_682:
[----:B------:R-:W-:Y:S05]  /*2bed0*/  EXIT ;  /* 0x000000000000794d */ /* 0x000fea0003800000 */
.L_x_17:
[----:B-1----:R1:W4:Y:S02]  /*2bee0*/  SYNCS.PHASECHK.TRANS64.TRYWAIT P1, [R3+URZ], R0 ;  /* 0x00000000030075a7 */ /* 0x002324000802017f */
[----:B----4-:R-:W-:Y:S05]  /*2bef0*/  @!P1 NANOSLEEP.SYNCS 0x989680 ;  /* 0x009896800000995d */ /* 0x010fea0003900000 */
[----:B------:R-:W4:Y:S02]  /*2bf00*/  @!P1 SYNCS.PHASECHK.TRANS64 P1, [R3+URZ], R0 ;  /* 0x00000000030095a7 */ /* 0x000f24000802007f */
[----:B----4-:R-:W-:Y:S05]  /*2bf10*/  @!P1 BRA `(.L_x_17) ;  /* 0xfffffffc00f09947 */ /* 0x010fea000383ffff */
[----:B------:R-:W-:Y:S05]  /*2bf20*/  BRA `(.L_x_16) ;  /* 0xfffffd54002c7947 */ /* 0x000fea000383ffff */
.L_x_22:
[----:B--2---:R-:W-:-:S04]  /*2bf30*/  IMAD.U32 R4, RZ, RZ, UR4 ;  /* 0x00000004ff047e24 */ /* 0x004fc8000f8e00ff */
[----:B------:R2:W3:Y:S03]  /*2bf40*/  SYNCS.PHASECHK.TRANS64.TRYWAIT P1, [R4+URZ], R0 ;  /* 0x00000000040075a7 */ /* 0x0004e6000802017f */
[----:B---3--:R-:W-:Y:S05]  /*2bf50*/  @!P1 NANOSLEEP.SYNCS 0x989680 ;  /* 0x009896800000995d */ /* 0x008fea0003900000 */
[----:B------:R-:W3:Y:S02]  /*2bf60*/  @!P1 SYNCS.PHASECHK.TRANS64 P1, [R4+URZ], R0 ;  /* 0x00000000040095a7 */ /* 0x000ee4000802007f */
[----:B---3--:R-:W-:Y:S05]  /*2bf70*/  @!P1 BRA `(.L_x_22) ;  /* 0xfffffffc00ec9947 */ /* 0x008fea000383ffff */
[----:B------:R-:W-:Y:S05]  /*2bf80*/  BRA `(.L_x_21) ;  /* 0xfffffdb400607947 */ /* 0x000fea000383ffff */
.L_x_669:
[----:B------:R-:W-:Y:S01]  /*2bf90*/  BSSY B1, `(.L_x_687) ;  /* 0x0000006000017945 */ /* 0x000fe20003800000 */
[----:B------:R-:W-:-:S07]  /*2bfa0*/  IMAD.MOV.U32 R15, RZ, RZ, -0x1 ;  /* 0xffffffffff0f7424 */ /* 0x000fce00078e00ff */
[----:B------:R-:W-:Y:S05]  /*2bfb0*/  WARPSYNC.COLLECTIVE R15, `(.L_x_688) ;  /* 0x000000000f0c7348 */ /* 0x000fea0003c00000 */
[----:B------:R-:W-:Y:S02]  /*2bfc0*/  ELECT P6, UR62, PT ;  /* 0x00000000003e782f */ /* 0x000fe400038c0000 */
[----:B------:R-:W-:Y:S01]  /*2bfd0*/  MOV R14, UR62 ;  /* 0x0000003e000e7c02 */ /* 0x000fe20008000f00 */
[----:B------:R-:W-:Y:S10]  /*2bfe0*/  ENDCOLLECTIVE ;  /* 0x000000000000791b */ /* 0x000ff40003800000 */
.L_x_688:
[----:B------:R-:W-:Y:S05]  /*2bff0*/  BSYNC B1 ;  /* 0x0000000000017941 */ /* 0x000fea0003800000 */
.L_x_687:
[----:B------:R-:W-:Y:S05]  /*2c000*/  BRA `(.L_x_689) ;  /* 0xfffffff000587947 */ /* 0x000fea000383ffff */
.L_x_672:
[----:B-1----:R1:W2:Y:S02]  /*2c010*/  SYNCS.PHASECHK.TRANS64.TRYWAIT P1, [R15+URZ+0x10], R12 ;  /* 0x0000100c0f0075a7 */ /* 0x0022a4000802017f */
[----:B--2---:R-:W-:Y:S05]  /*2c020*/  @!P1 NANOSLEEP.SYNCS 0x989680 ;  /* 0x009896800000995d */ /* 0x004fea0003900000 */
[----:B------:R-:W2:Y:S02]  /*2c030*/  @!P1 SYNCS.PHASECHK.TRANS64 P1, [R15+URZ+0x10], R12 ;  /* 0x0000100c0f0095a7 */ /* 0x000ea4000802007f */
[----:B--2---:R-:W-:Y:S05]  /*2c040*/  @!P1 BRA `(.L_x_672) ;  /* 0xfffffffc00f09947 */ /* 0x004fea000383ffff */
[----:B------:R-:W-:Y:S05]  /*2c050*/  BRA `(.L_x_690) ;  /* 0xfffffff0008c7947 */ /* 0x000fea000383ffff */
.L_x_681:
[----:B------:R-:W-:Y:S01]  /*2c060*/  BSSY B0, `(.L_x_691) ;  /* 0x0000006000007945 */ /* 0x000fe20003800000 */
[----:B------:R-:W-:-:S07]  /*2c070*/  IMAD.MOV.U32 R15, RZ, RZ, -0x1 ;  /* 0xffffffffff0f7424 */ /* 0x000fce00078e00ff */
[----:B------:R-:W-:Y:S05]  /*2c080*/  WARPSYNC.COLLECTIVE R15, `(.L_x_692) ;  /* 0x000000000f0c7348 */ /* 0x000fea0003c00000 */
[----:B------:R-:W-:Y:S02]  /*2c090*/  ELECT P6, UR62, PT ;  /* 0x00000000003e782f */ /* 0x000fe400038c0000 */
[----:B------:R-:W-:Y:S01]  /*2c0a0*/  MOV R14, UR62 ;  /* 0x0000003e000e7c02 */ /* 0x000fe20008000f00 */
[----:B------:R-:W-:Y:S10]  /*2c0b0*/  ENDCOLLECTIVE ;  /* 0x000000000000791b */ /* 0x000ff40003800000 */
.L_x_692:
[----:B------:R-:W-:Y:S05]  /*2c0c0*/  BSYNC B0 ;  /* 0x0000000000007941 */ /* 0x000fea0003800000 */
.L_x_691:
[----:B------:R-:W-:Y:S05]  /*2c0d0*/  BRA `(.L_x_693) ;  /* 0xfffffffc00107947 */ /* 0x000fea000383ffff */
.L_x_685:
[----:B0-----:R0:W1:Y:S02]  /*2c0e0*/  SYNCS.PHASECHK.TRANS64.TRYWAIT P0, [R5+URZ], R2 ;  /* 0x00000002050075a7 */ /* 0x001064000800017f */
[----:B-1----:R-:W-:Y:S05]  /*2c0f0*/  @!P0 NANOSLEEP.SYNCS 0x989680 ;  /* 0x009896800000895d */ /* 0x002fea0003900000 */
[----:B------:R-:W1:Y:S02]  /*2c100*/  @!P0 SYNCS.PHASECHK.TRANS64 P0, [R5+URZ], R2 ;  /* 0x00000002050085a7 */ /* 0x000e64000800007f */
[----:B-1----:R-:W-:Y:S05]  /*2c110*/  @!P0 BRA `(.L_x_685) ;  /* 0xfffffffc00f08947 */ /* 0x002fea000383ffff */
[----:B------:R-:W-:Y:S05]  /*2c120*/  BRA `(.L_x_694) ;  /* 0xfffffffc00387947 */ /* 0x000fea000383ffff */
.L_x_695:
[----:B------:R-:W-:-:S00]  /*2c130*/  BRA `(.L_x_695) ;  /* 0xfffffffc00fc7947 */ /* 0x000fc0000383ffff */
[----:B------:R-:W-:-:S00]  /*2c140*/  NOP ;  /* 0x0000000000007918 */ /* 0x000fc00000000000 */
        /* <DEDUP_REMOVED lines=11> */
.L_x_696:


//--------------------- .nv.global.init           --------------------------
	.section	.nv.global.init,"aw",@progbits
.nv.global.init:
	.type		$str$22,@object
	.size		$str$22,($str$23 - $str$22)
$str$22:
        /*0000*/ 	.byte	0x6b, 0x5f, 0x74, 0x69, 0x6c, 0x65, 0x5f, 0x63, 0x6f, 0x75, 0x6e, 0x74, 0x20, 0x3e, 0x3d, 0x20
        /*0010*/ 	.byte	0x31, 0x00
	.type		$str$23,@object
	.size		$str$23,(__unnamed_1 - $str$23)
$str$23:
        /*0012*/ 	.byte	0x2f, 0x74, 0x6d, 0x70, 0x2f, 0x63, 0x75, 0x74, 0x6c, 0x61, 0x73, 0x73, 0x5f, 0x73, 0x77, 0x65
        /*0022*/ 	.byte	0x65, 0x70, 0x5f, 0x73, 0x72, 0x63, 0x2f, 0x69, 0x6e, 0x63, 0x6c, 0x75, 0x64, 0x65, 0x2f, 0x63
        /*0032*/ 	.byte	0x75, 0x74, 0x6c, 0x61, 0x73, 0x73, 0x2f, 0x67, 0x65, 0x6d, 0x6d, 0x2f, 0x63, 0x6f, 0x6c, 0x6c
        /*0042*/ 	.byte	0x65, 0x63, 0x74, 0x69, 0x76, 0x65, 0x2f, 0x73, 0x6d, 0x39, 0x30, 0x5f, 0x6d, 0x6d, 0x61, 0x5f
        /*0052*/ 	.byte	0x74, 0x6d, 0x61, 0x5f, 0x67, 0x6d, 0x6d, 0x61, 0x5f, 0x73, 0x73, 0x5f, 0x77, 0x61, 0x72, 0x70
        /*0062*/ 	.byte	0x73, 0x70, 0x65, 0x63, 0x69, 0x61, 0x6c, 0x69, 0x7a, 0x65, 0x64, 0x2e, 0x68, 0x70, 0x70, 0x00
	.type		__unnamed_1,@object
	.size		__unnamed_1,(.L_0 - __unnamed_1)
__unnamed_1:
        /* <DEDUP_REMOVED lines=181> */
        /*0bc2*/ 	.byte	0x74, 0x69, 0x74, 0x79, 0x5d, 0x00
.L_0:


//--------------------- .nv.shared._ZN7cutlass13device_kernelINS_4gemm6kernel13GemmUniversalIN4cute5tupleIJiiiiEEENS1_10collective13CollectiveMmaINS1_34MainloopSm90TmaGmmaWarpSpecializedILi2ENS5_IJNS4_1CILi1EEESB_SB_EEENS1_35KernelTmaWarpSpecializedCooperativeEEENS5_IJNSA_ILi512EEENSA_ILi160EEENSA_ILi64EEEEEENS_10bfloat16_tENS5_IJlSB_lEEESJ_SK_NS4_8TiledMMAINS4_8MMA_AtomIJNS4_4SM904GMMA27MMA_64x32x16_F32BF16BF16_SSILNSO_5MajorE0ELSQ_0ELNSO_7ScaleInE1ELSR_1EEEEEENS4_6LayoutINS5_IJNSA_ILi2EEESB_SB_EEENS5_IJSB_NSA_ILi0EEESX_EEEEENS5_IJNS4_10UnderscoreES10_S10_EEEEENS4_13SM90_TMA_LOADENS4_14ComposedLayoutINS4_7SwizzleILi3ELi4ELi3EEENS4_18smem_ptr_flag_bitsILi16EEENSU_INS5_IJNSA_ILi8EEESH_EEENS5_IJSH_SB_EEEEEEEvNS4_8identityES13_S1D_vS1E_EENS_8epilogue10collective6detail29Sm90TmaWarpSpecializedAdapterINS1H_15DefaultEpilogueISJ_SK_SK_NS1G_6thread17LinearCombinationISJ_Li1EffLNS1L_9ScaleType4KindE0ELNS_15FloatRoundStyleE2ESJ_EENS1_15EpilogueDefaultEEEEEvvEEEEvNT_6ParamsE --------------------------
	.section	.nv.shared._ZN7cutlass13device_kernelINS_4gemm6kernel13GemmUniversalIN4cute5tupleIJiiiiEEENS1_10collective13CollectiveMmaINS1_34MainloopSm90TmaGmmaWarpSpecializedILi2ENS5_IJNS4_1CILi1EEESB_SB_EEENS1_35KernelTmaWarpSpecializedCooperativeEEENS5_IJNSA_ILi512EEENSA_ILi160EEENSA_ILi64EEEEEENS_10bfloat16_tENS5_IJlSB_lEEESJ_SK_NS4_8TiledMMAINS4_8MMA_AtomIJNS4_4SM904GMMA27MMA_64x32x16_F32BF16BF16_SSILNSO_5MajorE0ELSQ_0ELNSO_7ScaleInE1ELSR_1EEEEEENS4_6LayoutINS5_IJNSA_ILi2EEESB_SB_EEENS5_IJSB_NSA_ILi0EEESX_EEEEENS5_IJNS4_10UnderscoreES10_S10_EEEEENS4_13SM90_TMA_LOADENS4_14ComposedLayoutINS4_7SwizzleILi3ELi4ELi3EEENS4_18smem_ptr_flag_bitsILi16EEENSU_INS5_IJNSA_ILi8EEESH_EEENS5_IJSH_SB_EEEEEEEvNS4_8identityES13_S1D_vS1E_EENS_8epilogue10collective6detail29Sm90TmaWarpSpecializedAdapterINS1H_15DefaultEpilogueISJ_SK_SK_NS1G_6thread17LinearCombinationISJ_Li1EffLNS1L_9ScaleType4KindE0ELNS_15FloatRoundStyleE2ESJ_EENS1_15EpilogueDefaultEEEEEvvEEEEvNT_6ParamsE,"aw",@nobits
	.sectionflags	@""
	.align	16
	.zero		1024


//--------------------- .nv.shared.reserved.0     --------------------------
	.section	.nv.shared.reserved.0,"aw",@nobits
	.weak		__nv_reservedSMEM_offset_0_alias
	.size		__nv_reservedSMEM_offset_0_alias, 0, 0
	.other		__nv_reservedSMEM_offset_0_alias,@"STO_CUDA_RESERVED_SHARED STV_DEFAULT"
__nv_reservedSMEM_offset_0_alias:
	.zero		0


//--------------------- .nv.global                --------------------------
	.section	.nv.global,"aw",@nobits
.nv.global:
	.type		_ZN39_INTERNAL_2b1e37e5_4_k_cu_d4e7cb8f_59594cute1_E,@object
	.size		_ZN39_INTERNAL_2b1e37e5_4_k_cu_d4e7cb8f_59594cute1_E,(_ZN39_INTERNAL_2b1e37e5_4_k_cu_d4e7cb8f_59594cuda3std3__45__cpo6cbeginE - _ZN39_INTERNAL_2b1e37e5_4_k_cu_d4e7cb8f_59594cute1_E)
_ZN39_INTERNAL_2b1e37e5_4_k_cu_d4e7cb8f_59594cute1_E:
	.zero		1
	.type		_ZN39_INTERNAL_2b1e37e5_4_k_cu_d4e7cb8f_59594cuda3std3__45__cpo6cbeginE,@object
	.size		_ZN39_INTERNAL_2b1e37e5_4_k_cu_d4e7cb8f_59594cuda3std3__45__cpo6cbeginE,(_ZN39_INTERNAL_2b1e37e5_4_k_cu_d4e7cb8f_59594cuda3std3__48in_placeE - _ZN39_INTERNAL_2b1e37e5_4_k_cu_d4e7cb8f_59594cuda3std3__45__cpo6cbeginE)
_ZN39_INTERNAL_2b1e37e5_4_k_cu_d4e7cb8f_59594cuda3std3__45__cpo6cbeginE:
	.zero		1
	.type		_ZN39_INTERNAL_2b1e37e5_4_k_cu_d4e7cb8f_59594cuda3std3__48in_placeE,@object
	.size		_ZN39_INTERNAL_2b1e37e5_4_k_cu_d4e7cb8f_59594cuda3std3__48in_placeE,(_ZN39_INTERNAL_2b1e37e5_4_k_cu_d4e7cb8f_59594cuda3std6ranges3__45__cpo9iter_moveE - _ZN39_INTERNAL_2b1e37e5_4_k_cu_d4e7cb8f_59594cuda3std3__48in_placeE)
_ZN39_INTERNAL_2b1e37e5_4_k_cu_d4e7cb8f_59594cuda3std3__48in_placeE:
	.zero		1
	.type		_ZN39_INTERNAL_2b1e37e5_4_k_cu_d4e7cb8f_59594cuda3std6ranges3__45__cpo9iter_moveE,@object
	.size		_ZN39_INTERNAL_2b1e37e5_4_k_cu_d4e7cb8f_59594cuda3std6ranges3__45__cpo9iter_moveE,(_ZN39_INTERNAL_2b1e37e5_4_k_cu_d4e7cb8f_59594cuda3std3__45__cpo5beginE - _ZN39_INTERNAL_2b1e37e5_4_k_cu_d4e7cb8f_59594cuda3std6ranges3__45__cpo9iter_moveE)
_ZN39_INTERNAL_2b1e37e5_4_k_cu_d4e7cb8f_59594cuda3std6ranges3__45__cpo9iter_moveE:
	.zero		1
	.type		_ZN39_INTERNAL_2b1e37e5_4_k_cu_d4e7cb8f_59594cuda3std3__45__cpo5beginE,@object
	.size		_ZN39_INTERNAL_2b1e37e5_4_k_cu_d4e7cb8f_59594cuda3std3__45__cpo5beginE,(_ZN39_INTERNAL_2b1e37e5_4_k_cu_d4e7cb8f_59594cuda3std3__441_GLOBAL__N__2b1e37e5_4_k_cu_d4e7cb8f_59596ignoreE - _ZN39_INTERNAL_2b1e37e5_4_k_cu_d4e7cb8f_59594cuda3std3__45__cpo5beginE)
_ZN39_INTERNAL_2b1e37e5_4_k_cu_d4e7cb8f_59594cuda3std3__45__cpo5beginE:
	.zero		1
	.type		_ZN39_INTERNAL_2b1e37e5_4_k_cu_d4e7cb8f_59594cuda3std3__441_GLOBAL__N__2b1e37e5_4_k_cu_d4e7cb8f_59596ignoreE,@object
	.size		_ZN39_INTERNAL_2b1e37e5_4_k_cu_d4e7cb8f_59594cuda3std3__441_GLOBAL__N__2b1e37e5_4_k_cu_d4e7cb8f_59596ignoreE,(_ZN39_INTERNAL_2b1e37e5_4_k_cu_d4e7cb8f_59594cute7productE - _ZN39_INTERNAL_2b1e37e5_4_k_cu_d4e7cb8f_59594cuda3std3__441_GLOBAL__N__2b1e37e5_4_k_cu_d4e7cb8f_59596ignoreE)
_ZN39_INTERNAL_2b1e37e5_4_k_cu_d4e7cb8f_59594cuda3std3__441_GLOBAL__N__2b1e37e5_4_k_cu_d4e7cb8f_59596ignoreE:
	.zero		1
	.type		_ZN39_INTERNAL_2b1e37e5_4_k_cu_d4e7cb8f_59594cute7productE,@object
	.size		_ZN39_INTERNAL_2b1e37e5_4_k_cu_d4e7cb8f_59594cute7productE,(_ZN39_INTERNAL_2b1e37e5_4_k_cu_d4e7cb8f_59594cuda3std3__45__cpo3endE - _ZN39_INTERNAL_2b1e37e5_4_k_cu_d4e7cb8f_59594cute7productE)
_ZN39_INTERNAL_2b1e37e5_4_k_cu_d4e7cb8f_59594cute7productE:
	.zero		1
	.type		_ZN39_INTERNAL_2b1e37e5_4_k_cu_d4e7cb8f_59594cuda3std3__45__cpo3endE,@object
	.size		_ZN39_INTERNAL_2b1e37e5_4_k_cu_d4e7cb8f_59594cuda3std3__45__cpo3endE,(_ZN39_INTERNAL_2b1e37e5_4_k_cu_d4e7cb8f_59594cuda3std3__419piecewise_constructE - _ZN39_INTERNAL_2b1e37e5_4_k_cu_d4e7cb8f_59594cuda3std3__45__cpo3endE)
_ZN39_INTERNAL_2b1e37e5_4_k_cu_d4e7cb8f_59594cuda3std3__45__cpo3endE:
	.zero		1
	.type		_ZN39_INTERNAL_2b1e37e5_4_k_cu_d4e7cb8f_59594cuda3std3__419piecewise_constructE,@object
	.size		_ZN39_INTERNAL_2b1e37e5_4_k_cu_d4e7cb8f_59594cuda3std3__419piecewise_constructE,(_ZN39_INTERNAL_2b1e37e5_4_k_cu_d4e7cb8f_59594cuda3std3__45__cpo4cendE - _ZN39_INTERNAL_2b1e37e5_4_k_cu_d4e7cb8f_59594cuda3std3__419piecewise_constructE)
_ZN39_INTERNAL_2b1e37e5_4_k_cu_d4e7cb8f_59594cuda3std3__419piecewise_constructE:
	.zero		1
	.type		_ZN39_INTERNAL_2b1e37e5_4_k_cu_d4e7cb8f_59594cuda3std3__45__cpo4cendE,@object
	.size		_ZN39_INTERNAL_2b1e37e5_4_k_cu_d4e7cb8f_59594cuda3std3__45__cpo4cendE,(_ZN39_INTERNAL_2b1e37e5_4_k_cu_d4e7cb8f_59594cuda3std6ranges3__45__cpo4swapE - _ZN39_INTERNAL_2b1e37e5_4_k_cu_d4e7cb8f_59594cuda3std3__45__cpo4cendE)
_ZN39_INTERNAL_2b1e37e5_4_k_cu_d4e7cb8f_59594cuda3std3__45__cpo4cendE:
	.zero		1
	.type		_ZN39_INTERNAL_2b1e37e5_4_k_cu_d4e7cb8f_59594cuda3std6ranges3__45__cpo4swapE,@object
	.size		_ZN39_INTERNAL_2b1e37e5_4_k_cu_d4e7cb8f_59594cuda3std6ranges3__45__cpo4swapE,(.L_8 - _ZN39_INTERNAL_2b1e37e5_4_k_cu_d4e7cb8f_59594cuda3std6ranges3__45__cpo4swapE)
_ZN39_INTERNAL_2b1e37e5_4_k_cu_d4e7cb8f_59594cuda3std6ranges3__45__cpo4swapE:
	.zero		1
.L_8:


//--------------------- .nv.constant0._ZN7cutlass13device_kernelINS_4gemm6kernel13GemmUniversalIN4cute5tupleIJiiiiEEENS1_10collective13CollectiveMmaINS1_34MainloopSm90TmaGmmaWarpSpecializedILi2ENS5_IJNS4_1CILi1EEESB_SB_EEENS1_35KernelTmaWarpSpecializedCooperativeEEENS5_IJNSA_ILi512EEENSA_ILi160EEENSA_ILi64EEEEEENS_10bfloat16_tENS5_IJlSB_lEEESJ_SK_NS4_8TiledMMAINS4_8MMA_AtomIJNS4_4SM904GMMA27MMA_64x32x16_F32BF16BF16_SSILNSO_5MajorE0ELSQ_0ELNSO_7ScaleInE1ELSR_1EEEEEENS4_6LayoutINS5_IJNSA_ILi2EEESB_SB_EEENS5_IJSB_NSA_ILi0EEESX_EEEEENS5_IJNS4_10UnderscoreES10_S10_EEEEENS4_13SM90_TMA_LOADENS4_14ComposedLayoutINS4_7SwizzleILi3ELi4ELi3EEENS4_18smem_ptr_flag_bitsILi16EEENSU_INS5_IJNSA_ILi8EEESH_EEENS5_IJSH_SB_EEEEEEEvNS4_8identityES13_S1D_vS1E_EENS_8epilogue10collective6detail29Sm90TmaWarpSpecializedAdapterINS1H_15DefaultEpilogueISJ_SK_SK_NS1G_6thread17LinearCombinationISJ_Li1EffLNS1L_9ScaleType4KindE0ELNS_15FloatRoundStyleE2ESJ_EENS1_15EpilogueDefaultEEEEEvvEEEEvNT_6ParamsE --------------------------
	.section	.nv.constant0._ZN7cutlass13device_kernelINS_4gemm6kernel13GemmUniversalIN4cute5tupleIJiiiiEEENS1_10collective13CollectiveMmaINS1_34MainloopSm90TmaGmmaWarpSpecializedILi2ENS5_IJNS4_1CILi1EEESB_SB_EEENS1_35KernelTmaWarpSpecializedCooperativeEEENS5_IJNSA_ILi512EEENSA_ILi160EEENSA_ILi64EEEEEENS_10bfloat16_tENS5_IJlSB_lEEESJ_SK_NS4_8TiledMMAINS4_8MMA_AtomIJNS4_4SM904GMMA27MMA_64x32x16_F32BF16BF16_SSILNSO_5MajorE0ELSQ_0ELNSO_7ScaleInE1ELSR_1EEEEEENS4_6LayoutINS5_IJNSA_ILi2EEESB_SB_EEENS5_IJSB_NSA_ILi0EEESX_EEEEENS5_IJNS4_10UnderscoreES10_S10_EEEEENS4_13SM90_TMA_LOADENS4_14ComposedLayoutINS4_7SwizzleILi3ELi4ELi3EEENS4_18smem_ptr_flag_bitsILi16EEENSU_INS5_IJNSA_ILi8EEESH_EEENS5_IJSH_SB_EEEEEEEvNS4_8identityES13_S1D_vS1E_EENS_8epilogue10collective6detail29Sm90TmaWarpSpecializedAdapterINS1H_15DefaultEpilogueISJ_SK_SK_NS1G_6thread17LinearCombinationISJ_Li1EffLNS1L_9ScaleType4KindE0ELNS_15FloatRoundStyleE2ESJ_EENS1_15EpilogueDefaultEEEEEvvEEEEvNT_6ParamsE,"a",@progbits
	.sectionflags	@""
	.align	4
.nv.constant0._ZN7cutlass13device_kernelINS_4gemm6kernel13GemmUniversalIN4cute5tupleIJiiiiEEENS1_10collective13CollectiveMmaINS1_34MainloopSm90TmaGmmaWarpSpecializedILi2ENS5_IJNS4_1CILi1EEESB_SB_EEENS1_35KernelTmaWarpSpecializedCooperativeEEENS5_IJNSA_ILi512EEENSA_ILi160EEENSA_ILi64EEEEEENS_10bfloat16_tENS5_IJlSB_lEEESJ_SK_NS4_8TiledMMAINS4_8MMA_AtomIJNS4_4SM904GMMA27MMA_64x32x16_F32BF16BF16_SSILNSO_5MajorE0ELSQ_0ELNSO_7ScaleInE1ELSR_1EEEEEENS4_6LayoutINS5_IJNSA_ILi2EEESB_SB_EEENS5_IJSB_NSA_ILi0EEESX_EEEEENS5_IJNS4_10UnderscoreES10_S10_EEEEENS4_13SM90_TMA_LOADENS4_14ComposedLayoutINS4_7SwizzleILi3ELi4ELi3EEENS4_18smem_ptr_flag_bitsILi16EEENSU_INS5_IJNSA_ILi8EEESH_EEENS5_IJSH_SB_EEEEEEEvNS4_8identityES13_S1D_vS1E_EENS_8epilogue10collective6detail29Sm90TmaWarpSpecializedAdapterINS1H_15DefaultEpilogueISJ_SK_SK_NS1G_6thread17LinearCombinationISJ_Li1EffLNS1L_9ScaleType4KindE0ELNS_15FloatRoundStyleE2ESJ_EENS1_15EpilogueDefaultEEEEEvvEEEEvNT_6ParamsE:
	.zero		1664


//--------------------- SYMBOLS --------------------------

	.type		.nv.reservedSmem.offset0,@object
	.size		.nv.reservedSmem.offset0,0x4
	.type		__assertfail,@function
